	.target	sm_100a

	.elftype	@"ET_EXEC"


//--------------------- .note.nv.tkinfo           --------------------------
	.section	.note.nv.tkinfo,"",@"SHT_NOTE"
	.sectionflags	@"SHF_NOTE_NV_TKINFO"
	.tkinfo
        /*0018*/ 	.word	0x00000002
        /*0030*/ 	.string	""
        /*0030*/ 	.string	"ptxas"
        /*0030*/ 	.string	"Cuda compilation tools, release 13.0, V13.0.88"
        /*0030*/ 	.string	"Build cuda_13.0.r13.0/compiler.36424714_0"
        /*0030*/ 	.string	"-arch sm_100a -m 64 "



//--------------------- .note.nv.cuinfo           --------------------------
	.section	.note.nv.cuinfo,"",@"SHT_NOTE"
	.sectionflags	@"SHF_NOTE_NV_CUINFO"
        /*0018*/ 	.short	0x0002
        /*001a*/ 	.short	0x0064
        /*001c*/ 	.short	0x0082
	.zero		2


//--------------------- .nv.info                  --------------------------
	.section	.nv.info,"",@"SHT_CUDA_INFO"
	.align	4


	//----- nvinfo : EIATTR_REGCOUNT
	.align		4
        /*0000*/ 	.byte	0x04, 0x2f
        /*0002*/ 	.short	(.L_51 - .L_50)
	.align		4
.L_50:
        /*0004*/ 	.word	index@(_ZN2at6native29vectorized_elementwise_kernelILi8ENS0_10AbsFunctorIhEESt5arrayIPcLm2EEEEviT0_T1_)
        /*0008*/ 	.word	0x0000001e


	//----- nvinfo : EIATTR_FRAME_SIZE
	.align		4
.L_51:
        /*000c*/ 	.byte	0x04, 0x11
        /*000e*/ 	.short	(.L_53 - .L_52)
	.align		4
.L_52:
        /*0010*/ 	.word	index@(_ZN2at6native29vectorized_elementwise_kernelILi8ENS0_10AbsFunctorIhEESt5arrayIPcLm2EEEEviT0_T1_)
        /*0014*/ 	.word	0x00000000


	//----- nvinfo : EIATTR_REGCOUNT
	.align		4
.L_53:
        /*0018*/ 	.byte	0x04, 0x2f
        /*001a*/ 	.short	(.L_55 - .L_54)
	.align		4
.L_54:
        /*001c*/ 	.word	index@(_ZN2at6native29vectorized_elementwise_kernelILi4ENS0_10AbsFunctorIhEESt5arrayIPcLm2EEEEviT0_T1_)
        /*0020*/ 	.word	0x0000001e


	//----- nvinfo : EIATTR_FRAME_SIZE
	.align		4
.L_55:
        /*0024*/ 	.byte	0x04, 0x11
        /*0026*/ 	.short	(.L_57 - .L_56)
	.align		4
.L_56:
        /*0028*/ 	.word	index@(_ZN2at6native29vectorized_elementwise_kernelILi4ENS0_10AbsFunctorIhEESt5arrayIPcLm2EEEEviT0_T1_)
        /*002c*/ 	.word	0x00000000


	//----- nvinfo : EIATTR_REGCOUNT
	.align		4
.L_57:
        /*0030*/ 	.byte	0x04, 0x2f
        /*0032*/ 	.short	(.L_59 - .L_58)
	.align		4
.L_58:
        /*0034*/ 	.word	index@(_ZN2at6native29vectorized_elementwise_kernelILi2ENS0_10AbsFunctorIhEESt5arrayIPcLm2EEEEviT0_T1_)
        /*0038*/ 	.word	0x0000001e


	//----- nvinfo : EIATTR_FRAME_SIZE
	.align		4
.L_59:
        /*003c*/ 	.byte	0x04, 0x11
        /*003e*/ 	.short	(.L_61 - .L_60)
	.align		4
.L_60:
        /*0040*/ 	.word	index@(_ZN2at6native29vectorized_elementwise_kernelILi2ENS0_10AbsFunctorIhEESt5arrayIPcLm2EEEEviT0_T1_)
        /*0044*/ 	.word	0x00000000


	//----- nvinfo : EIATTR_REGCOUNT
	.align		4
.L_61:
        /*0048*/ 	.byte	0x04, 0x2f
        /*004a*/ 	.short	(.L_63 - .L_62)
	.align		4
.L_62:
        /*004c*/ 	.word	index@(_ZN2at6native27unrolled_elementwise_kernelINS0_10AbsFunctorIhEESt5arrayIPcLm2EELi4E23TrivialOffsetCalculatorILi1EjES8_NS0_6memory15LoadWithoutCastENS9_16StoreWithoutCastEEEviT_T0_T2_T3_T4_T5_)
        /*0050*/ 	.word	0x00000016


	//----- nvinfo : EIATTR_FRAME_SIZE
	.align		4
.L_63:
        /*0054*/ 	.byte	0x04, 0x11
        /*0056*/ 	.short	(.L_65 - .L_64)
	.align		4
.L_64:
        /*0058*/ 	.word	index@(_ZN2at6native27unrolled_elementwise_kernelINS0_10AbsFunctorIhEESt5arrayIPcLm2EELi4E23TrivialOffsetCalculatorILi1EjES8_NS0_6memory15LoadWithoutCastENS9_16StoreWithoutCastEEEviT_T0_T2_T3_T4_T5_)
        /*005c*/ 	.word	0x00000000


	//----- nvinfo : EIATTR_REGCOUNT
	.align		4
.L_65:
        /*0060*/ 	.byte	0x04, 0x2f
        /*0062*/ 	.short	(.L_67 - .L_66)
	.align		4
.L_66:
        /*0064*/ 	.word	index@(_ZN2at6native18elementwise_kernelILi128ELi4EZNS0_22gpu_kernel_impl_nocastINS0_10AbsFunctorIhEEEEvRNS_18TensorIteratorBaseERKT_EUliE_EEviT1_)
        /*0068*/ 	.word	0x00000014


	//----- nvinfo : EIATTR_FRAME_SIZE
	.align		4
.L_67:
        /*006c*/ 	.byte	0x04, 0x11
        /*006e*/ 	.short	(.L_69 - .L_68)
	.align		4
.L_68:
        /*0070*/ 	.word	index@(_ZN2at6native18elementwise_kernelILi128ELi4EZNS0_22gpu_kernel_impl_nocastINS0_10AbsFunctorIhEEEEvRNS_18TensorIteratorBaseERKT_EUliE_EEviT1_)
        /*0074*/ 	.word	0x00000000


	//----- nvinfo : EIATTR_REGCOUNT
	.align		4
.L_69:
        /*0078*/ 	.byte	0x04, 0x2f
        /*007a*/ 	.short	(.L_71 - .L_70)
	.align		4
.L_70:
        /*007c*/ 	.word	index@(_ZN2at6native27unrolled_elementwise_kernelINS0_10AbsFunctorIhEESt5arrayIPcLm2EELi4E23TrivialOffsetCalculatorILi1EjES8_NS0_6memory12LoadWithCastILi1EEENS9_13StoreWithCastILi1EEEEEviT_T0_T2_T3_T4_T5_)
        /*0080*/ 	.word	0x0000001c


	//----- nvinfo : EIATTR_FRAME_SIZE
	.align		4
.L_71:
        /*0084*/ 	.byte	0x04, 0x11
        /*0086*/ 	.short	(.L_73 - .L_72)
	.align		4
.L_72:
        /*0088*/ 	.word	index@(_ZN2at6native27unrolled_elementwise_kernelINS0_10AbsFunctorIhEESt5arrayIPcLm2EELi4E23TrivialOffsetCalculatorILi1EjES8_NS0_6memory12LoadWithCastILi1EEENS9_13StoreWithCastILi1EEEEEviT_T0_T2_T3_T4_T5_)
        /*008c*/ 	.word	0x00000000


	//----- nvinfo : EIATTR_REGCOUNT
	.align		4
.L_73:
        /*0090*/ 	.byte	0x04, 0x2f
        /*0092*/ 	.short	(.L_75 - .L_74)
	.align		4
.L_74:
        /*0094*/ 	.word	index@(_ZN2at6native18elementwise_kernelILi128ELi4EZNS0_15gpu_kernel_implINS0_10AbsFunctorIhEEEEvRNS_18TensorIteratorBaseERKT_EUliE_EEviT1_)
        /*0098*/ 	.word	0x00000018


	//----- nvinfo : EIATTR_FRAME_SIZE
	.align		4
.L_75:
        /*009c*/ 	.byte	0x04, 0x11
        /*009e*/ 	.short	(.L_77 - .L_76)
	.align		4
.L_76:
        /*00a0*/ 	.word	index@(_ZN2at6native18elementwise_kernelILi128ELi4EZNS0_15gpu_kernel_implINS0_10AbsFunctorIhEEEEvRNS_18TensorIteratorBaseERKT_EUliE_EEviT1_)
        /*00a4*/ 	.word	0x00000000


	//----- nvinfo : EIATTR_REGCOUNT
	.align		4
.L_77:
        /*00a8*/ 	.byte	0x04, 0x2f
        /*00aa*/ 	.short	(.L_79 - .L_78)
	.align		4
.L_78:
        /*00ac*/ 	.word	index@(_ZN2at6native29vectorized_elementwise_kernelILi8ENS0_10AbsFunctorIaEESt5arrayIPcLm2EEEEviT0_T1_)
        /*00b0*/ 	.word	0x0000001e


	//----- nvinfo : EIATTR_FRAME_SIZE
	.align		4
.L_79:
        /*00b4*/ 	.byte	0x04, 0x11
        /*00b6*/ 	.short	(.L_81 - .L_80)
	.align		4
.L_80:
        /*00b8*/ 	.word	index@(_ZN2at6native29vectorized_elementwise_kernelILi8ENS0_10AbsFunctorIaEESt5arrayIPcLm2EEEEviT0_T1_)
        /*00bc*/ 	.word	0x00000000


	//----- nvinfo : EIATTR_REGCOUNT
	.align		4
.L_81:
        /*00c0*/ 	.byte	0x04, 0x2f
        /*00c2*/ 	.short	(.L_83 - .L_82)
	.align		4
.L_82:
        /*00c4*/ 	.word	index@(_ZN2at6native29vectorized_elementwise_kernelILi4ENS0_10AbsFunctorIaEESt5arrayIPcLm2EEEEviT0_T1_)
        /*00c8*/ 	.word	0x0000001e


	//----- nvinfo : EIATTR_FRAME_SIZE
	.align		4
.L_83:
        /*00cc*/ 	.byte	0x04, 0x11
        /*00ce*/ 	.short	(.L_85 - .L_84)
	.align		4
.L_84:
        /*00d0*/ 	.word	index@(_ZN2at6native29vectorized_elementwise_kernelILi4ENS0_10AbsFunctorIaEESt5arrayIPcLm2EEEEviT0_T1_)
        /*00d4*/ 	.word	0x00000000


	//----- nvinfo : EIATTR_REGCOUNT
	.align		4
.L_85:
        /*00d8*/ 	.byte	0x04, 0x2f
        /*00da*/ 	.short	(.L_87 - .L_86)
	.align		4
.L_86:
        /*00dc*/ 	.word	index@(_ZN2at6native29vectorized_elementwise_kernelILi2ENS0_10AbsFunctorIaEESt5arrayIPcLm2EEEEviT0_T1_)
        /*00e0*/ 	.word	0x0000001e


	//----- nvinfo : EIATTR_FRAME_SIZE
	.align		4
.L_87:
        /*00e4*/ 	.byte	0x04, 0x11
        /*00e6*/ 	.short	(.L_89 - .L_88)
	.align		4
.L_88:
        /*00e8*/ 	.word	index@(_ZN2at6native29vectorized_elementwise_kernelILi2ENS0_10AbsFunctorIaEESt5arrayIPcLm2EEEEviT0_T1_)
        /*00ec*/ 	.word	0x00000000


	//----- nvinfo : EIATTR_REGCOUNT
	.align		4
.L_89:
        /*00f0*/ 	.byte	0x04, 0x2f
        /*00f2*/ 	.short	(.L_91 - .L_90)
	.align		4
.L_90:
        /*00f4*/ 	.word	index@(_ZN2at6native27unrolled_elementwise_kernelINS0_10AbsFunctorIaEESt5arrayIPcLm2EELi4E23TrivialOffsetCalculatorILi1EjES8_NS0_6memory15LoadWithoutCastENS9_16StoreWithoutCastEEEviT_T0_T2_T3_T4_T5_)
        /*00f8*/ 	.word	0x00000016


	//----- nvinfo : EIATTR_FRAME_SIZE
	.align		4
.L_91:
        /*00fc*/ 	.byte	0x04, 0x11
        /*00fe*/ 	.short	(.L_93 - .L_92)
	.align		4
.L_92:
        /*0100*/ 	.word	index@(_ZN2at6native27unrolled_elementwise_kernelINS0_10AbsFunctorIaEESt5arrayIPcLm2EELi4E23TrivialOffsetCalculatorILi1EjES8_NS0_6memory15LoadWithoutCastENS9_16StoreWithoutCastEEEviT_T0_T2_T3_T4_T5_)
        /*0104*/ 	.word	0x00000000


	//----- nvinfo : EIATTR_REGCOUNT
	.align		4
.L_93:
        /*0108*/ 	.byte	0x04, 0x2f
        /*010a*/ 	.short	(.L_95 - .L_94)
	.align		4
.L_94:
        /*010c*/ 	.word	index@(_ZN2at6native18elementwise_kernelILi128ELi4EZNS0_22gpu_kernel_impl_nocastINS0_10AbsFunctorIaEEEEvRNS_18TensorIteratorBaseERKT_EUliE_EEviT1_)
        /*0110*/ 	.word	0x00000014


	//----- nvinfo : EIATTR_FRAME_SIZE
	.align		4
.L_95:
        /*0114*/ 	.byte	0x04, 0x11
        /*0116*/ 	.short	(.L_97 - .L_96)
	.align		4
.L_96:
        /*0118*/ 	.word	index@(_ZN2at6native18elementwise_kernelILi128ELi4EZNS0_22gpu_kernel_impl_nocastINS0_10AbsFunctorIaEEEEvRNS_18TensorIteratorBaseERKT_EUliE_EEviT1_)
        /*011c*/ 	.word	0x00000000


	//----- nvinfo : EIATTR_REGCOUNT
	.align		4
.L_97:
        /*0120*/ 	.byte	0x04, 0x2f
        /*0122*/ 	.short	(.L_99 - .L_98)
	.align		4
.L_98:
        /*0124*/ 	.word	index@(_ZN2at6native27unrolled_elementwise_kernelINS0_10AbsFunctorIaEESt5arrayIPcLm2EELi4E23TrivialOffsetCalculatorILi1EjES8_NS0_6memory12LoadWithCastILi1EEENS9_13StoreWithCastILi1EEEEEviT_T0_T2_T3_T4_T5_)
        /*0128*/ 	.word	0x0000001e


	//----- nvinfo : EIATTR_FRAME_SIZE
	.align		4
.L_99:
        /*012c*/ 	.byte	0x04, 0x11
        /*012e*/ 	.short	(.L_101 - .L_100)
	.align		4
.L_100:
        /*0130*/ 	.word	index@(_ZN2at6native27unrolled_elementwise_kernelINS0_10AbsFunctorIaEESt5arrayIPcLm2EELi4E23TrivialOffsetCalculatorILi1EjES8_NS0_6memory12LoadWithCastILi1EEENS9_13StoreWithCastILi1EEEEEviT_T0_T2_T3_T4_T5_)
        /*0134*/ 	.word	0x00000000


	//----- nvinfo : EIATTR_REGCOUNT
	.align		4
.L_101:
        /*0138*/ 	.byte	0x04, 0x2f
        /*013a*/ 	.short	(.L_103 - .L_102)
	.align		4
.L_102:
        /*013c*/ 	.word	index@(_ZN2at6native18elementwise_kernelILi128ELi4EZNS0_15gpu_kernel_implINS0_10AbsFunctorIaEEEEvRNS_18TensorIteratorBaseERKT_EUliE_EEviT1_)
        /*0140*/ 	.word	0x00000018


	//----- nvinfo : EIATTR_FRAME_SIZE
	.align		4
.L_103:
        /*0144*/ 	.byte	0x04, 0x11
        /*0146*/ 	.short	(.L_105 - .L_104)
	.align		4
.L_104:
        /*0148*/ 	.word	index@(_ZN2at6native18elementwise_kernelILi128ELi4EZNS0_15gpu_kernel_implINS0_10AbsFunctorIaEEEEvRNS_18TensorIteratorBaseERKT_EUliE_EEviT1_)
        /*014c*/ 	.word	0x00000000


	//----- nvinfo : EIATTR_REGCOUNT
	.align		4
.L_105:
        /*0150*/ 	.byte	0x04, 0x2f
        /*0152*/ 	.short	(.L_107 - .L_106)
	.align		4
.L_106:
        /*0154*/ 	.word	index@(_ZN2at6native29vectorized_elementwise_kernelILi8ENS0_10AbsFunctorIiEESt5arrayIPcLm2EEEEviT0_T1_)
        /*0158*/ 	.word	0x00000020


	//----- nvinfo : EIATTR_FRAME_SIZE
	.align		4
.L_107:
        /*015c*/ 	.byte	0x04, 0x11
        /*015e*/ 	.short	(.L_109 - .L_108)
	.align		4
.L_108:
        /*0160*/ 	.word	index@(_ZN2at6native29vectorized_elementwise_kernelILi8ENS0_10AbsFunctorIiEESt5arrayIPcLm2EEEEviT0_T1_)
        /*0164*/ 	.word	0x00000000


	//----- nvinfo : EIATTR_REGCOUNT
	.align		4
.L_109:
        /*0168*/ 	.byte	0x04, 0x2f
        /*016a*/ 	.short	(.L_111 - .L_110)
	.align		4
.L_110:
        /*016c*/ 	.word	index@(_ZN2at6native29vectorized_elementwise_kernelILi4ENS0_10AbsFunctorIiEESt5arrayIPcLm2EEEEviT0_T1_)
        /*0170*/ 	.word	0x00000020


	//----- nvinfo : EIATTR_FRAME_SIZE
	.align		4
.L_111:
        /*0174*/ 	.byte	0x04, 0x11
        /*0176*/ 	.short	(.L_113 - .L_112)
	.align		4
.L_112:
        /*0178*/ 	.word	index@(_ZN2at6native29vectorized_elementwise_kernelILi4ENS0_10AbsFunctorIiEESt5arrayIPcLm2EEEEviT0_T1_)
        /*017c*/ 	.word	0x00000000


	//----- nvinfo : EIATTR_REGCOUNT
	.align		4
.L_113:
        /*0180*/ 	.byte	0x04, 0x2f
        /*0182*/ 	.short	(.L_115 - .L_114)
	.align		4
.L_114:
        /*0184*/ 	.word	index@(_ZN2at6native29vectorized_elementwise_kernelILi2ENS0_10AbsFunctorIiEESt5arrayIPcLm2EEEEviT0_T1_)
        /*0188*/ 	.word	0x00000020


	//----- nvinfo : EIATTR_FRAME_SIZE
	.align		4
.L_115:
        /*018c*/ 	.byte	0x04, 0x11
        /*018e*/ 	.short	(.L_117 - .L_116)
	.align		4
.L_116:
        /*0190*/ 	.word	index@(_ZN2at6native29vectorized_elementwise_kernelILi2ENS0_10AbsFunctorIiEESt5arrayIPcLm2EEEEviT0_T1_)
        /*0194*/ 	.word	0x00000000


	//----- nvinfo : EIATTR_REGCOUNT
	.align		4
.L_117:
        /*0198*/ 	.byte	0x04, 0x2f
        /*019a*/ 	.short	(.L_119 - .L_118)
	.align		4
.L_118:
        /*019c*/ 	.word	index@(_ZN2at6native27unrolled_elementwise_kernelINS0_10AbsFunctorIiEESt5arrayIPcLm2EELi4E23TrivialOffsetCalculatorILi1EjES8_NS0_6memory15LoadWithoutCastENS9_16StoreWithoutCastEEEviT_T0_T2_T3_T4_T5_)
        /*01a0*/ 	.word	0x00000018


	//----- nvinfo : EIATTR_FRAME_SIZE
	.align		4
.L_119:
        /*01a4*/ 	.byte	0x04, 0x11
        /*01a6*/ 	.short	(.L_121 - .L_120)
	.align		4
.L_120:
        /*01a8*/ 	.word	index@(_ZN2at6native27unrolled_elementwise_kernelINS0_10AbsFunctorIiEESt5arrayIPcLm2EELi4E23TrivialOffsetCalculatorILi1EjES8_NS0_6memory15LoadWithoutCastENS9_16StoreWithoutCastEEEviT_T0_T2_T3_T4_T5_)
        /*01ac*/ 	.word	0x00000000


	//----- nvinfo : EIATTR_REGCOUNT
	.align		4
.L_121:
        /*01b0*/ 	.byte	0x04, 0x2f
        /*01b2*/ 	.short	(.L_123 - .L_122)
	.align		4
.L_122:
        /*01b4*/ 	.word	index@(_ZN2at6native18elementwise_kernelILi128ELi2EZNS0_22gpu_kernel_impl_nocastINS0_10AbsFunctorIiEEEEvRNS_18TensorIteratorBaseERKT_EUliE_EEviT1_)
        /*01b8*/ 	.word	0x00000014


	//----- nvinfo : EIATTR_FRAME_SIZE
	.align		4
.L_123:
        /*01bc*/ 	.byte	0x04, 0x11
        /*01be*/ 	.short	(.L_125 - .L_124)
	.align		4
.L_124:
        /*01c0*/ 	.word	index@(_ZN2at6native18elementwise_kernelILi128ELi2EZNS0_22gpu_kernel_impl_nocastINS0_10AbsFunctorIiEEEEvRNS_18TensorIteratorBaseERKT_EUliE_EEviT1_)
        /*01c4*/ 	.word	0x00000000


	//----- nvinfo : EIATTR_REGCOUNT
	.align		4
.L_125:
        /*01c8*/ 	.byte	0x04, 0x2f
        /*01ca*/ 	.short	(.L_127 - .L_126)
	.align		4
.L_126:
        /*01cc*/ 	.word	index@(_ZN2at6native27unrolled_elementwise_kernelINS0_10AbsFunctorIiEESt5arrayIPcLm2EELi4E23TrivialOffsetCalculatorILi1EjES8_NS0_6memory12LoadWithCastILi1EEENS9_13StoreWithCastILi1EEEEEviT_T0_T2_T3_T4_T5_)
        /*01d0*/ 	.word	0x0000001e


	//----- nvinfo : EIATTR_FRAME_SIZE
	.align		4
.L_127:
        /*01d4*/ 	.byte	0x04, 0x11
        /*01d6*/ 	.short	(.L_129 - .L_128)
	.align		4
.L_128:
        /*01d8*/ 	.word	index@(_ZN2at6native27unrolled_elementwise_kernelINS0_10AbsFunctorIiEESt5arrayIPcLm2EELi4E23TrivialOffsetCalculatorILi1EjES8_NS0_6memory12LoadWithCastILi1EEENS9_13StoreWithCastILi1EEEEEviT_T0_T2_T3_T4_T5_)
        /*01dc*/ 	.word	0x00000000


	//----- nvinfo : EIATTR_REGCOUNT
	.align		4
.L_129:
        /*01e0*/ 	.byte	0x04, 0x2f
        /*01e2*/ 	.short	(.L_131 - .L_130)
	.align		4
.L_130:
        /*01e4*/ 	.word	index@(_ZN2at6native18elementwise_kernelILi128ELi4EZNS0_15gpu_kernel_implINS0_10AbsFunctorIiEEEEvRNS_18TensorIteratorBaseERKT_EUliE_EEviT1_)
        /*01e8*/ 	.word	0x00000018


	//----- nvinfo : EIATTR_FRAME_SIZE
	.align		4
.L_131:
        /*01ec*/ 	.byte	0x04, 0x11
        /*01ee*/ 	.short	(.L_133 - .L_132)
	.align		4
.L_132:
        /*01f0*/ 	.word	index@(_ZN2at6native18elementwise_kernelILi128ELi4EZNS0_15gpu_kernel_implINS0_10AbsFunctorIiEEEEvRNS_18TensorIteratorBaseERKT_EUliE_EEviT1_)
        /*01f4*/ 	.word	0x00000000


	//----- nvinfo : EIATTR_REGCOUNT
	.align		4
.L_133:
        /*01f8*/ 	.byte	0x04, 0x2f
        /*01fa*/ 	.short	(.L_135 - .L_134)
	.align		4
.L_134:
        /*01fc*/ 	.word	index@(_ZN2at6native29vectorized_elementwise_kernelILi8ENS0_10AbsFunctorIlEESt5arrayIPcLm2EEEEviT0_T1_)
        /*0200*/ 	.word	0x00000020


	//----- nvinfo : EIATTR_FRAME_SIZE
	.align		4
.L_135:
        /*0204*/ 	.byte	0x04, 0x11
        /*0206*/ 	.short	(.L_137 - .L_136)
	.align		4
.L_136:
        /*0208*/ 	.word	index@(_ZN2at6native29vectorized_elementwise_kernelILi8ENS0_10AbsFunctorIlEESt5arrayIPcLm2EEEEviT0_T1_)
        /*020c*/ 	.word	0x00000000


	//----- nvinfo : EIATTR_REGCOUNT
	.align		4
.L_137:
        /*0210*/ 	.byte	0x04, 0x2f
        /*0212*/ 	.short	(.L_139 - .L_138)
	.align		4
.L_138:
        /*0214*/ 	.word	index@(_ZN2at6native29vectorized_elementwise_kernelILi4ENS0_10AbsFunctorIlEESt5arrayIPcLm2EEEEviT0_T1_)
        /*0218*/ 	.word	0x00000020


	//----- nvinfo : EIATTR_FRAME_SIZE
	.align		4
.L_139:
        /*021c*/ 	.byte	0x04, 0x11
        /*021e*/ 	.short	(.L_141 - .L_140)
	.align		4
.L_140:
        /*0220*/ 	.word	index@(_ZN2at6native29vectorized_elementwise_kernelILi4ENS0_10AbsFunctorIlEESt5arrayIPcLm2EEEEviT0_T1_)
        /*0224*/ 	.word	0x00000000


	//----- nvinfo : EIATTR_REGCOUNT
	.align		4
.L_141:
        /*0228*/ 	.byte	0x04, 0x2f
        /*022a*/ 	.short	(.L_143 - .L_142)
	.align		4
.L_142:
        /*022c*/ 	.word	index@(_ZN2at6native29vectorized_elementwise_kernelILi2ENS0_10AbsFunctorIlEESt5arrayIPcLm2EEEEviT0_T1_)
        /*0230*/ 	.word	0x00000020


	//----- nvinfo : EIATTR_FRAME_SIZE
	.align		4
.L_143:
        /*0234*/ 	.byte	0x04, 0x11
        /*0236*/ 	.short	(.L_145 - .L_144)
	.align		4
.L_144:
        /*0238*/ 	.word	index@(_ZN2at6native29vectorized_elementwise_kernelILi2ENS0_10AbsFunctorIlEESt5arrayIPcLm2EEEEviT0_T1_)
        /*023c*/ 	.word	0x00000000


	//----- nvinfo : EIATTR_REGCOUNT
	.align		4
.L_145:
        /*0240*/ 	.byte	0x04, 0x2f
        /*0242*/ 	.short	(.L_147 - .L_146)
	.align		4
.L_146:
        /*0244*/ 	.word	index@(_ZN2at6native27unrolled_elementwise_kernelINS0_10AbsFunctorIlEESt5arrayIPcLm2EELi4E23TrivialOffsetCalculatorILi1EjES8_NS0_6memory15LoadWithoutCastENS9_16StoreWithoutCastEEEviT_T0_T2_T3_T4_T5_)
        /*0248*/ 	.word	0x00000016


	//----- nvinfo : EIATTR_FRAME_SIZE
	.align		4
.L_147:
        /*024c*/ 	.byte	0x04, 0x11
        /*024e*/ 	.short	(.L_149 - .L_148)
	.align		4
.L_148:
        /*0250*/ 	.word	index@(_ZN2at6native27unrolled_elementwise_kernelINS0_10AbsFunctorIlEESt5arrayIPcLm2EELi4E23TrivialOffsetCalculatorILi1EjES8_NS0_6memory15LoadWithoutCastENS9_16StoreWithoutCastEEEviT_T0_T2_T3_T4_T5_)
        /*0254*/ 	.word	0x00000000


	//----- nvinfo : EIATTR_REGCOUNT
	.align		4
.L_149:
        /*0258*/ 	.byte	0x04, 0x2f
        /*025a*/ 	.short	(.L_151 - .L_150)
	.align		4
.L_150:
        /*025c*/ 	.word	index@(_ZN2at6native18elementwise_kernelILi128ELi2EZNS0_22gpu_kernel_impl_nocastINS0_10AbsFunctorIlEEEEvRNS_18TensorIteratorBaseERKT_EUliE_EEviT1_)
        /*0260*/ 	.word	0x00000014


	//----- nvinfo : EIATTR_FRAME_SIZE
	.align		4
.L_151:
        /*0264*/ 	.byte	0x04, 0x11
        /*0266*/ 	.short	(.L_153 - .L_152)
	.align		4
.L_152:
        /*0268*/ 	.word	index@(_ZN2at6native18elementwise_kernelILi128ELi2EZNS0_22gpu_kernel_impl_nocastINS0_10AbsFunctorIlEEEEvRNS_18TensorIteratorBaseERKT_EUliE_EEviT1_)
        /*026c*/ 	.word	0x00000000


	//----- nvinfo : EIATTR_REGCOUNT
	.align		4
.L_153:
        /*0270*/ 	.byte	0x04, 0x2f
        /*0272*/ 	.short	(.L_155 - .L_154)
	.align		4
.L_154:
        /*0274*/ 	.word	index@(_ZN2at6native27unrolled_elementwise_kernelINS0_10AbsFunctorIlEESt5arrayIPcLm2EELi4E23TrivialOffsetCalculatorILi1EjES8_NS0_6memory12LoadWithCastILi1EEENS9_13StoreWithCastILi1EEEEEviT_T0_T2_T3_T4_T5_)
        /*0278*/ 	.word	0x00000026


	//----- nvinfo : EIATTR_FRAME_SIZE
	.align		4
.L_155:
        /*027c*/ 	.byte	0x04, 0x11
        /*027e*/ 	.short	(.L_157 - .L_156)
	.align		4
.L_156:
        /*0280*/ 	.word	index@(_ZN2at6native27unrolled_elementwise_kernelINS0_10AbsFunctorIlEESt5arrayIPcLm2EELi4E23TrivialOffsetCalculatorILi1EjES8_NS0_6memory12LoadWithCastILi1EEENS9_13StoreWithCastILi1EEEEEviT_T0_T2_T3_T4_T5_)
        /*0284*/ 	.word	0x00000000


	//----- nvinfo : EIATTR_REGCOUNT
	.align		4
.L_157:
        /*0288*/ 	.byte	0x04, 0x2f
        /*028a*/ 	.short	(.L_159 - .L_158)
	.align		4
.L_158:
        /*028c*/ 	.word	index@(_ZN2at6native18elementwise_kernelILi128ELi4EZNS0_15gpu_kernel_implINS0_10AbsFunctorIlEEEEvRNS_18TensorIteratorBaseERKT_EUliE_EEviT1_)
        /*0290*/ 	.word	0x00000018


	//----- nvinfo : EIATTR_FRAME_SIZE
	.align		4
.L_159:
        /*0294*/ 	.byte	0x04, 0x11
        /*0296*/ 	.short	(.L_161 - .L_160)
	.align		4
.L_160:
        /*0298*/ 	.word	index@(_ZN2at6native18elementwise_kernelILi128ELi4EZNS0_15gpu_kernel_implINS0_10AbsFunctorIlEEEEvRNS_18TensorIteratorBaseERKT_EUliE_EEviT1_)
        /*029c*/ 	.word	0x00000000


	//----- nvinfo : EIATTR_REGCOUNT
	.align		4
.L_161:
        /*02a0*/ 	.byte	0x04, 0x2f
        /*02a2*/ 	.short	(.L_163 - .L_162)
	.align		4
.L_162:
        /*02a4*/ 	.word	index@(_ZN2at6native29vectorized_elementwise_kernelILi8ENS0_10AbsFunctorIsEESt5arrayIPcLm2EEEEviT0_T1_)
        /*02a8*/ 	.word	0x00000020


	//----- nvinfo : EIATTR_FRAME_SIZE
	.align		4
.L_163:
        /*02ac*/ 	.byte	0x04, 0x11
        /*02ae*/ 	.short	(.L_165 - .L_164)
	.align		4
.L_164:
        /*02b0*/ 	.word	index@(_ZN2at6native29vectorized_elementwise_kernelILi8ENS0_10AbsFunctorIsEESt5arrayIPcLm2EEEEviT0_T1_)
        /*02b4*/ 	.word	0x00000000


	//----- nvinfo : EIATTR_REGCOUNT
	.align		4
.L_165:
        /*02b8*/ 	.byte	0x04, 0x2f
        /*02ba*/ 	.short	(.L_167 - .L_166)
	.align		4
.L_166:
        /*02bc*/ 	.word	index@(_ZN2at6native29vectorized_elementwise_kernelILi4ENS0_10AbsFunctorIsEESt5arrayIPcLm2EEEEviT0_T1_)
        /*02c0*/ 	.word	0x00000020


	//----- nvinfo : EIATTR_FRAME_SIZE
	.align		4
.L_167:
        /*02c4*/ 	.byte	0x04, 0x11
        /*02c6*/ 	.short	(.L_169 - .L_168)
	.align		4
.L_168:
        /*02c8*/ 	.word	index@(_ZN2at6native29vectorized_elementwise_kernelILi4ENS0_10AbsFunctorIsEESt5arrayIPcLm2EEEEviT0_T1_)
        /*02cc*/ 	.word	0x00000000


	//----- nvinfo : EIATTR_REGCOUNT
	.align		4
.L_169:
        /*02d0*/ 	.byte	0x04, 0x2f
        /*02d2*/ 	.short	(.L_171 - .L_170)
	.align		4
.L_170:
        /*02d4*/ 	.word	index@(_ZN2at6native29vectorized_elementwise_kernelILi2ENS0_10AbsFunctorIsEESt5arrayIPcLm2EEEEviT0_T1_)
        /*02d8*/ 	.word	0x00000020


	//----- nvinfo : EIATTR_FRAME_SIZE
	.align		4
.L_171:
        /*02dc*/ 	.byte	0x04, 0x11
        /*02de*/ 	.short	(.L_173 - .L_172)
	.align		4
.L_172:
        /*02e0*/ 	.word	index@(_ZN2at6native29vectorized_elementwise_kernelILi2ENS0_10AbsFunctorIsEESt5arrayIPcLm2EEEEviT0_T1_)
        /*02e4*/ 	.word	0x00000000


	//----- nvinfo : EIATTR_REGCOUNT
	.align		4
.L_173:
        /*02e8*/ 	.byte	0x04, 0x2f
        /*02ea*/ 	.short	(.L_175 - .L_174)
	.align		4
.L_174:
        /*02ec*/ 	.word	index@(_ZN2at6native27unrolled_elementwise_kernelINS0_10AbsFunctorIsEESt5arrayIPcLm2EELi4E23TrivialOffsetCalculatorILi1EjES8_NS0_6memory15LoadWithoutCastENS9_16StoreWithoutCastEEEviT_T0_T2_T3_T4_T5_)
        /*02f0*/ 	.word	0x00000018


	//----- nvinfo : EIATTR_FRAME_SIZE
	.align		4
.L_175:
        /*02f4*/ 	.byte	0x04, 0x11
        /*02f6*/ 	.short	(.L_177 - .L_176)
	.align		4
.L_176:
        /*02f8*/ 	.word	index@(_ZN2at6native27unrolled_elementwise_kernelINS0_10AbsFunctorIsEESt5arrayIPcLm2EELi4E23TrivialOffsetCalculatorILi1EjES8_NS0_6memory15LoadWithoutCastENS9_16StoreWithoutCastEEEviT_T0_T2_T3_T4_T5_)
        /*02fc*/ 	.word	0x00000000


	//----- nvinfo : EIATTR_REGCOUNT
	.align		4
.L_177:
        /*0300*/ 	.byte	0x04, 0x2f
        /*0302*/ 	.short	(.L_179 - .L_178)
	.align		4
.L_178:
        /*0304*/ 	.word	index@(_ZN2at6native18elementwise_kernelILi128ELi4EZNS0_22gpu_kernel_impl_nocastINS0_10AbsFunctorIsEEEEvRNS_18TensorIteratorBaseERKT_EUliE_EEviT1_)
        /*0308*/ 	.word	0x00000014


	//----- nvinfo : EIATTR_FRAME_SIZE
	.align		4
.L_179:
        /*030c*/ 	.byte	0x04, 0x11
        /*030e*/ 	.short	(.L_181 - .L_180)
	.align		4
.L_180:
        /*0310*/ 	.word	index@(_ZN2at6native18elementwise_kernelILi128ELi4EZNS0_22gpu_kernel_impl_nocastINS0_10AbsFunctorIsEEEEvRNS_18TensorIteratorBaseERKT_EUliE_EEviT1_)
        /*0314*/ 	.word	0x00000000


	//----- nvinfo : EIATTR_REGCOUNT
	.align		4
.L_181:
        /*0318*/ 	.byte	0x04, 0x2f
        /*031a*/ 	.short	(.L_183 - .L_182)
	.align		4
.L_182:
        /*031c*/ 	.word	index@(_ZN2at6native27unrolled_elementwise_kernelINS0_10AbsFunctorIsEESt5arrayIPcLm2EELi4E23TrivialOffsetCalculatorILi1EjES8_NS0_6memory12LoadWithCastILi1EEENS9_13StoreWithCastILi1EEEEEviT_T0_T2_T3_T4_T5_)
        /*0320*/ 	.word	0x0000001d


	//----- nvinfo : EIATTR_FRAME_SIZE
	.align		4
.L_183:
        /*0324*/ 	.byte	0x04, 0x11
        /*0326*/ 	.short	(.L_185 - .L_184)
	.align		4
.L_184:
        /*0328*/ 	.word	index@(_ZN2at6native27unrolled_elementwise_kernelINS0_10AbsFunctorIsEESt5arrayIPcLm2EELi4E23TrivialOffsetCalculatorILi1EjES8_NS0_6memory12LoadWithCastILi1EEENS9_13StoreWithCastILi1EEEEEviT_T0_T2_T3_T4_T5_)
        /*032c*/ 	.word	0x00000000


	//----- nvinfo : EIATTR_REGCOUNT
	.align		4
.L_185:
        /*0330*/ 	.byte	0x04, 0x2f
        /*0332*/ 	.short	(.L_187 - .L_186)
	.align		4
.L_186:
        /*0334*/ 	.word	index@(_ZN2at6native18elementwise_kernelILi128ELi4EZNS0_15gpu_kernel_implINS0_10AbsFunctorIsEEEEvRNS_18TensorIteratorBaseERKT_EUliE_EEviT1_)
        /*0338*/ 	.word	0x00000018


	//----- nvinfo : EIATTR_FRAME_SIZE
	.align		4
.L_187:
        /*033c*/ 	.byte	0x04, 0x11
        /*033e*/ 	.short	(.L_189 - .L_188)
	.align		4
.L_188:
        /*0340*/ 	.word	index@(_ZN2at6native18elementwise_kernelILi128ELi4EZNS0_15gpu_kernel_implINS0_10AbsFunctorIsEEEEvRNS_18TensorIteratorBaseERKT_EUliE_EEviT1_)
        /*0344*/ 	.word	0x00000000


	//----- nvinfo : EIATTR_REGCOUNT
	.align		4
.L_189:
        /*0348*/ 	.byte	0x04, 0x2f
        /*034a*/ 	.short	(.L_191 - .L_190)
	.align		4
.L_190:
        /*034c*/ 	.word	index@(_ZN2at6native29vectorized_elementwise_kernelILi8ENS0_10AbsFunctorIdEESt5arrayIPcLm2EEEEviT0_T1_)
        /*0350*/ 	.word	0x00000020


	//----- nvinfo : EIATTR_FRAME_SIZE
	.align		4
.L_191:
        /*0354*/ 	.byte	0x04, 0x11
        /*0356*/ 	.short	(.L_193 - .L_192)
	.align		4
.L_192:
        /*0358*/ 	.word	index@(_ZN2at6native29vectorized_elementwise_kernelILi8ENS0_10AbsFunctorIdEESt5arrayIPcLm2EEEEviT0_T1_)
        /*035c*/ 	.word	0x00000000


	//----- nvinfo : EIATTR_REGCOUNT
	.align		4
.L_193:
        /*0360*/ 	.byte	0x04, 0x2f
        /*0362*/ 	.short	(.L_195 - .L_194)
	.align		4
.L_194:
        /*0364*/ 	.word	index@(_ZN2at6native29vectorized_elementwise_kernelILi4ENS0_10AbsFunctorIdEESt5arrayIPcLm2EEEEviT0_T1_)
        /*0368*/ 	.word	0x00000020


	//----- nvinfo : EIATTR_FRAME_SIZE
	.align		4
.L_195:
        /*036c*/ 	.byte	0x04, 0x11
        /*036e*/ 	.short	(.L_197 - .L_196)
	.align		4
.L_196:
        /*0370*/ 	.word	index@(_ZN2at6native29vectorized_elementwise_kernelILi4ENS0_10AbsFunctorIdEESt5arrayIPcLm2EEEEviT0_T1_)
        /*0374*/ 	.word	0x00000000


	//----- nvinfo : EIATTR_REGCOUNT
	.align		4
.L_197:
        /*0378*/ 	.byte	0x04, 0x2f
        /*037a*/ 	.short	(.L_199 - .L_198)
	.align		4
.L_198:
        /*037c*/ 	.word	index@(_ZN2at6native29vectorized_elementwise_kernelILi2ENS0_10AbsFunctorIdEESt5arrayIPcLm2EEEEviT0_T1_)
        /*0380*/ 	.word	0x00000020


	//----- nvinfo : EIATTR_FRAME_SIZE
	.align		4
.L_199:
        /*0384*/ 	.byte	0x04, 0x11
        /*0386*/ 	.short	(.L_201 - .L_200)
	.align		4
.L_200:
        /*0388*/ 	.word	index@(_ZN2at6native29vectorized_elementwise_kernelILi2ENS0_10AbsFunctorIdEESt5arrayIPcLm2EEEEviT0_T1_)
        /*038c*/ 	.word	0x00000000


	//----- nvinfo : EIATTR_REGCOUNT
	.align		4
.L_201:
        /*0390*/ 	.byte	0x04, 0x2f
        /*0392*/ 	.short	(.L_203 - .L_202)
	.align		4
.L_202:
        /*0394*/ 	.word	index@(_ZN2at6native27unrolled_elementwise_kernelINS0_10AbsFunctorIdEESt5arrayIPcLm2EELi4E23TrivialOffsetCalculatorILi1EjES8_NS0_6memory15LoadWithoutCastENS9_16StoreWithoutCastEEEviT_T0_T2_T3_T4_T5_)
        /*0398*/ 	.word	0x00000016


	//----- nvinfo : EIATTR_FRAME_SIZE
	.align		4
.L_203:
        /*039c*/ 	.byte	0x04, 0x11
        /*039e*/ 	.short	(.L_205 - .L_204)
	.align		4
.L_204:
        /*03a0*/ 	.word	index@(_ZN2at6native27unrolled_elementwise_kernelINS0_10AbsFunctorIdEESt5arrayIPcLm2EELi4E23TrivialOffsetCalculatorILi1EjES8_NS0_6memory15LoadWithoutCastENS9_16StoreWithoutCastEEEviT_T0_T2_T3_T4_T5_)
        /*03a4*/ 	.word	0x00000000


	//----- nvinfo : EIATTR_REGCOUNT
	.align		4
.L_205:
        /*03a8*/ 	.byte	0x04, 0x2f
        /*03aa*/ 	.short	(.L_207 - .L_206)
	.align		4
.L_206:
        /*03ac*/ 	.word	index@(_ZN2at6native18elementwise_kernelILi128ELi2EZNS0_22gpu_kernel_impl_nocastINS0_10AbsFunctorIdEEEEvRNS_18TensorIteratorBaseERKT_EUliE_EEviT1_)
        /*03b0*/ 	.word	0x00000014


	//----- nvinfo : EIATTR_FRAME_SIZE
	.align		4
.L_207:
        /*03b4*/ 	.byte	0x04, 0x11
        /*03b6*/ 	.short	(.L_209 - .L_208)
	.align		4
.L_208:
        /*03b8*/ 	.word	index@(_ZN2at6native18elementwise_kernelILi128ELi2EZNS0_22gpu_kernel_impl_nocastINS0_10AbsFunctorIdEEEEvRNS_18TensorIteratorBaseERKT_EUliE_EEviT1_)
        /*03bc*/ 	.word	0x00000000


	//----- nvinfo : EIATTR_REGCOUNT
	.align		4
.L_209:
        /*03c0*/ 	.byte	0x04, 0x2f
        /*03c2*/ 	.short	(.L_211 - .L_210)
	.align		4
.L_210:
        /*03c4*/ 	.word	index@(_ZN2at6native27unrolled_elementwise_kernelINS0_10AbsFunctorIdEESt5arrayIPcLm2EELi4E23TrivialOffsetCalculatorILi1EjES8_NS0_6memory12LoadWithCastILi1EEENS9_13StoreWithCastILi1EEEEEviT_T0_T2_T3_T4_T5_)
        /*03c8*/ 	.word	0x00000020


	//----- nvinfo : EIATTR_FRAME_SIZE
	.align		4
.L_211:
        /*03cc*/ 	.byte	0x04, 0x11
        /*03ce*/ 	.short	(.L_213 - .L_212)
	.align		4
.L_212:
        /*03d0*/ 	.word	index@(_ZN2at6native27unrolled_elementwise_kernelINS0_10AbsFunctorIdEESt5arrayIPcLm2EELi4E23TrivialOffsetCalculatorILi1EjES8_NS0_6memory12LoadWithCastILi1EEENS9_13StoreWithCastILi1EEEEEviT_T0_T2_T3_T4_T5_)
        /*03d4*/ 	.word	0x00000000


	//----- nvinfo : EIATTR_REGCOUNT
	.align		4
.L_213:
        /*03d8*/ 	.byte	0x04, 0x2f
        /*03da*/ 	.short	(.L_215 - .L_214)
	.align		4
.L_214:
        /*03dc*/ 	.word	index@(_ZN2at6native18elementwise_kernelILi128ELi4EZNS0_15gpu_kernel_implINS0_10AbsFunctorIdEEEEvRNS_18TensorIteratorBaseERKT_EUliE_EEviT1_)
        /*03e0*/ 	.word	0x00000018


	//----- nvinfo : EIATTR_FRAME_SIZE
	.align		4
.L_215:
        /*03e4*/ 	.byte	0x04, 0x11
        /*03e6*/ 	.short	(.L_217 - .L_216)
	.align		4
.L_216:
        /*03e8*/ 	.word	index@(_ZN2at6native18elementwise_kernelILi128ELi4EZNS0_15gpu_kernel_implINS0_10AbsFunctorIdEEEEvRNS_18TensorIteratorBaseERKT_EUliE_EEviT1_)
        /*03ec*/ 	.word	0x00000000


	//----- nvinfo : EIATTR_REGCOUNT
	.align		4
.L_217:
        /*03f0*/ 	.byte	0x04, 0x2f
        /*03f2*/ 	.short	(.L_219 - .L_218)
	.align		4
.L_218:
        /*03f4*/ 	.word	index@(_ZN2at6native29vectorized_elementwise_kernelILi8ENS0_10AbsFunctorIfEESt5arrayIPcLm2EEEEviT0_T1_)
        /*03f8*/ 	.word	0x00000020


	//----- nvinfo : EIATTR_FRAME_SIZE
	.align		4
.L_219:
        /*03fc*/ 	.byte	0x04, 0x11
        /*03fe*/ 	.short	(.L_221 - .L_220)
	.align		4
.L_220:
        /*0400*/ 	.word	index@(_ZN2at6native29vectorized_elementwise_kernelILi8ENS0_10AbsFunctorIfEESt5arrayIPcLm2EEEEviT0_T1_)
        /*0404*/ 	.word	0x00000000


	//----- nvinfo : EIATTR_REGCOUNT
	.align		4
.L_221:
        /*0408*/ 	.byte	0x04, 0x2f
        /*040a*/ 	.short	(.L_223 - .L_222)
	.align		4
.L_222:
        /*040c*/ 	.word	index@(_ZN2at6native29vectorized_elementwise_kernelILi4ENS0_10AbsFunctorIfEESt5arrayIPcLm2EEEEviT0_T1_)
        /*0410*/ 	.word	0x00000020


	//----- nvinfo : EIATTR_FRAME_SIZE
	.align		4
.L_223:
        /*0414*/ 	.byte	0x04, 0x11
        /*0416*/ 	.short	(.L_225 - .L_224)
	.align		4
.L_224:
        /*0418*/ 	.word	index@(_ZN2at6native29vectorized_elementwise_kernelILi4ENS0_10AbsFunctorIfEESt5arrayIPcLm2EEEEviT0_T1_)
        /*041c*/ 	.word	0x00000000


	//----- nvinfo : EIATTR_REGCOUNT
	.align		4
.L_225:
        /*0420*/ 	.byte	0x04, 0x2f
        /*0422*/ 	.short	(.L_227 - .L_226)
	.align		4
.L_226:
        /*0424*/ 	.word	index@(_ZN2at6native29vectorized_elementwise_kernelILi2ENS0_10AbsFunctorIfEESt5arrayIPcLm2EEEEviT0_T1_)
        /*0428*/ 	.word	0x00000020


	//----- nvinfo : EIATTR_FRAME_SIZE
	.align		4
.L_227:
        /*042c*/ 	.byte	0x04, 0x11
        /*042e*/ 	.short	(.L_229 - .L_228)
	.align		4
.L_228:
        /*0430*/ 	.word	index@(_ZN2at6native29vectorized_elementwise_kernelILi2ENS0_10AbsFunctorIfEESt5arrayIPcLm2EEEEviT0_T1_)
        /*0434*/ 	.word	0x00000000


	//----- nvinfo : EIATTR_REGCOUNT
	.align		4
.L_229:
        /*0438*/ 	.byte	0x04, 0x2f
        /*043a*/ 	.short	(.L_231 - .L_230)
	.align		4
.L_230:
        /*043c*/ 	.word	index@(_ZN2at6native27unrolled_elementwise_kernelINS0_10AbsFunctorIfEESt5arrayIPcLm2EELi4E23TrivialOffsetCalculatorILi1EjES8_NS0_6memory15LoadWithoutCastENS9_16StoreWithoutCastEEEviT_T0_T2_T3_T4_T5_)
        /*0440*/ 	.word	0x00000016


	//----- nvinfo : EIATTR_FRAME_SIZE
	.align		4
.L_231:
        /*0444*/ 	.byte	0x04, 0x11
        /*0446*/ 	.short	(.L_233 - .L_232)
	.align		4
.L_232:
        /*0448*/ 	.word	index@(_ZN2at6native27unrolled_elementwise_kernelINS0_10AbsFunctorIfEESt5arrayIPcLm2EELi4E23TrivialOffsetCalculatorILi1EjES8_NS0_6memory15LoadWithoutCastENS9_16StoreWithoutCastEEEviT_T0_T2_T3_T4_T5_)
        /*044c*/ 	.word	0x00000000


	//----- nvinfo : EIATTR_REGCOUNT
	.align		4
.L_233:
        /*0450*/ 	.byte	0x04, 0x2f
        /*0452*/ 	.short	(.L_235 - .L_234)
	.align		4
.L_234:
        /*0454*/ 	.word	index@(_ZN2at6native18elementwise_kernelILi128ELi2EZNS0_22gpu_kernel_impl_nocastINS0_10AbsFunctorIfEEEEvRNS_18TensorIteratorBaseERKT_EUliE_EEviT1_)
        /*0458*/ 	.word	0x00000014


	//----- nvinfo : EIATTR_FRAME_SIZE
	.align		4
.L_235:
        /*045c*/ 	.byte	0x04, 0x11
        /*045e*/ 	.short	(.L_237 - .L_236)
	.align		4
.L_236:
        /*0460*/ 	.word	index@(_ZN2at6native18elementwise_kernelILi128ELi2EZNS0_22gpu_kernel_impl_nocastINS0_10AbsFunctorIfEEEEvRNS_18TensorIteratorBaseERKT_EUliE_EEviT1_)
        /*0464*/ 	.word	0x00000000


	//----- nvinfo : EIATTR_REGCOUNT
	.align		4
.L_237:
        /*0468*/ 	.byte	0x04, 0x2f
        /*046a*/ 	.short	(.L_239 - .L_238)
	.align		4
.L_238:
        /*046c*/ 	.word	index@(_ZN2at6native27unrolled_elementwise_kernelINS0_10AbsFunctorIfEESt5arrayIPcLm2EELi4E23TrivialOffsetCalculatorILi1EjES8_NS0_6memory12LoadWithCastILi1EEENS9_13StoreWithCastILi1EEEEEviT_T0_T2_T3_T4_T5_)
        /*0470*/ 	.word	0x0000001e


	//----- nvinfo : EIATTR_FRAME_SIZE
	.align		4
.L_239:
        /*0474*/ 	.byte	0x04, 0x11
        /*0476*/ 	.short	(.L_241 - .L_240)
	.align		4
.L_240:
        /*0478*/ 	.word	index@(_ZN2at6native27unrolled_elementwise_kernelINS0_10AbsFunctorIfEESt5arrayIPcLm2EELi4E23TrivialOffsetCalculatorILi1EjES8_NS0_6memory12LoadWithCastILi1EEENS9_13StoreWithCastILi1EEEEEviT_T0_T2_T3_T4_T5_)
        /*047c*/ 	.word	0x00000000


	//----- nvinfo : EIATTR_REGCOUNT
	.align		4
.L_241:
        /*0480*/ 	.byte	0x04, 0x2f
        /*0482*/ 	.short	(.L_243 - .L_242)
	.align		4
.L_242:
        /*0484*/ 	.word	index@(_ZN2at6native18elementwise_kernelILi128ELi4EZNS0_15gpu_kernel_implINS0_10AbsFunctorIfEEEEvRNS_18TensorIteratorBaseERKT_EUliE_EEviT1_)
        /*0488*/ 	.word	0x00000018


	//----- nvinfo : EIATTR_FRAME_SIZE
	.align		4
.L_243:
        /*048c*/ 	.byte	0x04, 0x11
        /*048e*/ 	.short	(.L_245 - .L_244)
	.align		4
.L_244:
        /*0490*/ 	.word	index@(_ZN2at6native18elementwise_kernelILi128ELi4EZNS0_15gpu_kernel_implINS0_10AbsFunctorIfEEEEvRNS_18TensorIteratorBaseERKT_EUliE_EEviT1_)
        /*0494*/ 	.word	0x00000000


	//----- nvinfo : EIATTR_REGCOUNT
	.align		4
.L_245:
        /*0498*/ 	.byte	0x04, 0x2f
        /*049a*/ 	.short	(.L_247 - .L_246)
	.align		4
.L_246:
        /*049c*/ 	.word	index@(_ZN2at6native29vectorized_elementwise_kernelILi8ENS0_10AbsFunctorIN3c104HalfEEESt5arrayIPcLm2EEEEviT0_T1_)
        /*04a0*/ 	.word	0x00000020


	//----- nvinfo : EIATTR_FRAME_SIZE
	.align		4
.L_247:
        /*04a4*/ 	.byte	0x04, 0x11
        /*04a6*/ 	.short	(.L_249 - .L_248)
	.align		4
.L_248:
        /*04a8*/ 	.word	index@(_ZN2at6native29vectorized_elementwise_kernelILi8ENS0_10AbsFunctorIN3c104HalfEEESt5arrayIPcLm2EEEEviT0_T1_)
        /*04ac*/ 	.word	0x00000000


	//----- nvinfo : EIATTR_REGCOUNT
	.align		4
.L_249:
        /*04b0*/ 	.byte	0x04, 0x2f
        /*04b2*/ 	.short	(.L_251 - .L_250)
	.align		4
.L_250:
        /*04b4*/ 	.word	index@(_ZN2at6native29vectorized_elementwise_kernelILi4ENS0_10AbsFunctorIN3c104HalfEEESt5arrayIPcLm2EEEEviT0_T1_)
        /*04b8*/ 	.word	0x00000020


	//----- nvinfo : EIATTR_FRAME_SIZE
	.align		4
.L_251:
        /*04bc*/ 	.byte	0x04, 0x11
        /*04be*/ 	.short	(.L_253 - .L_252)
	.align		4
.L_252:
        /*04c0*/ 	.word	index@(_ZN2at6native29vectorized_elementwise_kernelILi4ENS0_10AbsFunctorIN3c104HalfEEESt5arrayIPcLm2EEEEviT0_T1_)
        /*04c4*/ 	.word	0x00000000


	//----- nvinfo : EIATTR_REGCOUNT
	.align		4
.L_253:
        /*04c8*/ 	.byte	0x04, 0x2f
        /*04ca*/ 	.short	(.L_255 - .L_254)
	.align		4
.L_254:
        /*04cc*/ 	.word	index@(_ZN2at6native29vectorized_elementwise_kernelILi2ENS0_10AbsFunctorIN3c104HalfEEESt5arrayIPcLm2EEEEviT0_T1_)
        /*04d0*/ 	.word	0x00000020


	//----- nvinfo : EIATTR_FRAME_SIZE
	.align		4
.L_255:
        /*04d4*/ 	.byte	0x04, 0x11
        /*04d6*/ 	.short	(.L_257 - .L_256)
	.align		4
.L_256:
        /*04d8*/ 	.word	index@(_ZN2at6native29vectorized_elementwise_kernelILi2ENS0_10AbsFunctorIN3c104HalfEEESt5arrayIPcLm2EEEEviT0_T1_)
        /*04dc*/ 	.word	0x00000000


	//----- nvinfo : EIATTR_REGCOUNT
	.align		4
.L_257:
        /*04e0*/ 	.byte	0x04, 0x2f
        /*04e2*/ 	.short	(.L_259 - .L_258)
	.align		4
.L_258:
        /*04e4*/ 	.word	index@(_ZN2at6native27unrolled_elementwise_kernelINS0_10AbsFunctorIN3c104HalfEEESt5arrayIPcLm2EELi4E23TrivialOffsetCalculatorILi1EjESA_NS0_6memory15LoadWithoutCastENSB_16StoreWithoutCastEEEviT_T0_T2_T3_T4_T5_)
        /*04e8*/ 	.word	0x00000017


	//----- nvinfo : EIATTR_FRAME_SIZE
	.align		4
.L_259:
        /*04ec*/ 	.byte	0x04, 0x11
        /*04ee*/ 	.short	(.L_261 - .L_260)
	.align		4
.L_260:
        /*04f0*/ 	.word	index@(_ZN2at6native27unrolled_elementwise_kernelINS0_10AbsFunctorIN3c104HalfEEESt5arrayIPcLm2EELi4E23TrivialOffsetCalculatorILi1EjESA_NS0_6memory15LoadWithoutCastENSB_16StoreWithoutCastEEEviT_T0_T2_T3_T4_T5_)
        /*04f4*/ 	.word	0x00000000


	//----- nvinfo : EIATTR_REGCOUNT
	.align		4
.L_261:
        /*04f8*/ 	.byte	0x04, 0x2f
        /*04fa*/ 	.short	(.L_263 - .L_262)
	.align		4
.L_262:
        /*04fc*/ 	.word	index@(_ZN2at6native18elementwise_kernelILi128ELi4EZNS0_22gpu_kernel_impl_nocastINS0_10AbsFunctorIN3c104HalfEEEEEvRNS_18TensorIteratorBaseERKT_EUliE_EEviT1_)
        /*0500*/ 	.word	0x00000014


	//----- nvinfo : EIATTR_FRAME_SIZE
	.align		4
.L_263:
        /*0504*/ 	.byte	0x04, 0x11
        /*0506*/ 	.short	(.L_265 - .L_264)
	.align		4
.L_264:
        /*0508*/ 	.word	index@(_ZN2at6native18elementwise_kernelILi128ELi4EZNS0_22gpu_kernel_impl_nocastINS0_10AbsFunctorIN3c104HalfEEEEEvRNS_18TensorIteratorBaseERKT_EUliE_EEviT1_)
        /*050c*/ 	.word	0x00000000


	//----- nvinfo : EIATTR_REGCOUNT
	.align		4
.L_265:
        /*0510*/ 	.byte	0x04, 0x2f
        /*0512*/ 	.short	(.L_267 - .L_266)
	.align		4
.L_266:
        /*0514*/ 	.word	index@(_ZN2at6native27unrolled_elementwise_kernelINS0_10AbsFunctorIN3c104HalfEEESt5arrayIPcLm2EELi4E23TrivialOffsetCalculatorILi1EjESA_NS0_6memory12LoadWithCastILi1EEENSB_13StoreWithCastILi1EEEEEviT_T0_T2_T3_T4_T5_)
        /*0518*/ 	.word	0x0000001c


	//----- nvinfo : EIATTR_FRAME_SIZE
	.align		4
.L_267:
        /*051c*/ 	.byte	0x04, 0x11
        /*051e*/ 	.short	(.L_269 - .L_268)
	.align		4
.L_268:
        /*0520*/ 	.word	index@(_ZN2at6native27unrolled_elementwise_kernelINS0_10AbsFunctorIN3c104HalfEEESt5arrayIPcLm2EELi4E23TrivialOffsetCalculatorILi1EjESA_NS0_6memory12LoadWithCastILi1EEENSB_13StoreWithCastILi1EEEEEviT_T0_T2_T3_T4_T5_)
        /*0524*/ 	.word	0x00000000


	//----- nvinfo : EIATTR_REGCOUNT
	.align		4
.L_269:
        /*0528*/ 	.byte	0x04, 0x2f
        /*052a*/ 	.short	(.L_271 - .L_270)
	.align		4
.L_270:
        /*052c*/ 	.word	index@(_ZN2at6native18elementwise_kernelILi128ELi4EZNS0_15gpu_kernel_implINS0_10AbsFunctorIN3c104HalfEEEEEvRNS_18TensorIteratorBaseERKT_EUliE_EEviT1_)
        /*0530*/ 	.word	0x00000018


	//----- nvinfo : EIATTR_FRAME_SIZE
	.align		4
.L_271:
        /*0534*/ 	.byte	0x04, 0x11
        /*0536*/ 	.short	(.L_273 - .L_272)
	.align		4
.L_272:
        /*0538*/ 	.word	index@(_ZN2at6native18elementwise_kernelILi128ELi4EZNS0_15gpu_kernel_implINS0_10AbsFunctorIN3c104HalfEEEEEvRNS_18TensorIteratorBaseERKT_EUliE_EEviT1_)
        /*053c*/ 	.word	0x00000000


	//----- nvinfo : EIATTR_REGCOUNT
	.align		4
.L_273:
        /*0540*/ 	.byte	0x04, 0x2f
        /*0542*/ 	.short	(.L_275 - .L_274)
	.align		4
.L_274:
        /*0544*/ 	.word	index@(_ZN2at6native29vectorized_elementwise_kernelILi8ENS0_10AbsFunctorIN3c108BFloat16EEESt5arrayIPcLm2EEEEviT0_T1_)
        /*0548*/ 	.word	0x00000020


	//----- nvinfo : EIATTR_FRAME_SIZE
	.align		4
.L_275:
        /*054c*/ 	.byte	0x04, 0x11
        /*054e*/ 	.short	(.L_277 - .L_276)
	.align		4
.L_276:
        /*0550*/ 	.word	index@(_ZN2at6native29vectorized_elementwise_kernelILi8ENS0_10AbsFunctorIN3c108BFloat16EEESt5arrayIPcLm2EEEEviT0_T1_)
        /*0554*/ 	.word	0x00000000


	//----- nvinfo : EIATTR_REGCOUNT
	.align		4
.L_277:
        /*0558*/ 	.byte	0x04, 0x2f
        /*055a*/ 	.short	(.L_279 - .L_278)
	.align		4
.L_278:
        /*055c*/ 	.word	index@(_ZN2at6native29vectorized_elementwise_kernelILi4ENS0_10AbsFunctorIN3c108BFloat16EEESt5arrayIPcLm2EEEEviT0_T1_)
        /*0560*/ 	.word	0x00000020


	//----- nvinfo : EIATTR_FRAME_SIZE
	.align		4
.L_279:
        /*0564*/ 	.byte	0x04, 0x11
        /*0566*/ 	.short	(.L_281 - .L_280)
	.align		4
.L_280:
        /*0568*/ 	.word	index@(_ZN2at6native29vectorized_elementwise_kernelILi4ENS0_10AbsFunctorIN3c108BFloat16EEESt5arrayIPcLm2EEEEviT0_T1_)
        /*056c*/ 	.word	0x00000000


	//----- nvinfo : EIATTR_REGCOUNT
	.align		4
.L_281:
        /*0570*/ 	.byte	0x04, 0x2f
        /*0572*/ 	.short	(.L_283 - .L_282)
	.align		4
.L_282:
        /*0574*/ 	.word	index@(_ZN2at6native29vectorized_elementwise_kernelILi2ENS0_10AbsFunctorIN3c108BFloat16EEESt5arrayIPcLm2EEEEviT0_T1_)
        /*0578*/ 	.word	0x00000020


	//----- nvinfo : EIATTR_FRAME_SIZE
	.align		4
.L_283:
        /*057c*/ 	.byte	0x04, 0x11
        /*057e*/ 	.short	(.L_285 - .L_284)
	.align		4
.L_284:
        /*0580*/ 	.word	index@(_ZN2at6native29vectorized_elementwise_kernelILi2ENS0_10AbsFunctorIN3c108BFloat16EEESt5arrayIPcLm2EEEEviT0_T1_)
        /*0584*/ 	.word	0x00000000


	//----- nvinfo : EIATTR_REGCOUNT
	.align		4
.L_285:
        /*0588*/ 	.byte	0x04, 0x2f
        /*058a*/ 	.short	(.L_287 - .L_286)
	.align		4
.L_286:
        /*058c*/ 	.word	index@(_ZN2at6native27unrolled_elementwise_kernelINS0_10AbsFunctorIN3c108BFloat16EEESt5arrayIPcLm2EELi4E23TrivialOffsetCalculatorILi1EjESA_NS0_6memory15LoadWithoutCastENSB_16StoreWithoutCastEEEviT_T0_T2_T3_T4_T5_)
        /*0590*/ 	.word	0x00000017


	//----- nvinfo : EIATTR_FRAME_SIZE
	.align		4
.L_287:
        /*0594*/ 	.byte	0x04, 0x11
        /*0596*/ 	.short	(.L_289 - .L_288)
	.align		4
.L_288:
        /*0598*/ 	.word	index@(_ZN2at6native27unrolled_elementwise_kernelINS0_10AbsFunctorIN3c108BFloat16EEESt5arrayIPcLm2EELi4E23TrivialOffsetCalculatorILi1EjESA_NS0_6memory15LoadWithoutCastENSB_16StoreWithoutCastEEEviT_T0_T2_T3_T4_T5_)
        /*059c*/ 	.word	0x00000000


	//----- nvinfo : EIATTR_REGCOUNT
	.align		4
.L_289:
        /*05a0*/ 	.byte	0x04, 0x2f
        /*05a2*/ 	.short	(.L_291 - .L_290)
	.align		4
.L_290:
        /*05a4*/ 	.word	index@(_ZN2at6native18elementwise_kernelILi128ELi4EZNS0_22gpu_kernel_impl_nocastINS0_10AbsFunctorIN3c108BFloat16EEEEEvRNS_18TensorIteratorBaseERKT_EUliE_EEviT1_)
        /*05a8*/ 	.word	0x00000014


	//----- nvinfo : EIATTR_FRAME_SIZE
	.align		4
.L_291:
        /*05ac*/ 	.byte	0x04, 0x11
        /*05ae*/ 	.short	(.L_293 - .L_292)
	.align		4
.L_292:
        /*05b0*/ 	.word	index@(_ZN2at6native18elementwise_kernelILi128ELi4EZNS0_22gpu_kernel_impl_nocastINS0_10AbsFunctorIN3c108BFloat16EEEEEvRNS_18TensorIteratorBaseERKT_EUliE_EEviT1_)
        /*05b4*/ 	.word	0x00000000


	//----- nvinfo : EIATTR_REGCOUNT
	.align		4
.L_293:
        /*05b8*/ 	.byte	0x04, 0x2f
        /*05ba*/ 	.short	(.L_295 - .L_294)
	.align		4
.L_294:
        /*05bc*/ 	.word	index@(_ZN2at6native27unrolled_elementwise_kernelINS0_10AbsFunctorIN3c108BFloat16EEESt5arrayIPcLm2EELi4E23TrivialOffsetCalculatorILi1EjESA_NS0_6memory12LoadWithCastILi1EEENSB_13StoreWithCastILi1EEEEEviT_T0_T2_T3_T4_T5_)
        /*05c0*/ 	.word	0x0000001c


	//----- nvinfo : EIATTR_FRAME_SIZE
	.align		4
.L_295:
        /*05c4*/ 	.byte	0x04, 0x11
        /*05c6*/ 	.short	(.L_297 - .L_296)
	.align		4
.L_296:
        /*05c8*/ 	.word	index@(_ZN2at6native27unrolled_elementwise_kernelINS0_10AbsFunctorIN3c108BFloat16EEESt5arrayIPcLm2EELi4E23TrivialOffsetCalculatorILi1EjESA_NS0_6memory12LoadWithCastILi1EEENSB_13StoreWithCastILi1EEEEEviT_T0_T2_T3_T4_T5_)
        /*05cc*/ 	.word	0x00000000


	//----- nvinfo : EIATTR_REGCOUNT
	.align		4
.L_297:
        /*05d0*/ 	.byte	0x04, 0x2f
        /*05d2*/ 	.short	(.L_299 - .L_298)
	.align		4
.L_298:
        /*05d4*/ 	.word	index@(_ZN2at6native18elementwise_kernelILi128ELi4EZNS0_15gpu_kernel_implINS0_10AbsFunctorIN3c108BFloat16EEEEEvRNS_18TensorIteratorBaseERKT_EUliE_EEviT1_)
        /*05d8*/ 	.word	0x00000018


	//----- nvinfo : EIATTR_FRAME_SIZE
	.align		4
.L_299:
        /*05dc*/ 	.byte	0x04, 0x11
        /*05de*/ 	.short	(.L_301 - .L_300)
	.align		4
.L_300:
        /*05e0*/ 	.word	index@(_ZN2at6native18elementwise_kernelILi128ELi4EZNS0_15gpu_kernel_implINS0_10AbsFunctorIN3c108BFloat16EEEEEvRNS_18TensorIteratorBaseERKT_EUliE_EEviT1_)
        /*05e4*/ 	.word	0x00000000


	//----- nvinfo : EIATTR_REGCOUNT
	.align		4
.L_301:
        /*05e8*/ 	.byte	0x04, 0x2f
        /*05ea*/ 	.short	(.L_303 - .L_302)
	.align		4
.L_302:
        /*05ec*/ 	.word	index@(_ZN2at6native29vectorized_elementwise_kernelILi8ENS0_10AbsFunctorIbEESt5arrayIPcLm2EEEEviT0_T1_)
        /*05f0*/ 	.word	0x0000001c


	//----- nvinfo : EIATTR_FRAME_SIZE
	.align		4
.L_303:
        /*05f4*/ 	.byte	0x04, 0x11
        /*05f6*/ 	.short	(.L_305 - .L_304)
	.align		4
.L_304:
        /*05f8*/ 	.word	index@(_ZN2at6native29vectorized_elementwise_kernelILi8ENS0_10AbsFunctorIbEESt5arrayIPcLm2EEEEviT0_T1_)
        /*05fc*/ 	.word	0x00000000


	//----- nvinfo : EIATTR_REGCOUNT
	.align		4
.L_305:
        /*0600*/ 	.byte	0x04, 0x2f
        /*0602*/ 	.short	(.L_307 - .L_306)
	.align		4
.L_306:
        /*0604*/ 	.word	index@(_ZN2at6native29vectorized_elementwise_kernelILi4ENS0_10AbsFunctorIbEESt5arrayIPcLm2EEEEviT0_T1_)
        /*0608*/ 	.word	0x0000001c


	//----- nvinfo : EIATTR_FRAME_SIZE
	.align		4
.L_307:
        /*060c*/ 	.byte	0x04, 0x11
        /*060e*/ 	.short	(.L_309 - .L_308)
	.align		4
.L_308:
        /*0610*/ 	.word	index@(_ZN2at6native29vectorized_elementwise_kernelILi4ENS0_10AbsFunctorIbEESt5arrayIPcLm2EEEEviT0_T1_)
        /*0614*/ 	.word	0x00000000


	//----- nvinfo : EIATTR_REGCOUNT
	.align		4
.L_309:
        /*0618*/ 	.byte	0x04, 0x2f
        /*061a*/ 	.short	(.L_311 - .L_310)
	.align		4
.L_310:
        /*061c*/ 	.word	index@(_ZN2at6native29vectorized_elementwise_kernelILi2ENS0_10AbsFunctorIbEESt5arrayIPcLm2EEEEviT0_T1_)
        /*0620*/ 	.word	0x0000001c


	//----- nvinfo : EIATTR_FRAME_SIZE
	.align		4
.L_311:
        /*0624*/ 	.byte	0x04, 0x11
        /*0626*/ 	.short	(.L_313 - .L_312)
	.align		4
.L_312:
        /*0628*/ 	.word	index@(_ZN2at6native29vectorized_elementwise_kernelILi2ENS0_10AbsFunctorIbEESt5arrayIPcLm2EEEEviT0_T1_)
        /*062c*/ 	.word	0x00000000


	//----- nvinfo : EIATTR_REGCOUNT
	.align		4
.L_313:
        /*0630*/ 	.byte	0x04, 0x2f
        /*0632*/ 	.short	(.L_315 - .L_314)
	.align		4
.L_314:
        /*0634*/ 	.word	index@(_ZN2at6native27unrolled_elementwise_kernelINS0_10AbsFunctorIbEESt5arrayIPcLm2EELi4E23TrivialOffsetCalculatorILi1EjES8_NS0_6memory15LoadWithoutCastENS9_16StoreWithoutCastEEEviT_T0_T2_T3_T4_T5_)
        /*0638*/ 	.word	0x00000016


	//----- nvinfo : EIATTR_FRAME_SIZE
	.align		4
.L_315:
        /*063c*/ 	.byte	0x04, 0x11
        /*063e*/ 	.short	(.L_317 - .L_316)
	.align		4
.L_316:
        /*0640*/ 	.word	index@(_ZN2at6native27unrolled_elementwise_kernelINS0_10AbsFunctorIbEESt5arrayIPcLm2EELi4E23TrivialOffsetCalculatorILi1EjES8_NS0_6memory15LoadWithoutCastENS9_16StoreWithoutCastEEEviT_T0_T2_T3_T4_T5_)
        /*0644*/ 	.word	0x00000000


	//----- nvinfo : EIATTR_REGCOUNT
	.align		4
.L_317:
        /*0648*/ 	.byte	0x04, 0x2f
        /*064a*/ 	.short	(.L_319 - .L_318)
	.align		4
.L_318:
        /*064c*/ 	.word	index@(_ZN2at6native18elementwise_kernelILi128ELi4EZNS0_22gpu_kernel_impl_nocastINS0_10AbsFunctorIbEEEEvRNS_18TensorIteratorBaseERKT_EUliE_EEviT1_)
        /*0650*/ 	.word	0x00000014


	//----- nvinfo : EIATTR_FRAME_SIZE
	.align		4
.L_319:
        /*0654*/ 	.byte	0x04, 0x11
        /*0656*/ 	.short	(.L_321 - .L_320)
	.align		4
.L_320:
        /*0658*/ 	.word	index@(_ZN2at6native18elementwise_kernelILi128ELi4EZNS0_22gpu_kernel_impl_nocastINS0_10AbsFunctorIbEEEEvRNS_18TensorIteratorBaseERKT_EUliE_EEviT1_)
        /*065c*/ 	.word	0x00000000


	//----- nvinfo : EIATTR_REGCOUNT
	.align		4
.L_321:
        /*0660*/ 	.byte	0x04, 0x2f
        /*0662*/ 	.short	(.L_323 - .L_322)
	.align		4
.L_322:
        /*0664*/ 	.word	index@(_ZN2at6native27unrolled_elementwise_kernelINS0_10AbsFunctorIbEESt5arrayIPcLm2EELi4E23TrivialOffsetCalculatorILi1EjES8_NS0_6memory12LoadWithCastILi1EEENS9_13StoreWithCastILi1EEEEEviT_T0_T2_T3_T4_T5_)
        /*0668*/ 	.word	0x0000001b


	//----- nvinfo : EIATTR_FRAME_SIZE
	.align		4
.L_323:
        /*066c*/ 	.byte	0x04, 0x11
        /*066e*/ 	.short	(.L_325 - .L_324)
	.align		4
.L_324:
        /*0670*/ 	.word	index@(_ZN2at6native27unrolled_elementwise_kernelINS0_10AbsFunctorIbEESt5arrayIPcLm2EELi4E23TrivialOffsetCalculatorILi1EjES8_NS0_6memory12LoadWithCastILi1EEENS9_13StoreWithCastILi1EEEEEviT_T0_T2_T3_T4_T5_)
        /*0674*/ 	.word	0x00000000


	//----- nvinfo : EIATTR_REGCOUNT
	.align		4
.L_325:
        /*0678*/ 	.byte	0x04, 0x2f
        /*067a*/ 	.short	(.L_327 - .L_326)
	.align		4
.L_326:
        /*067c*/ 	.word	index@(_ZN2at6native18elementwise_kernelILi128ELi4EZNS0_15gpu_kernel_implINS0_10AbsFunctorIbEEEEvRNS_18TensorIteratorBaseERKT_EUliE_EEviT1_)
        /*0680*/ 	.word	0x00000018


	//----- nvinfo : EIATTR_FRAME_SIZE
	.align		4
.L_327:
        /*0684*/ 	.byte	0x04, 0x11
        /*0686*/ 	.short	(.L_329 - .L_328)
	.align		4
.L_328:
        /*0688*/ 	.word	index@(_ZN2at6native18elementwise_kernelILi128ELi4EZNS0_15gpu_kernel_implINS0_10AbsFunctorIbEEEEvRNS_18TensorIteratorBaseERKT_EUliE_EEviT1_)
        /*068c*/ 	.word	0x00000000


	//----- nvinfo : EIATTR_MIN_STACK_SIZE
	.align		4
.L_329:
        /*0690*/ 	.byte	0x04, 0x12
        /*0692*/ 	.short	(.L_331 - .L_330)
	.align		4
.L_330:
        /*0694*/ 	.word	index@(_ZN2at6native18elementwise_kernelILi128ELi4EZNS0_15gpu_kernel_implINS0_10AbsFunctorIbEEEEvRNS_18TensorIteratorBaseERKT_EUliE_EEviT1_)
        /*0698*/ 	.word	0x00000000


	//----- nvinfo : EIATTR_MIN_STACK_SIZE
	.align		4
.L_331:
        /*069c*/ 	.byte	0x04, 0x12
        /*069e*/ 	.short	(.L_333 - .L_332)
	.align		4
.L_332:
        /*06a0*/ 	.word	index@(_ZN2at6native27unrolled_elementwise_kernelINS0_10AbsFunctorIbEESt5arrayIPcLm2EELi4E23TrivialOffsetCalculatorILi1EjES8_NS0_6memory12LoadWithCastILi1EEENS9_13StoreWithCastILi1EEEEEviT_T0_T2_T3_T4_T5_)
        /*06a4*/ 	.word	0x00000000


	//----- nvinfo : EIATTR_MIN_STACK_SIZE
	.align		4
.L_333:
        /*06a8*/ 	.byte	0x04, 0x12
        /*06aa*/ 	.short	(.L_335 - .L_334)
	.align		4
.L_334:
        /*06ac*/ 	.word	index@(_ZN2at6native18elementwise_kernelILi128ELi4EZNS0_22gpu_kernel_impl_nocastINS0_10AbsFunctorIbEEEEvRNS_18TensorIteratorBaseERKT_EUliE_EEviT1_)
        /*06b0*/ 	.word	0x00000000


	//----- nvinfo : EIATTR_MIN_STACK_SIZE
	.align		4
.L_335:
        /*06b4*/ 	.byte	0x04, 0x12
        /*06b6*/ 	.short	(.L_337 - .L_336)
	.align		4
.L_336:
        /*06b8*/ 	.word	index@(_ZN2at6native27unrolled_elementwise_kernelINS0_10AbsFunctorIbEESt5arrayIPcLm2EELi4E23TrivialOffsetCalculatorILi1EjES8_NS0_6memory15LoadWithoutCastENS9_16StoreWithoutCastEEEviT_T0_T2_T3_T4_T5_)
        /*06bc*/ 	.word	0x00000000


	//----- nvinfo : EIATTR_MIN_STACK_SIZE
	.align		4
.L_337:
        /*06c0*/ 	.byte	0x04, 0x12
        /*06c2*/ 	.short	(.L_339 - .L_338)
	.align		4
.L_338:
        /*06c4*/ 	.word	index@(_ZN2at6native29vectorized_elementwise_kernelILi2ENS0_10AbsFunctorIbEESt5arrayIPcLm2EEEEviT0_T1_)
        /*06c8*/ 	.word	0x00000000


	//----- nvinfo : EIATTR_MIN_STACK_SIZE
	.align		4
.L_339:
        /*06cc*/ 	.byte	0x04, 0x12
        /*06ce*/ 	.short	(.L_341 - .L_340)
	.align		4
.L_340:
        /*06d0*/ 	.word	index@(_ZN2at6native29vectorized_elementwise_kernelILi4ENS0_10AbsFunctorIbEESt5arrayIPcLm2EEEEviT0_T1_)
        /*06d4*/ 	.word	0x00000000


	//----- nvinfo : EIATTR_MIN_STACK_SIZE
	.align		4
.L_341:
        /*06d8*/ 	.byte	0x04, 0x12
        /*06da*/ 	.short	(.L_343 - .L_342)
	.align		4
.L_342:
        /*06dc*/ 	.word	index@(_ZN2at6native29vectorized_elementwise_kernelILi8ENS0_10AbsFunctorIbEESt5arrayIPcLm2EEEEviT0_T1_)
        /*06e0*/ 	.word	0x00000000


	//----- nvinfo : EIATTR_MIN_STACK_SIZE
	.align		4
.L_343:
        /*06e4*/ 	.byte	0x04, 0x12
        /*06e6*/ 	.short	(.L_345 - .L_344)
	.align		4
.L_344:
        /*06e8*/ 	.word	index@(_ZN2at6native18elementwise_kernelILi128ELi4EZNS0_15gpu_kernel_implINS0_10AbsFunctorIN3c108BFloat16EEEEEvRNS_18TensorIteratorBaseERKT_EUliE_EEviT1_)
        /*06ec*/ 	.word	0x00000000


	//----- nvinfo : EIATTR_MIN_STACK_SIZE
	.align		4
.L_345:
        /*06f0*/ 	.byte	0x04, 0x12
        /*06f2*/ 	.short	(.L_347 - .L_346)
	.align		4
.L_346:
        /*06f4*/ 	.word	index@(_ZN2at6native27unrolled_elementwise_kernelINS0_10AbsFunctorIN3c108BFloat16EEESt5arrayIPcLm2EELi4E23TrivialOffsetCalculatorILi1EjESA_NS0_6memory12LoadWithCastILi1EEENSB_13StoreWithCastILi1EEEEEviT_T0_T2_T3_T4_T5_)
        /*06f8*/ 	.word	0x00000000


	//----- nvinfo : EIATTR_MIN_STACK_SIZE
	.align		4
.L_347:
        /*06fc*/ 	.byte	0x04, 0x12
        /*06fe*/ 	.short	(.L_349 - .L_348)
	.align		4
.L_348:
        /*0700*/ 	.word	index@(_ZN2at6native18elementwise_kernelILi128ELi4EZNS0_22gpu_kernel_impl_nocastINS0_10AbsFunctorIN3c108BFloat16EEEEEvRNS_18TensorIteratorBaseERKT_EUliE_EEviT1_)
        /*0704*/ 	.word	0x00000000


	//----- nvinfo : EIATTR_MIN_STACK_SIZE
	.align		4
.L_349:
        /*0708*/ 	.byte	0x04, 0x12
        /*070a*/ 	.short	(.L_351 - .L_350)
	.align		4
.L_350:
        /*070c*/ 	.word	index@(_ZN2at6native27unrolled_elementwise_kernelINS0_10AbsFunctorIN3c108BFloat16EEESt5arrayIPcLm2EELi4E23TrivialOffsetCalculatorILi1EjESA_NS0_6memory15LoadWithoutCastENSB_16StoreWithoutCastEEEviT_T0_T2_T3_T4_T5_)
        /*0710*/ 	.word	0x00000000


	//----- nvinfo : EIATTR_MIN_STACK_SIZE
	.align		4
.L_351:
        /*0714*/ 	.byte	0x04, 0x12
        /*0716*/ 	.short	(.L_353 - .L_352)
	.align		4
.L_352:
        /*0718*/ 	.word	index@(_ZN2at6native29vectorized_elementwise_kernelILi2ENS0_10AbsFunctorIN3c108BFloat16EEESt5arrayIPcLm2EEEEviT0_T1_)
        /*071c*/ 	.word	0x00000000


	//----- nvinfo : EIATTR_MIN_STACK_SIZE
	.align		4
.L_353:
        /*0720*/ 	.byte	0x04, 0x12
        /*0722*/ 	.short	(.L_355 - .L_354)
	.align		4
.L_354:
        /*0724*/ 	.word	index@(_ZN2at6native29vectorized_elementwise_kernelILi4ENS0_10AbsFunctorIN3c108BFloat16EEESt5arrayIPcLm2EEEEviT0_T1_)
        /*0728*/ 	.word	0x00000000


	//----- nvinfo : EIATTR_MIN_STACK_SIZE
	.align		4
.L_355:
        /*072c*/ 	.byte	0x04, 0x12
        /*072e*/ 	.short	(.L_357 - .L_356)
	.align		4
.L_356:
        /*0730*/ 	.word	index@(_ZN2at6native29vectorized_elementwise_kernelILi8ENS0_10AbsFunctorIN3c108BFloat16EEESt5arrayIPcLm2EEEEviT0_T1_)
        /*0734*/ 	.word	0x00000000


	//----- nvinfo : EIATTR_MIN_STACK_SIZE
	.align		4
.L_357:
        /*0738*/ 	.byte	0x04, 0x12
        /*073a*/ 	.short	(.L_359 - .L_358)
	.align		4
.L_358:
        /*073c*/ 	.word	index@(_ZN2at6native18elementwise_kernelILi128ELi4EZNS0_15gpu_kernel_implINS0_10AbsFunctorIN3c104HalfEEEEEvRNS_18TensorIteratorBaseERKT_EUliE_EEviT1_)
        /*0740*/ 	.word	0x00000000


	//----- nvinfo : EIATTR_MIN_STACK_SIZE
	.align		4
.L_359:
        /*0744*/ 	.byte	0x04, 0x12
        /*0746*/ 	.short	(.L_361 - .L_360)
	.align		4
.L_360:
        /*0748*/ 	.word	index@(_ZN2at6native27unrolled_elementwise_kernelINS0_10AbsFunctorIN3c104HalfEEESt5arrayIPcLm2EELi4E23TrivialOffsetCalculatorILi1EjESA_NS0_6memory12LoadWithCastILi1EEENSB_13StoreWithCastILi1EEEEEviT_T0_T2_T3_T4_T5_)
        /*074c*/ 	.word	0x00000000


	//----- nvinfo : EIATTR_MIN_STACK_SIZE
	.align		4
.L_361:
        /*0750*/ 	.byte	0x04, 0x12
        /*0752*/ 	.short	(.L_363 - .L_362)
	.align		4
.L_362:
        /*0754*/ 	.word	index@(_ZN2at6native18elementwise_kernelILi128ELi4EZNS0_22gpu_kernel_impl_nocastINS0_10AbsFunctorIN3c104HalfEEEEEvRNS_18TensorIteratorBaseERKT_EUliE_EEviT1_)
        /*0758*/ 	.word	0x00000000


	//----- nvinfo : EIATTR_MIN_STACK_SIZE
	.align		4
.L_363:
        /*075c*/ 	.byte	0x04, 0x12
        /*075e*/ 	.short	(.L_365 - .L_364)
	.align		4
.L_364:
        /*0760*/ 	.word	index@(_ZN2at6native27unrolled_elementwise_kernelINS0_10AbsFunctorIN3c104HalfEEESt5arrayIPcLm2EELi4E23TrivialOffsetCalculatorILi1EjESA_NS0_6memory15LoadWithoutCastENSB_16StoreWithoutCastEEEviT_T0_T2_T3_T4_T5_)
        /*0764*/ 	.word	0x00000000


	//----- nvinfo : EIATTR_MIN_STACK_SIZE
	.align		4
.L_365:
        /*0768*/ 	.byte	0x04, 0x12
        /*076a*/ 	.short	(.L_367 - .L_366)
	.align		4
.L_366:
        /*076c*/ 	.word	index@(_ZN2at6native29vectorized_elementwise_kernelILi2ENS0_10AbsFunctorIN3c104HalfEEESt5arrayIPcLm2EEEEviT0_T1_)
        /*0770*/ 	.word	0x00000000


	//----- nvinfo : EIATTR_MIN_STACK_SIZE
	.align		4
.L_367:
        /*0774*/ 	.byte	0x04, 0x12
        /*0776*/ 	.short	(.L_369 - .L_368)
	.align		4
.L_368:
        /*0778*/ 	.word	index@(_ZN2at6native29vectorized_elementwise_kernelILi4ENS0_10AbsFunctorIN3c104HalfEEESt5arrayIPcLm2EEEEviT0_T1_)
        /*077c*/ 	.word	0x00000000


	//----- nvinfo : EIATTR_MIN_STACK_SIZE
	.align		4
.L_369:
        /*0780*/ 	.byte	0x04, 0x12
        /*0782*/ 	.short	(.L_371 - .L_370)
	.align		4
.L_370:
        /*0784*/ 	.word	index@(_ZN2at6native29vectorized_elementwise_kernelILi8ENS0_10AbsFunctorIN3c104HalfEEESt5arrayIPcLm2EEEEviT0_T1_)
        /*0788*/ 	.word	0x00000000


	//----- nvinfo : EIATTR_MIN_STACK_SIZE
	.align		4
.L_371:
        /*078c*/ 	.byte	0x04, 0x12
        /*078e*/ 	.short	(.L_373 - .L_372)
	.align		4
.L_372:
        /*0790*/ 	.word	index@(_ZN2at6native18elementwise_kernelILi128ELi4EZNS0_15gpu_kernel_implINS0_10AbsFunctorIfEEEEvRNS_18TensorIteratorBaseERKT_EUliE_EEviT1_)
        /*0794*/ 	.word	0x00000000


	//----- nvinfo : EIATTR_MIN_STACK_SIZE
	.align		4
.L_373:
        /*0798*/ 	.byte	0x04, 0x12
        /*079a*/ 	.short	(.L_375 - .L_374)
	.align		4
.L_374:
        /*079c*/ 	.word	index@(_ZN2at6native27unrolled_elementwise_kernelINS0_10AbsFunctorIfEESt5arrayIPcLm2EELi4E23TrivialOffsetCalculatorILi1EjES8_NS0_6memory12LoadWithCastILi1EEENS9_13StoreWithCastILi1EEEEEviT_T0_T2_T3_T4_T5_)
        /*07a0*/ 	.word	0x00000000


	//----- nvinfo : EIATTR_MIN_STACK_SIZE
	.align		4
.L_375:
        /*07a4*/ 	.byte	0x04, 0x12
        /*07a6*/ 	.short	(.L_377 - .L_376)
	.align		4
.L_376:
        /*07a8*/ 	.word	index@(_ZN2at6native18elementwise_kernelILi128ELi2EZNS0_22gpu_kernel_impl_nocastINS0_10AbsFunctorIfEEEEvRNS_18TensorIteratorBaseERKT_EUliE_EEviT1_)
        /*07ac*/ 	.word	0x00000000


	//----- nvinfo : EIATTR_MIN_STACK_SIZE
	.align		4
.L_377:
        /*07b0*/ 	.byte	0x04, 0x12
        /*07b2*/ 	.short	(.L_379 - .L_378)
	.align		4
.L_378:
        /*07b4*/ 	.word	index@(_ZN2at6native27unrolled_elementwise_kernelINS0_10AbsFunctorIfEESt5arrayIPcLm2EELi4E23TrivialOffsetCalculatorILi1EjES8_NS0_6memory15LoadWithoutCastENS9_16StoreWithoutCastEEEviT_T0_T2_T3_T4_T5_)
        /*07b8*/ 	.word	0x00000000


	//----- nvinfo : EIATTR_MIN_STACK_SIZE
	.align		4
.L_379:
        /*07bc*/ 	.byte	0x04, 0x12
        /*07be*/ 	.short	(.L_381 - .L_380)
	.align		4
.L_380:
        /*07c0*/ 	.word	index@(_ZN2at6native29vectorized_elementwise_kernelILi2ENS0_10AbsFunctorIfEESt5arrayIPcLm2EEEEviT0_T1_)
        /*07c4*/ 	.word	0x00000000


	//----- nvinfo : EIATTR_MIN_STACK_SIZE
	.align		4
.L_381:
        /*07c8*/ 	.byte	0x04, 0x12
        /*07ca*/ 	.short	(.L_383 - .L_382)
	.align		4
.L_382:
        /*07cc*/ 	.word	index@(_ZN2at6native29vectorized_elementwise_kernelILi4ENS0_10AbsFunctorIfEESt5arrayIPcLm2EEEEviT0_T1_)
        /*07d0*/ 	.word	0x00000000


	//----- nvinfo : EIATTR_MIN_STACK_SIZE
	.align		4
.L_383:
        /*07d4*/ 	.byte	0x04, 0x12
        /*07d6*/ 	.short	(.L_385 - .L_384)
	.align		4
.L_384:
        /*07d8*/ 	.word	index@(_ZN2at6native29vectorized_elementwise_kernelILi8ENS0_10AbsFunctorIfEESt5arrayIPcLm2EEEEviT0_T1_)
        /*07dc*/ 	.word	0x00000000


	//----- nvinfo : EIATTR_MIN_STACK_SIZE
	.align		4
.L_385:
        /*07e0*/ 	.byte	0x04, 0x12
        /*07e2*/ 	.short	(.L_387 - .L_386)
	.align		4
.L_386:
        /*07e4*/ 	.word	index@(_ZN2at6native18elementwise_kernelILi128ELi4EZNS0_15gpu_kernel_implINS0_10AbsFunctorIdEEEEvRNS_18TensorIteratorBaseERKT_EUliE_EEviT1_)
        /*07e8*/ 	.word	0x00000000


	//----- nvinfo : EIATTR_MIN_STACK_SIZE
	.align		4
.L_387:
        /*07ec*/ 	.byte	0x04, 0x12
        /*07ee*/ 	.short	(.L_389 - .L_388)
	.align		4
.L_388:
        /*07f0*/ 	.word	index@(_ZN2at6native27unrolled_elementwise_kernelINS0_10AbsFunctorIdEESt5arrayIPcLm2EELi4E23TrivialOffsetCalculatorILi1EjES8_NS0_6memory12LoadWithCastILi1EEENS9_13StoreWithCastILi1EEEEEviT_T0_T2_T3_T4_T5_)
        /*07f4*/ 	.word	0x00000000


	//----- nvinfo : EIATTR_MIN_STACK_SIZE
	.align		4
.L_389:
        /*07f8*/ 	.byte	0x04, 0x12
        /*07fa*/ 	.short	(.L_391 - .L_390)
	.align		4
.L_390:
        /*07fc*/ 	.word	index@(_ZN2at6native18elementwise_kernelILi128ELi2EZNS0_22gpu_kernel_impl_nocastINS0_10AbsFunctorIdEEEEvRNS_18TensorIteratorBaseERKT_EUliE_EEviT1_)
        /*0800*/ 	.word	0x00000000


	//----- nvinfo : EIATTR_MIN_STACK_SIZE
	.align		4
.L_391:
        /*0804*/ 	.byte	0x04, 0x12
        /*0806*/ 	.short	(.L_393 - .L_392)
	.align		4
.L_392:
        /*0808*/ 	.word	index@(_ZN2at6native27unrolled_elementwise_kernelINS0_10AbsFunctorIdEESt5arrayIPcLm2EELi4E23TrivialOffsetCalculatorILi1EjES8_NS0_6memory15LoadWithoutCastENS9_16StoreWithoutCastEEEviT_T0_T2_T3_T4_T5_)
        /*080c*/ 	.word	0x00000000


	//----- nvinfo : EIATTR_MIN_STACK_SIZE
	.align		4
.L_393:
        /*0810*/ 	.byte	0x04, 0x12
        /*0812*/ 	.short	(.L_395 - .L_394)
	.align		4
.L_394:
        /*0814*/ 	.word	index@(_ZN2at6native29vectorized_elementwise_kernelILi2ENS0_10AbsFunctorIdEESt5arrayIPcLm2EEEEviT0_T1_)
        /*0818*/ 	.word	0x00000000


	//----- nvinfo : EIATTR_MIN_STACK_SIZE
	.align		4
.L_395:
        /*081c*/ 	.byte	0x04, 0x12
        /*081e*/ 	.short	(.L_397 - .L_396)
	.align		4
.L_396:
        /*0820*/ 	.word	index@(_ZN2at6native29vectorized_elementwise_kernelILi4ENS0_10AbsFunctorIdEESt5arrayIPcLm2EEEEviT0_T1_)
        /*0824*/ 	.word	0x00000000


	//----- nvinfo : EIATTR_MIN_STACK_SIZE
	.align		4
.L_397:
        /*0828*/ 	.byte	0x04, 0x12
        /*082a*/ 	.short	(.L_399 - .L_398)
	.align		4
.L_398:
        /*082c*/ 	.word	index@(_ZN2at6native29vectorized_elementwise_kernelILi8ENS0_10AbsFunctorIdEESt5arrayIPcLm2EEEEviT0_T1_)
        /*0830*/ 	.word	0x00000000


	//----- nvinfo : EIATTR_MIN_STACK_SIZE
	.align		4
.L_399:
        /*0834*/ 	.byte	0x04, 0x12
        /*0836*/ 	.short	(.L_401 - .L_400)
	.align		4
.L_400:
        /*0838*/ 	.word	index@(_ZN2at6native18elementwise_kernelILi128ELi4EZNS0_15gpu_kernel_implINS0_10AbsFunctorIsEEEEvRNS_18TensorIteratorBaseERKT_EUliE_EEviT1_)
        /*083c*/ 	.word	0x00000000


	//----- nvinfo : EIATTR_MIN_STACK_SIZE
	.align		4
.L_401:
        /*0840*/ 	.byte	0x04, 0x12
        /*0842*/ 	.short	(.L_403 - .L_402)
	.align		4
.L_402:
        /*0844*/ 	.word	index@(_ZN2at6native27unrolled_elementwise_kernelINS0_10AbsFunctorIsEESt5arrayIPcLm2EELi4E23TrivialOffsetCalculatorILi1EjES8_NS0_6memory12LoadWithCastILi1EEENS9_13StoreWithCastILi1EEEEEviT_T0_T2_T3_T4_T5_)
        /*0848*/ 	.word	0x00000000


	//----- nvinfo : EIATTR_MIN_STACK_SIZE
	.align		4
.L_403:
        /*084c*/ 	.byte	0x04, 0x12
        /*084e*/ 	.short	(.L_405 - .L_404)
	.align		4
.L_404:
        /*0850*/ 	.word	index@(_ZN2at6native18elementwise_kernelILi128ELi4EZNS0_22gpu_kernel_impl_nocastINS0_10AbsFunctorIsEEEEvRNS_18TensorIteratorBaseERKT_EUliE_EEviT1_)
        /*0854*/ 	.word	0x00000000


	//----- nvinfo : EIATTR_MIN_STACK_SIZE
	.align		4
.L_405:
        /*0858*/ 	.byte	0x04, 0x12
        /*085a*/ 	.short	(.L_407 - .L_406)
	.align		4
.L_406:
        /*085c*/ 	.word	index@(_ZN2at6native27unrolled_elementwise_kernelINS0_10AbsFunctorIsEESt5arrayIPcLm2EELi4E23TrivialOffsetCalculatorILi1EjES8_NS0_6memory15LoadWithoutCastENS9_16StoreWithoutCastEEEviT_T0_T2_T3_T4_T5_)
        /*0860*/ 	.word	0x00000000


	//----- nvinfo : EIATTR_MIN_STACK_SIZE
	.align		4
.L_407:
        /*0864*/ 	.byte	0x04, 0x12
        /*0866*/ 	.short	(.L_409 - .L_408)
	.align		4
.L_408:
        /*0868*/ 	.word	index@(_ZN2at6native29vectorized_elementwise_kernelILi2ENS0_10AbsFunctorIsEESt5arrayIPcLm2EEEEviT0_T1_)
        /*086c*/ 	.word	0x00000000


	//----- nvinfo : EIATTR_MIN_STACK_SIZE
	.align		4
.L_409:
        /*0870*/ 	.byte	0x04, 0x12
        /*0872*/ 	.short	(.L_411 - .L_410)
	.align		4
.L_410:
        /*0874*/ 	.word	index@(_ZN2at6native29vectorized_elementwise_kernelILi4ENS0_10AbsFunctorIsEESt5arrayIPcLm2EEEEviT0_T1_)
        /*0878*/ 	.word	0x00000000


	//----- nvinfo : EIATTR_MIN_STACK_SIZE
	.align		4
.L_411:
        /*087c*/ 	.byte	0x04, 0x12
        /*087e*/ 	.short	(.L_413 - .L_412)
	.align		4
.L_412:
        /*0880*/ 	.word	index@(_ZN2at6native29vectorized_elementwise_kernelILi8ENS0_10AbsFunctorIsEESt5arrayIPcLm2EEEEviT0_T1_)
        /*0884*/ 	.word	0x00000000


	//----- nvinfo : EIATTR_MIN_STACK_SIZE
	.align		4
.L_413:
        /*0888*/ 	.byte	0x04, 0x12
        /*088a*/ 	.short	(.L_415 - .L_414)
	.align		4
.L_414:
        /*088c*/ 	.word	index@(_ZN2at6native18elementwise_kernelILi128ELi4EZNS0_15gpu_kernel_implINS0_10AbsFunctorIlEEEEvRNS_18TensorIteratorBaseERKT_EUliE_EEviT1_)
        /*0890*/ 	.word	0x00000000


	//----- nvinfo : EIATTR_MIN_STACK_SIZE
	.align		4
.L_415:
        /*0894*/ 	.byte	0x04, 0x12
        /*0896*/ 	.short	(.L_417 - .L_416)
	.align		4
.L_416:
        /*0898*/ 	.word	index@(_ZN2at6native27unrolled_elementwise_kernelINS0_10AbsFunctorIlEESt5arrayIPcLm2EELi4E23TrivialOffsetCalculatorILi1EjES8_NS0_6memory12LoadWithCastILi1EEENS9_13StoreWithCastILi1EEEEEviT_T0_T2_T3_T4_T5_)
        /*089c*/ 	.word	0x00000000


	//----- nvinfo : EIATTR_MIN_STACK_SIZE
	.align		4
.L_417:
        /*08a0*/ 	.byte	0x04, 0x12
        /*08a2*/ 	.short	(.L_419 - .L_418)
	.align		4
.L_418:
        /*08a4*/ 	.word	index@(_ZN2at6native18elementwise_kernelILi128ELi2EZNS0_22gpu_kernel_impl_nocastINS0_10AbsFunctorIlEEEEvRNS_18TensorIteratorBaseERKT_EUliE_EEviT1_)
        /*08a8*/ 	.word	0x00000000


	//----- nvinfo : EIATTR_MIN_STACK_SIZE
	.align		4
.L_419:
        /*08ac*/ 	.byte	0x04, 0x12
        /*08ae*/ 	.short	(.L_421 - .L_420)
	.align		4
.L_420:
        /*08b0*/ 	.word	index@(_ZN2at6native27unrolled_elementwise_kernelINS0_10AbsFunctorIlEESt5arrayIPcLm2EELi4E23TrivialOffsetCalculatorILi1EjES8_NS0_6memory15LoadWithoutCastENS9_16StoreWithoutCastEEEviT_T0_T2_T3_T4_T5_)
        /*08b4*/ 	.word	0x00000000


	//----- nvinfo : EIATTR_MIN_STACK_SIZE
	.align		4
.L_421:
        /*08b8*/ 	.byte	0x04, 0x12
        /*08ba*/ 	.short	(.L_423 - .L_422)
	.align		4
.L_422:
        /*08bc*/ 	.word	index@(_ZN2at6native29vectorized_elementwise_kernelILi2ENS0_10AbsFunctorIlEESt5arrayIPcLm2EEEEviT0_T1_)
        /*08c0*/ 	.word	0x00000000


	//----- nvinfo : EIATTR_MIN_STACK_SIZE
	.align		4
.L_423:
        /*08c4*/ 	.byte	0x04, 0x12
        /*08c6*/ 	.short	(.L_425 - .L_424)
	.align		4
.L_424:
        /*08c8*/ 	.word	index@(_ZN2at6native29vectorized_elementwise_kernelILi4ENS0_10AbsFunctorIlEESt5arrayIPcLm2EEEEviT0_T1_)
        /*08cc*/ 	.word	0x00000000


	//----- nvinfo : EIATTR_MIN_STACK_SIZE
	.align		4
.L_425:
        /*08d0*/ 	.byte	0x04, 0x12
        /*08d2*/ 	.short	(.L_427 - .L_426)
	.align		4
.L_426:
        /*08d4*/ 	.word	index@(_ZN2at6native29vectorized_elementwise_kernelILi8ENS0_10AbsFunctorIlEESt5arrayIPcLm2EEEEviT0_T1_)
        /*08d8*/ 	.word	0x00000000


	//----- nvinfo : EIATTR_MIN_STACK_SIZE
	.align		4
.L_427:
        /*08dc*/ 	.byte	0x04, 0x12
        /*08de*/ 	.short	(.L_429 - .L_428)
	.align		4
.L_428:
        /*08e0*/ 	.word	index@(_ZN2at6native18elementwise_kernelILi128ELi4EZNS0_15gpu_kernel_implINS0_10AbsFunctorIiEEEEvRNS_18TensorIteratorBaseERKT_EUliE_EEviT1_)
        /*08e4*/ 	.word	0x00000000


	//----- nvinfo : EIATTR_MIN_STACK_SIZE
	.align		4
.L_429:
        /*08e8*/ 	.byte	0x04, 0x12
        /*08ea*/ 	.short	(.L_431 - .L_430)
	.align		4
.L_430:
        /*08ec*/ 	.word	index@(_ZN2at6native27unrolled_elementwise_kernelINS0_10AbsFunctorIiEESt5arrayIPcLm2EELi4E23TrivialOffsetCalculatorILi1EjES8_NS0_6memory12LoadWithCastILi1EEENS9_13StoreWithCastILi1EEEEEviT_T0_T2_T3_T4_T5_)
        /*08f0*/ 	.word	0x00000000


	//----- nvinfo : EIATTR_MIN_STACK_SIZE
	.align		4
.L_431:
        /*08f4*/ 	.byte	0x04, 0x12
        /*08f6*/ 	.short	(.L_433 - .L_432)
	.align		4
.L_432:
        /*08f8*/ 	.word	index@(_ZN2at6native18elementwise_kernelILi128ELi2EZNS0_22gpu_kernel_impl_nocastINS0_10AbsFunctorIiEEEEvRNS_18TensorIteratorBaseERKT_EUliE_EEviT1_)
        /*08fc*/ 	.word	0x00000000


	//----- nvinfo : EIATTR_MIN_STACK_SIZE
	.align		4
.L_433:
        /*0900*/ 	.byte	0x04, 0x12
        /*0902*/ 	.short	(.L_435 - .L_434)
	.align		4
.L_434:
        /*0904*/ 	.word	index@(_ZN2at6native27unrolled_elementwise_kernelINS0_10AbsFunctorIiEESt5arrayIPcLm2EELi4E23TrivialOffsetCalculatorILi1EjES8_NS0_6memory15LoadWithoutCastENS9_16StoreWithoutCastEEEviT_T0_T2_T3_T4_T5_)
        /*0908*/ 	.word	0x00000000


	//----- nvinfo : EIATTR_MIN_STACK_SIZE
	.align		4
.L_435:
        /*090c*/ 	.byte	0x04, 0x12
        /*090e*/ 	.short	(.L_437 - .L_436)
	.align		4
.L_436:
        /*0910*/ 	.word	index@(_ZN2at6native29vectorized_elementwise_kernelILi2ENS0_10AbsFunctorIiEESt5arrayIPcLm2EEEEviT0_T1_)
        /*0914*/ 	.word	0x00000000


	//----- nvinfo : EIATTR_MIN_STACK_SIZE
	.align		4
.L_437:
        /*0918*/ 	.byte	0x04, 0x12
        /*091a*/ 	.short	(.L_439 - .L_438)
	.align		4
.L_438:
        /*091c*/ 	.word	index@(_ZN2at6native29vectorized_elementwise_kernelILi4ENS0_10AbsFunctorIiEESt5arrayIPcLm2EEEEviT0_T1_)
        /*0920*/ 	.word	0x00000000


	//----- nvinfo : EIATTR_MIN_STACK_SIZE
	.align		4
.L_439:
        /*0924*/ 	.byte	0x04, 0x12
        /*0926*/ 	.short	(.L_441 - .L_440)
	.align		4
.L_440:
        /*0928*/ 	.word	index@(_ZN2at6native29vectorized_elementwise_kernelILi8ENS0_10AbsFunctorIiEESt5arrayIPcLm2EEEEviT0_T1_)
        /*092c*/ 	.word	0x00000000


	//----- nvinfo : EIATTR_MIN_STACK_SIZE
	.align		4
.L_441:
        /*0930*/ 	.byte	0x04, 0x12
        /*0932*/ 	.short	(.L_443 - .L_442)
	.align		4
.L_442:
        /*0934*/ 	.word	index@(_ZN2at6native18elementwise_kernelILi128ELi4EZNS0_15gpu_kernel_implINS0_10AbsFunctorIaEEEEvRNS_18TensorIteratorBaseERKT_EUliE_EEviT1_)
        /*0938*/ 	.word	0x00000000


	//----- nvinfo : EIATTR_MIN_STACK_SIZE
	.align		4
.L_443:
        /*093c*/ 	.byte	0x04, 0x12
        /*093e*/ 	.short	(.L_445 - .L_444)
	.align		4
.L_444:
        /*0940*/ 	.word	index@(_ZN2at6native27unrolled_elementwise_kernelINS0_10AbsFunctorIaEESt5arrayIPcLm2EELi4E23TrivialOffsetCalculatorILi1EjES8_NS0_6memory12LoadWithCastILi1EEENS9_13StoreWithCastILi1EEEEEviT_T0_T2_T3_T4_T5_)
        /*0944*/ 	.word	0x00000000


	//----- nvinfo : EIATTR_MIN_STACK_SIZE
	.align		4
.L_445:
        /*0948*/ 	.byte	0x04, 0x12
        /*094a*/ 	.short	(.L_447 - .L_446)
	.align		4
.L_446:
        /*094c*/ 	.word	index@(_ZN2at6native18elementwise_kernelILi128ELi4EZNS0_22gpu_kernel_impl_nocastINS0_10AbsFunctorIaEEEEvRNS_18TensorIteratorBaseERKT_EUliE_EEviT1_)
        /*0950*/ 	.word	0x00000000


	//----- nvinfo : EIATTR_MIN_STACK_SIZE
	.align		4
.L_447:
        /*0954*/ 	.byte	0x04, 0x12
        /*0956*/ 	.short	(.L_449 - .L_448)
	.align		4
.L_448:
        /*0958*/ 	.word	index@(_ZN2at6native27unrolled_elementwise_kernelINS0_10AbsFunctorIaEESt5arrayIPcLm2EELi4E23TrivialOffsetCalculatorILi1EjES8_NS0_6memory15LoadWithoutCastENS9_16StoreWithoutCastEEEviT_T0_T2_T3_T4_T5_)
        /*095c*/ 	.word	0x00000000


	//----- nvinfo : EIATTR_MIN_STACK_SIZE
	.align		4
.L_449:
        /*0960*/ 	.byte	0x04, 0x12
        /*0962*/ 	.short	(.L_451 - .L_450)
	.align		4
.L_450:
        /*0964*/ 	.word	index@(_ZN2at6native29vectorized_elementwise_kernelILi2ENS0_10AbsFunctorIaEESt5arrayIPcLm2EEEEviT0_T1_)
        /*0968*/ 	.word	0x00000000


	//----- nvinfo : EIATTR_MIN_STACK_SIZE
	.align		4
.L_451:
        /*096c*/ 	.byte	0x04, 0x12
        /*096e*/ 	.short	(.L_453 - .L_452)
	.align		4
.L_452:
        /*0970*/ 	.word	index@(_ZN2at6native29vectorized_elementwise_kernelILi4ENS0_10AbsFunctorIaEESt5arrayIPcLm2EEEEviT0_T1_)
        /*0974*/ 	.word	0x00000000


	//----- nvinfo : EIATTR_MIN_STACK_SIZE
	.align		4
.L_453:
        /*0978*/ 	.byte	0x04, 0x12
        /*097a*/ 	.short	(.L_455 - .L_454)
	.align		4
.L_454:
        /*097c*/ 	.word	index@(_ZN2at6native29vectorized_elementwise_kernelILi8ENS0_10AbsFunctorIaEESt5arrayIPcLm2EEEEviT0_T1_)
        /*0980*/ 	.word	0x00000000


	//----- nvinfo : EIATTR_MIN_STACK_SIZE
	.align		4
.L_455:
        /*0984*/ 	.byte	0x04, 0x12
        /*0986*/ 	.short	(.L_457 - .L_456)
	.align		4
.L_456:
        /*0988*/ 	.word	index@(_ZN2at6native18elementwise_kernelILi128ELi4EZNS0_15gpu_kernel_implINS0_10AbsFunctorIhEEEEvRNS_18TensorIteratorBaseERKT_EUliE_EEviT1_)
        /*098c*/ 	.word	0x00000000


	//----- nvinfo : EIATTR_MIN_STACK_SIZE
	.align		4
.L_457:
        /*0990*/ 	.byte	0x04, 0x12
        /*0992*/ 	.short	(.L_459 - .L_458)
	.align		4
.L_458:
        /*0994*/ 	.word	index@(_ZN2at6native27unrolled_elementwise_kernelINS0_10AbsFunctorIhEESt5arrayIPcLm2EELi4E23TrivialOffsetCalculatorILi1EjES8_NS0_6memory12LoadWithCastILi1EEENS9_13StoreWithCastILi1EEEEEviT_T0_T2_T3_T4_T5_)
        /*0998*/ 	.word	0x00000000


	//----- nvinfo : EIATTR_MIN_STACK_SIZE
	.align		4
.L_459:
        /*099c*/ 	.byte	0x04, 0x12
        /*099e*/ 	.short	(.L_461 - .L_460)
	.align		4
.L_460:
        /*09a0*/ 	.word	index@(_ZN2at6native18elementwise_kernelILi128ELi4EZNS0_22gpu_kernel_impl_nocastINS0_10AbsFunctorIhEEEEvRNS_18TensorIteratorBaseERKT_EUliE_EEviT1_)
        /*09a4*/ 	.word	0x00000000


	//----- nvinfo : EIATTR_MIN_STACK_SIZE
	.align		4
.L_461:
        /*09a8*/ 	.byte	0x04, 0x12
        /*09aa*/ 	.short	(.L_463 - .L_462)
	.align		4
.L_462:
        /*09ac*/ 	.word	index@(_ZN2at6native27unrolled_elementwise_kernelINS0_10AbsFunctorIhEESt5arrayIPcLm2EELi4E23TrivialOffsetCalculatorILi1EjES8_NS0_6memory15LoadWithoutCastENS9_16StoreWithoutCastEEEviT_T0_T2_T3_T4_T5_)
        /*09b0*/ 	.word	0x00000000


	//----- nvinfo : EIATTR_MIN_STACK_SIZE
	.align		4
.L_463:
        /*09b4*/ 	.byte	0x04, 0x12
        /*09b6*/ 	.short	(.L_465 - .L_464)
	.align		4
.L_464:
        /*09b8*/ 	.word	index@(_ZN2at6native29vectorized_elementwise_kernelILi2ENS0_10AbsFunctorIhEESt5arrayIPcLm2EEEEviT0_T1_)
        /*09bc*/ 	.word	0x00000000


	//----- nvinfo : EIATTR_MIN_STACK_SIZE
	.align		4
.L_465:
        /*09c0*/ 	.byte	0x04, 0x12
        /*09c2*/ 	.short	(.L_467 - .L_466)
	.align		4
.L_466:
        /*09c4*/ 	.word	index@(_ZN2at6native29vectorized_elementwise_kernelILi4ENS0_10AbsFunctorIhEESt5arrayIPcLm2EEEEviT0_T1_)
        /*09c8*/ 	.word	0x00000000


	//----- nvinfo : EIATTR_MIN_STACK_SIZE
	.align		4
.L_467:
        /*09cc*/ 	.byte	0x04, 0x12
        /*09ce*/ 	.short	(.L_469 - .L_468)
	.align		4
.L_468:
        /*09d0*/ 	.word	index@(_ZN2at6native29vectorized_elementwise_kernelILi8ENS0_10AbsFunctorIhEESt5arrayIPcLm2EEEEviT0_T1_)
        /*09d4*/ 	.word	0x00000000
.L_469:


//--------------------- .nv.compat                --------------------------
	.section	.nv.compat,"",@"SHT_CUDA_COMPAT_INFO"
	.align	4
        /*0000*/ 	.byte	0x02, 0x09, 0x01, 0x00, 0x02, 0x02, 0x01, 0x00, 0x02, 0x05, 0x05, 0x00, 0x03, 0x07, 0x01, 0x01
        /*0010*/ 	.byte	0x02, 0x03, 0x00, 0x00, 0x02, 0x06, 0x01, 0x00, 0x04, 0x0b, 0x08, 0x00, 0x01, 0x00, 0x00, 0x00
        /*0020*/ 	.byte	0x00, 0x00, 0x00, 0x00


//--------------------- .nv.info._ZN2at6native18elementwise_kernelILi128ELi4EZNS0_15gpu_kernel_implINS0_10AbsFunctorIbEEEEvRNS_18TensorIteratorBaseERKT_EUliE_EEviT1_ --------------------------
	.section	.nv.info._ZN2at6native18elementwise_kernelILi128ELi4EZNS0_15gpu_kernel_implINS0_10AbsFunctorIbEEEEvRNS_18TensorIteratorBaseERKT_EUliE_EEviT1_,"",@"SHT_CUDA_INFO"
	.sectionflags	@""
	.align	4


	//----- nvinfo : EIATTR_CUDA_API_VERSION
	.align		4
        /*0000*/ 	.byte	0x04, 0x37
        /*0002*/ 	.short	(.L_471 - .L_470)
.L_470:
        /*0004*/ 	.word	0x00000082


	//----- nvinfo : EIATTR_KPARAM_INFO
	.align		4
.L_471:
        /*0008*/ 	.byte	0x04, 0x17
        /*000a*/ 	.short	(.L_473 - .L_472)
.L_472:
        /*000c*/ 	.word	0x00000000
        /*0010*/ 	.short	0x0001
        /*0012*/ 	.short	0x0008
        /*0014*/ 	.byte	0x00, 0xf0, 0x61, 0x08


	//----- nvinfo : EIATTR_KPARAM_INFO
	.align		4
.L_473:
        /*0018*/ 	.byte	0x04, 0x17
        /*001a*/ 	.short	(.L_475 - .L_474)
.L_474:
        /*001c*/ 	.word	0x00000000
        /*0020*/ 	.short	0x0000
        /*0022*/ 	.short	0x0000
        /*0024*/ 	.byte	0x00, 0xf0, 0x11, 0x00


	//----- nvinfo : EIATTR_SPARSE_MMA_MASK
	.align		4
.L_475:
        /*0028*/ 	.byte	0x03, 0x50
        /*002a*/ 	.short	0x0000


	//----- nvinfo : EIATTR_MAXREG_COUNT
	.align		4
        /*002c*/ 	.byte	0x03, 0x1b
        /*002e*/ 	.short	0x0080


	//----- nvinfo : EIATTR_EXTERNS
	.align		4
        /*0030*/ 	.byte	0x04, 0x0f
        /*0032*/ 	.short	(.L_477 - .L_476)


	//   ....[0]....
	.align		4
.L_476:
        /*0034*/ 	.word	index@(__assertfail)


	//----- nvinfo : EIATTR_MERCURY_ISA_VERSION
	.align		4
.L_477:
        /*0038*/ 	.byte	0x03, 0x5f
        /*003a*/ 	.short	0x0101


	//----- nvinfo : EIATTR_VRC_CTA_INIT_COUNT
	.align		4
        /*003c*/ 	.byte	0x02, 0x4a
	.zero		1
	.zero		1


	//----- nvinfo : EIATTR_SYSCALL_OFFSETS
	.align		4
        /*0040*/ 	.byte	0x04, 0x46
        /*0042*/ 	.short	(.L_479 - .L_478)


	//   ....[0]....
.L_478:
        /*0044*/ 	.word	0x00001d40


	//   ....[1]....
        /*0048*/ 	.word	0x00002a00


	//   ....[2]....
        /*004c*/ 	.word	0x00004830


	//   ....[3]....
        /*0050*/ 	.word	0x000053c0


	//   ....[4]....
        /*0054*/ 	.word	0x000072e0


	//   ....[5]....
        /*0058*/ 	.word	0x00007e70


	//   ....[6]....
        /*005c*/ 	.word	0x00009da0


	//   ....[7]....
        /*0060*/ 	.word	0x0000a8f0


	//----- nvinfo : EIATTR_EXIT_INSTR_OFFSETS
	.align		4
.L_479:
        /*0064*/ 	.byte	0x04, 0x1c
        /*0066*/ 	.short	(.L_481 - .L_480)


	//   ....[0]....
.L_480:
        /*0068*/ 	.word	0x00008100


	//   ....[1]....
        /*006c*/ 	.word	0x00009f10


	//   ....[2]....
        /*0070*/ 	.word	0x00009f30


	//   ....[3]....
        /*0074*/ 	.word	0x00009fc0


	//   ....[4]....
        /*0078*/ 	.word	0x00009fe0


	//   ....[5]....
        /*007c*/ 	.word	0x0000a000


	//   ....[6]....
        /*0080*/ 	.word	0x0000a090


	//   ....[7]....
        /*0084*/ 	.word	0x0000a0d0


	//   ....[8]....
        /*0088*/ 	.word	0x0000a170


	//   ....[9]....
        /*008c*/ 	.word	0x0000a1c0


	//   ....[10]....
        /*0090*/ 	.word	0x0000a1f0


	//   ....[11]....
        /*0094*/ 	.word	0x0000a2b0


	//   ....[12]....
        /*0098*/ 	.word	0x0000a3f0


	//   ....[13]....
        /*009c*/ 	.word	0x0000a530


	//   ....[14]....
        /*00a0*/ 	.word	0x0000a680


	//   ....[15]....
        /*00a4*/ 	.word	0x0000a6b0


	//   ....[16]....
        /*00a8*/ 	.word	0x0000a6d0


	//   ....[17]....
        /*00ac*/ 	.word	0x0000a750


	//   ....[18]....
        /*00b0*/ 	.word	0x0000a790


	//   ....[19]....
        /*00b4*/ 	.word	0x0000a900


	//   ....[20]....
        /*00b8*/ 	.word	0x0000a9e0


	//   ....[21]....
        /*00bc*/ 	.word	0x0000aa80


	//   ....[22]....
        /*00c0*/ 	.word	0x0000aab0


	//   ....[23]....
        /*00c4*/ 	.word	0x0000ab00


	//   ....[24]....
        /*00c8*/ 	.word	0x0000ab40


	//----- nvinfo : EIATTR_MAX_THREADS
	.align		4
.L_481:
        /*00cc*/ 	.byte	0x04, 0x05
        /*00ce*/ 	.short	(.L_483 - .L_482)
.L_482:
        /*00d0*/ 	.word	0x00000080
        /*00d4*/ 	.word	0x00000001
        /*00d8*/ 	.word	0x00000001


	//----- nvinfo : EIATTR_CRS_STACK_SIZE
	.align		4
.L_483:
        /*00dc*/ 	.byte	0x04, 0x1e
        /*00de*/ 	.short	(.L_485 - .L_484)
.L_484:
        /*00e0*/ 	.word	0x00000000


	//----- nvinfo : EIATTR_CBANK_PARAM_SIZE
	.align		4
.L_485:
        /*00e4*/ 	.byte	0x03, 0x19
        /*00e6*/ 	.short	0x0220


	//----- nvinfo : EIATTR_PARAM_CBANK
	.align		4
        /*00e8*/ 	.byte	0x04, 0x0a
        /*00ea*/ 	.short	(.L_487 - .L_486)
	.align		4
.L_486:
        /*00ec*/ 	.word	index@(.nv.constant0._ZN2at6native18elementwise_kernelILi128ELi4EZNS0_15gpu_kernel_implINS0_10AbsFunctorIbEEEEvRNS_18TensorIteratorBaseERKT_EUliE_EEviT1_)
        /*00f0*/ 	.short	0x0380
        /*00f2*/ 	.short	0x0220


	//----- nvinfo : EIATTR_SW_WAR
	.align		4
.L_487:
        /*00f4*/ 	.byte	0x04, 0x36
        /*00f6*/ 	.short	(.L_489 - .L_488)
.L_488:
        /*00f8*/ 	.word	0x00000008
.L_489:


//--------------------- .nv.info._ZN2at6native27unrolled_elementwise_kernelINS0_10AbsFunctorIbEESt5arrayIPcLm2EELi4E23TrivialOffsetCalculatorILi1EjES8_NS0_6memory12LoadWithCastILi1EEENS9_13StoreWithCastILi1EEEEEviT_T0_T2_T3_T4_T5_ --------------------------
	.section	.nv.info._ZN2at6native27unrolled_elementwise_kernelINS0_10AbsFunctorIbEESt5arrayIPcLm2EELi4E23TrivialOffsetCalculatorILi1EjES8_NS0_6memory12LoadWithCastILi1EEENS9_13StoreWithCastILi1EEEEEviT_T0_T2_T3_T4_T5_,"",@"SHT_CUDA_INFO"
	.sectionflags	@""
	.align	4


	//----- nvinfo : EIATTR_CUDA_API_VERSION
	.align		4
        /*0000*/ 	.byte	0x04, 0x37
        /*0002*/ 	.short	(.L_491 - .L_490)
.L_490:
        /*0004*/ 	.word	0x00000082


	//----- nvinfo : EIATTR_KPARAM_INFO
	.align		4
.L_491:
        /*0008*/ 	.byte	0x04, 0x17
        /*000a*/ 	.short	(.L_493 - .L_492)
.L_492:
        /*000c*/ 	.word	0x00000000
        /*0010*/ 	.short	0x0006
        /*0012*/ 	.short	0x0024
        /*0014*/ 	.byte	0x00, 0xf0, 0x21, 0x00


	//----- nvinfo : EIATTR_KPARAM_INFO
	.align		4
.L_493:
        /*0018*/ 	.byte	0x04, 0x17
        /*001a*/ 	.short	(.L_495 - .L_494)
.L_494:
        /*001c*/ 	.word	0x00000000
        /*0020*/ 	.short	0x0005
        /*0022*/ 	.short	0x001c
        /*0024*/ 	.byte	0x00, 0xf0, 0x21, 0x00


	//----- nvinfo : EIATTR_KPARAM_INFO
	.align		4
.L_495:
        /*0028*/ 	.byte	0x04, 0x17
        /*002a*/ 	.short	(.L_497 - .L_496)
.L_496:
        /*002c*/ 	.word	0x00000000
        /*0030*/ 	.short	0x0004
        /*0032*/ 	.short	0x0019
        /*0034*/ 	.byte	0x00, 0xf0, 0x05, 0x00


	//----- nvinfo : EIATTR_KPARAM_INFO
	.align		4
.L_497:
        /*0038*/ 	.byte	0x04, 0x17
        /*003a*/ 	.short	(.L_499 - .L_498)
.L_498:
        /*003c*/ 	.word	0x00000000
        /*0040*/ 	.short	0x0003
        /*0042*/ 	.short	0x0018
        /*0044*/ 	.byte	0x00, 0xf0, 0x05, 0x00


	//----- nvinfo : EIATTR_KPARAM_INFO
	.align		4
.L_499:
        /*0048*/ 	.byte	0x04, 0x17
        /*004a*/ 	.short	(.L_501 - .L_500)
.L_500:
        /*004c*/ 	.word	0x00000000
        /*0050*/ 	.short	0x0002
        /*0052*/ 	.short	0x0008
        /*0054*/ 	.byte	0x00, 0xf0, 0x41, 0x00


	//----- nvinfo : EIATTR_KPARAM_INFO
	.align		4
.L_501:
        /*0058*/ 	.byte	0x04, 0x17
        /*005a*/ 	.short	(.L_503 - .L_502)
.L_502:
        /*005c*/ 	.word	0x00000000
        /*0060*/ 	.short	0x0001
        /*0062*/ 	.short	0x0004
        /*0064*/ 	.byte	0x00, 0xf0, 0x05, 0x00


	//----- nvinfo : EIATTR_KPARAM_INFO
	.align		4
.L_503:
        /*0068*/ 	.byte	0x04, 0x17
        /*006a*/ 	.short	(.L_505 - .L_504)
.L_504:
        /*006c*/ 	.word	0x00000000
        /*0070*/ 	.short	0x0000
        /*0072*/ 	.short	0x0000
        /*0074*/ 	.byte	0x00, 0xf0, 0x11, 0x00


	//----- nvinfo : EIATTR_SPARSE_MMA_MASK
	.align		4
.L_505:
        /*0078*/ 	.byte	0x03, 0x50
        /*007a*/ 	.short	0x0000


	//----- nvinfo : EIATTR_MAXREG_COUNT
	.align		4
        /*007c*/ 	.byte	0x03, 0x1b
        /*007e*/ 	.short	0x00ff


	//----- nvinfo : EIATTR_EXTERNS
	.align		4
        /*0080*/ 	.byte	0x04, 0x0f
        /*0082*/ 	.short	(.L_507 - .L_506)


	//   ....[0]....
	.align		4
.L_506:
        /*0084*/ 	.word	index@(__assertfail)


	//----- nvinfo : EIATTR_MERCURY_ISA_VERSION
	.align		4
.L_507:
        /*0088*/ 	.byte	0x03, 0x5f
        /*008a*/ 	.short	0x0101


	//----- nvinfo : EIATTR_VRC_CTA_INIT_COUNT
	.align		4
        /*008c*/ 	.byte	0x02, 0x4a
	.zero		1
	.zero		1


	//----- nvinfo : EIATTR_SYSCALL_OFFSETS
	.align		4
        /*0090*/ 	.byte	0x04, 0x46
        /*0092*/ 	.short	(.L_509 - .L_508)


	//   ....[0]....
.L_508:
        /*0094*/ 	.word	0x00000b80


	//   ....[1]....
        /*0098*/ 	.word	0x000017f0


	//   ....[2]....
        /*009c*/ 	.word	0x00002420


	//   ....[3]....
        /*00a0*/ 	.word	0x00003040


	//   ....[4]....
        /*00a4*/ 	.word	0x00003e00


	//   ....[5]....
        /*00a8*/ 	.word	0x00004ae0


	//   ....[6]....
        /*00ac*/ 	.word	0x000058c0


	//   ....[7]....
        /*00b0*/ 	.word	0x00006650


	//----- nvinfo : EIATTR_EXIT_INSTR_OFFSETS
	.align		4
.L_509:
        /*00b4*/ 	.byte	0x04, 0x1c
        /*00b6*/ 	.short	(.L_511 - .L_510)


	//   ....[0]....
.L_510:
        /*00b8*/ 	.word	0x00005b40


	//   ....[1]....
        /*00bc*/ 	.word	0x00005c70


	//   ....[2]....
        /*00c0*/ 	.word	0x00005c90


	//   ....[3]....
        /*00c4*/ 	.word	0x00005d20


	//   ....[4]....
        /*00c8*/ 	.word	0x00005d40


	//   ....[5]....
        /*00cc*/ 	.word	0x00005d60


	//   ....[6]....
        /*00d0*/ 	.word	0x00005df0


	//   ....[7]....
        /*00d4*/ 	.word	0x00005e30


	//   ....[8]....
        /*00d8*/ 	.word	0x00005ed0


	//   ....[9]....
        /*00dc*/ 	.word	0x00005f20


	//   ....[10]....
        /*00e0*/ 	.word	0x00005f50


	//   ....[11]....
        /*00e4*/ 	.word	0x00006010


	//   ....[12]....
        /*00e8*/ 	.word	0x00006150


	//   ....[13]....
        /*00ec*/ 	.word	0x00006290


	//   ....[14]....
        /*00f0*/ 	.word	0x000063e0


	//   ....[15]....
        /*00f4*/ 	.word	0x00006410


	//   ....[16]....
        /*00f8*/ 	.word	0x00006430


	//   ....[17]....
        /*00fc*/ 	.word	0x000064b0


	//   ....[18]....
        /*0100*/ 	.word	0x000064f0


	//   ....[19]....
        /*0104*/ 	.word	0x00006660


	//   ....[20]....
        /*0108*/ 	.word	0x00006740


	//   ....[21]....
        /*010c*/ 	.word	0x000067e0


	//   ....[22]....
        /*0110*/ 	.word	0x00006810


	//   ....[23]....
        /*0114*/ 	.word	0x00006860


	//   ....[24]....
        /*0118*/ 	.word	0x000068a0


	//----- nvinfo : EIATTR_MAX_THREADS
	.align		4
.L_511:
        /*011c*/ 	.byte	0x04, 0x05
        /*011e*/ 	.short	(.L_513 - .L_512)
.L_512:
        /*0120*/ 	.word	0x00000080
        /*0124*/ 	.word	0x00000001
        /*0128*/ 	.word	0x00000001


	//----- nvinfo : EIATTR_CRS_STACK_SIZE
	.align		4
.L_513:
        /*012c*/ 	.byte	0x04, 0x1e
        /*012e*/ 	.short	(.L_515 - .L_514)
.L_514:
        /*0130*/ 	.word	0x00000000


	//----- nvinfo : EIATTR_CBANK_PARAM_SIZE
	.align		4
.L_515:
        /*0134*/ 	.byte	0x03, 0x19
        /*0136*/ 	.short	0x002c


	//----- nvinfo : EIATTR_PARAM_CBANK
	.align		4
        /*0138*/ 	.byte	0x04, 0x0a
        /*013a*/ 	.short	(.L_517 - .L_516)
	.align		4
.L_516:
        /*013c*/ 	.word	index@(.nv.constant0._ZN2at6native27unrolled_elementwise_kernelINS0_10AbsFunctorIbEESt5arrayIPcLm2EELi4E23TrivialOffsetCalculatorILi1EjES8_NS0_6memory12LoadWithCastILi1EEENS9_13StoreWithCastILi1EEEEEviT_T0_T2_T3_T4_T5_)
        /*0140*/ 	.short	0x0380
        /*0142*/ 	.short	0x002c


	//----- nvinfo : EIATTR_SW_WAR
	.align		4
.L_517:
        /*0144*/ 	.byte	0x04, 0x36
        /*0146*/ 	.short	(.L_519 - .L_518)
.L_518:
        /*0148*/ 	.word	0x00000008
.L_519:


//--------------------- .nv.info._ZN2at6native18elementwise_kernelILi128ELi4EZNS0_22gpu_kernel_impl_nocastINS0_10AbsFunctorIbEEEEvRNS_18TensorIteratorBaseERKT_EUliE_EEviT1_ --------------------------
	.section	.nv.info._ZN2at6native18elementwise_kernelILi128ELi4EZNS0_22gpu_kernel_impl_nocastINS0_10AbsFunctorIbEEEEvRNS_18TensorIteratorBaseERKT_EUliE_EEviT1_,"",@"SHT_CUDA_INFO"
	.sectionflags	@""
	.align	4


	//----- nvinfo : EIATTR_CUDA_API_VERSION
	.align		4
        /*0000*/ 	.byte	0x04, 0x37
        /*0002*/ 	.short	(.L_521 - .L_520)
.L_520:
        /*0004*/ 	.word	0x00000082


	//----- nvinfo : EIATTR_KPARAM_INFO
	.align		4
.L_521:
        /*0008*/ 	.byte	0x04, 0x17
        /*000a*/ 	.short	(.L_523 - .L_522)
.L_522:
        /*000c*/ 	.word	0x00000000
        /*0010*/ 	.short	0x0001
        /*0012*/ 	.short	0x0008
        /*0014*/ 	.byte	0x00, 0xf0, 0x61, 0x08


	//----- nvinfo : EIATTR_KPARAM_INFO
	.align		4
.L_523:
        /*0018*/ 	.byte	0x04, 0x17
        /*001a*/ 	.short	(.L_525 - .L_524)
.L_524:
        /*001c*/ 	.word	0x00000000
        /*0020*/ 	.short	0x0000
        /*0022*/ 	.short	0x0000
        /*0024*/ 	.byte	0x00, 0xf0, 0x11, 0x00


	//----- nvinfo : EIATTR_SPARSE_MMA_MASK
	.align		4
.L_525:
        /*0028*/ 	.byte	0x03, 0x50
        /*002a*/ 	.short	0x0000


	//----- nvinfo : EIATTR_MAXREG_COUNT
	.align		4
        /*002c*/ 	.byte	0x03, 0x1b
        /*002e*/ 	.short	0x0080


	//----- nvinfo : EIATTR_MERCURY_ISA_VERSION
	.align		4
        /*0030*/ 	.byte	0x03, 0x5f
        /*0032*/ 	.short	0x0101


	//----- nvinfo : EIATTR_VRC_CTA_INIT_COUNT
	.align		4
        /*0034*/ 	.byte	0x02, 0x4a
	.zero		1
	.zero		1


	//----- nvinfo : EIATTR_EXIT_INSTR_OFFSETS
	.align		4
        /*0038*/ 	.byte	0x04, 0x1c
        /*003a*/ 	.short	(.L_527 - .L_526)


	//   ....[0]....
.L_526:
        /*003c*/ 	.word	0x000002d0


	//   ....[1]....
        /*0040*/ 	.word	0x00000340


	//   ....[2]....
        /*0044*/ 	.word	0x00003e30


	//   ....[3]....
        /*0048*/ 	.word	0x00005170


	//----- nvinfo : EIATTR_MAX_THREADS
	.align		4
.L_527:
        /*004c*/ 	.byte	0x04, 0x05
        /*004e*/ 	.short	(.L_529 - .L_528)
.L_528:
        /*0050*/ 	.word	0x00000080
        /*0054*/ 	.word	0x00000001
        /*0058*/ 	.word	0x00000001


	//----- nvinfo : EIATTR_CRS_STACK_SIZE
	.align		4
.L_529:
        /*005c*/ 	.byte	0x04, 0x1e
        /*005e*/ 	.short	(.L_531 - .L_530)
.L_530:
        /*0060*/ 	.word	0x00000000


	//----- nvinfo : EIATTR_CBANK_PARAM_SIZE
	.align		4
.L_531:
        /*0064*/ 	.byte	0x03, 0x19
        /*0066*/ 	.short	0x0220


	//----- nvinfo : EIATTR_PARAM_CBANK
	.align		4
        /*0068*/ 	.byte	0x04, 0x0a
        /*006a*/ 	.short	(.L_533 - .L_532)
	.align		4
.L_532:
        /*006c*/ 	.word	index@(.nv.constant0._ZN2at6native18elementwise_kernelILi128ELi4EZNS0_22gpu_kernel_impl_nocastINS0_10AbsFunctorIbEEEEvRNS_18TensorIteratorBaseERKT_EUliE_EEviT1_)
        /*0070*/ 	.short	0x0380
        /*0072*/ 	.short	0x0220


	//----- nvinfo : EIATTR_SW_WAR
	.align		4
.L_533:
        /*0074*/ 	.byte	0x04, 0x36
        /*0076*/ 	.short	(.L_535 - .L_534)
.L_534:
        /*0078*/ 	.word	0x00000008
.L_535:


//--------------------- .nv.info._ZN2at6native27unrolled_elementwise_kernelINS0_10AbsFunctorIbEESt5arrayIPcLm2EELi4E23TrivialOffsetCalculatorILi1EjES8_NS0_6memory15LoadWithoutCastENS9_16StoreWithoutCastEEEviT_T0_T2_T3_T4_T5_ --------------------------
	.section	.nv.info._ZN2at6native27unrolled_elementwise_kernelINS0_10AbsFunctorIbEESt5arrayIPcLm2EELi4E23TrivialOffsetCalculatorILi1EjES8_NS0_6memory15LoadWithoutCastENS9_16StoreWithoutCastEEEviT_T0_T2_T3_T4_T5_,"",@"SHT_CUDA_INFO"
	.sectionflags	@""
	.align	4


	//----- nvinfo : EIATTR_CUDA_API_VERSION
	.align		4
        /*0000*/ 	.byte	0x04, 0x37
        /*0002*/ 	.short	(.L_537 - .L_536)
.L_536:
        /*0004*/ 	.word	0x00000082


	//----- nvinfo : EIATTR_KPARAM_INFO
	.align		4
.L_537:
        /*0008*/ 	.byte	0x04, 0x17
        /*000a*/ 	.short	(.L_539 - .L_538)
.L_538:
        /*000c*/ 	.word	0x00000000
        /*0010*/ 	.short	0x0006
        /*0012*/ 	.short	0x001b
        /*0014*/ 	.byte	0x00, 0xf0, 0x05, 0x00


	//----- nvinfo : EIATTR_KPARAM_INFO
	.align		4
.L_539:
        /*0018*/ 	.byte	0x04, 0x17
        /*001a*/ 	.short	(.L_541 - .L_540)
.L_540:
        /*001c*/ 	.word	0x00000000
        /*0020*/ 	.short	0x0005
        /*0022*/ 	.short	0x001a
        /*0024*/ 	.byte	0x00, 0xf0, 0x05, 0x00


	//----- nvinfo : EIATTR_KPARAM_INFO
	.align		4
.L_541:
        /*0028*/ 	.byte	0x04, 0x17
        /*002a*/ 	.short	(.L_543 - .L_542)
.L_542:
        /*002c*/ 	.word	0x00000000
        /*0030*/ 	.short	0x0004
        /*0032*/ 	.short	0x0019
        /*0034*/ 	.byte	0x00, 0xf0, 0x05, 0x00


	//----- nvinfo : EIATTR_KPARAM_INFO
	.align		4
.L_543:
        /*0038*/ 	.byte	0x04, 0x17
        /*003a*/ 	.short	(.L_545 - .L_544)
.L_544:
        /*003c*/ 	.word	0x00000000
        /*0040*/ 	.short	0x0003
        /*0042*/ 	.short	0x0018
        /*0044*/ 	.byte	0x00, 0xf0, 0x05, 0x00


	//----- nvinfo : EIATTR_KPARAM_INFO
	.align		4
.L_545:
        /*0048*/ 	.byte	0x04, 0x17
        /*004a*/ 	.short	(.L_547 - .L_546)
.L_546:
        /*004c*/ 	.word	0x00000000
        /*0050*/ 	.short	0x0002
        /*0052*/ 	.short	0x0008
        /*0054*/ 	.byte	0x00, 0xf0, 0x41, 0x00


	//----- nvinfo : EIATTR_KPARAM_INFO
	.align		4
.L_547:
        /*0058*/ 	.byte	0x04, 0x17
        /*005a*/ 	.short	(.L_549 - .L_548)
.L_548:
        /*005c*/ 	.word	0x00000000
        /*0060*/ 	.short	0x0001
        /*0062*/ 	.short	0x0004
        /*0064*/ 	.byte	0x00, 0xf0, 0x05, 0x00


	//----- nvinfo : EIATTR_KPARAM_INFO
	.align		4
.L_549:
        /*0068*/ 	.byte	0x04, 0x17
        /*006a*/ 	.short	(.L_551 - .L_550)
.L_550:
        /*006c*/ 	.word	0x00000000
        /*0070*/ 	.short	0x0000
        /*0072*/ 	.short	0x0000
        /*0074*/ 	.byte	0x00, 0xf0, 0x11, 0x00


	//----- nvinfo : EIATTR_SPARSE_MMA_MASK
	.align		4
.L_551:
        /*0078*/ 	.byte	0x03, 0x50
        /*007a*/ 	.short	0x0000


	//----- nvinfo : EIATTR_MAXREG_COUNT
	.align		4
        /*007c*/ 	.byte	0x03, 0x1b
        /*007e*/ 	.short	0x00ff


	//----- nvinfo : EIATTR_MERCURY_ISA_VERSION
	.align		4
        /*0080*/ 	.byte	0x03, 0x5f
        /*0082*/ 	.short	0x0101


	//----- nvinfo : EIATTR_VRC_CTA_INIT_COUNT
	.align		4
        /*0084*/ 	.byte	0x02, 0x4a
	.zero		1
	.zero		1


	//----- nvinfo : EIATTR_EXIT_INSTR_OFFSETS
	.align		4
        /*0088*/ 	.byte	0x04, 0x1c
        /*008a*/ 	.short	(.L_553 - .L_552)


	//   ....[0]....
.L_552:
        /*008c*/ 	.word	0x00000480


	//   ....[1]....
        /*0090*/ 	.word	0x000004e0


	//----- nvinfo : EIATTR_MAX_THREADS
	.align		4
.L_553:
        /*0094*/ 	.byte	0x04, 0x05
        /*0096*/ 	.short	(.L_555 - .L_554)
.L_554:
        /*0098*/ 	.word	0x00000080
        /*009c*/ 	.word	0x00000001
        /*00a0*/ 	.word	0x00000001


	//----- nvinfo : EIATTR_CRS_STACK_SIZE
	.align		4
.L_555:
        /*00a4*/ 	.byte	0x04, 0x1e
        /*00a6*/ 	.short	(.L_557 - .L_556)
.L_556:
        /*00a8*/ 	.word	0x00000000


	//----- nvinfo : EIATTR_CBANK_PARAM_SIZE
	.align		4
.L_557:
        /*00ac*/ 	.byte	0x03, 0x19
        /*00ae*/ 	.short	0x001c


	//----- nvinfo : EIATTR_PARAM_CBANK
	.align		4
        /*00b0*/ 	.byte	0x04, 0x0a
        /*00b2*/ 	.short	(.L_559 - .L_558)
	.align		4
.L_558:
        /*00b4*/ 	.word	index@(.nv.constant0._ZN2at6native27unrolled_elementwise_kernelINS0_10AbsFunctorIbEESt5arrayIPcLm2EELi4E23TrivialOffsetCalculatorILi1EjES8_NS0_6memory15LoadWithoutCastENS9_16StoreWithoutCastEEEviT_T0_T2_T3_T4_T5_)
        /*00b8*/ 	.short	0x0380
        /*00ba*/ 	.short	0x001c


	//----- nvinfo : EIATTR_SW_WAR
	.align		4
.L_559:
        /*00bc*/ 	.byte	0x04, 0x36
        /*00be*/ 	.short	(.L_561 - .L_560)
.L_560:
        /*00c0*/ 	.word	0x00000008
.L_561:


//--------------------- .nv.info._ZN2at6native29vectorized_elementwise_kernelILi2ENS0_10AbsFunctorIbEESt5arrayIPcLm2EEEEviT0_T1_ --------------------------
	.section	.nv.info._ZN2at6native29vectorized_elementwise_kernelILi2ENS0_10AbsFunctorIbEESt5arrayIPcLm2EEEEviT0_T1_,"",@"SHT_CUDA_INFO"
	.sectionflags	@""
	.align	4


	//----- nvinfo : EIATTR_CUDA_API_VERSION
	.align		4
        /*0000*/ 	.byte	0x04, 0x37
        /*0002*/ 	.short	(.L_563 - .L_562)
.L_562:
        /*0004*/ 	.word	0x00000082


	//----- nvinfo : EIATTR_KPARAM_INFO
	.align		4
.L_563:
        /*0008*/ 	.byte	0x04, 0x17
        /*000a*/ 	.short	(.L_565 - .L_564)
.L_564:
        /*000c*/ 	.word	0x00000000
        /*0010*/ 	.short	0x0002
        /*0012*/ 	.short	0x0008
        /*0014*/ 	.byte	0x00, 0xf0, 0x41, 0x00


	//----- nvinfo : EIATTR_KPARAM_INFO
	.align		4
.L_565:
        /*0018*/ 	.byte	0x04, 0x17
        /*001a*/ 	.short	(.L_567 - .L_566)
.L_566:
        /*001c*/ 	.word	0x00000000
        /*0020*/ 	.short	0x0001
        /*0022*/ 	.short	0x0004
        /*0024*/ 	.byte	0x00, 0xf0, 0x05, 0x00


	//----- nvinfo : EIATTR_KPARAM_INFO
	.align		4
.L_567:
        /*0028*/ 	.byte	0x04, 0x17
        /*002a*/ 	.short	(.L_569 - .L_568)
.L_568:
        /*002c*/ 	.word	0x00000000
        /*0030*/ 	.short	0x0000
        /*0032*/ 	.short	0x0000
        /*0034*/ 	.byte	0x00, 0xf0, 0x11, 0x00


	//----- nvinfo : EIATTR_SPARSE_MMA_MASK
	.align		4
.L_569:
        /*0038*/ 	.byte	0x03, 0x50
        /*003a*/ 	.short	0x0000


	//----- nvinfo : EIATTR_MAXREG_COUNT
	.align		4
        /*003c*/ 	.byte	0x03, 0x1b
        /*003e*/ 	.short	0x00ff


	//----- nvinfo : EIATTR_MERCURY_ISA_VERSION
	.align		4
        /*0040*/ 	.byte	0x03, 0x5f
        /*0042*/ 	.short	0x0101


	//----- nvinfo : EIATTR_VRC_CTA_INIT_COUNT
	.align		4
        /*0044*/ 	.byte	0x02, 0x4a
	.zero		1
	.zero		1


	//----- nvinfo : EIATTR_EXIT_INSTR_OFFSETS
	.align		4
        /*0048*/ 	.byte	0x04, 0x1c
        /*004a*/ 	.short	(.L_571 - .L_570)


	//   ....[0]....
.L_570:
        /*004c*/ 	.word	0x00000950


	//   ....[1]....
        /*0050*/ 	.word	0x000009b0


	//   ....[2]....
        /*0054*/ 	.word	0x00000cd0


	//----- nvinfo : EIATTR_MAX_THREADS
	.align		4
.L_571:
        /*0058*/ 	.byte	0x04, 0x05
        /*005a*/ 	.short	(.L_573 - .L_572)
.L_572:
        /*005c*/ 	.word	0x00000080
        /*0060*/ 	.word	0x00000001
        /*0064*/ 	.word	0x00000001


	//----- nvinfo : EIATTR_CRS_STACK_SIZE
	.align		4
.L_573:
        /*0068*/ 	.byte	0x04, 0x1e
        /*006a*/ 	.short	(.L_575 - .L_574)
.L_574:
        /*006c*/ 	.word	0x00000000


	//----- nvinfo : EIATTR_CBANK_PARAM_SIZE
	.align		4
.L_575:
        /*0070*/ 	.byte	0x03, 0x19
        /*0072*/ 	.short	0x0018


	//----- nvinfo : EIATTR_PARAM_CBANK
	.align		4
        /*0074*/ 	.byte	0x04, 0x0a
        /*0076*/ 	.short	(.L_577 - .L_576)
	.align		4
.L_576:
        /*0078*/ 	.word	index@(.nv.constant0._ZN2at6native29vectorized_elementwise_kernelILi2ENS0_10AbsFunctorIbEESt5arrayIPcLm2EEEEviT0_T1_)
        /*007c*/ 	.short	0x0380
        /*007e*/ 	.short	0x0018


	//----- nvinfo : EIATTR_SW_WAR
	.align		4
.L_577:
        /*0080*/ 	.byte	0x04, 0x36
        /*0082*/ 	.short	(.L_579 - .L_578)
.L_578:
        /*0084*/ 	.word	0x00000008
.L_579:


//--------------------- .nv.info._ZN2at6native29vectorized_elementwise_kernelILi4ENS0_10AbsFunctorIbEESt5arrayIPcLm2EEEEviT0_T1_ --------------------------
	.section	.nv.info._ZN2at6native29vectorized_elementwise_kernelILi4ENS0_10AbsFunctorIbEESt5arrayIPcLm2EEEEviT0_T1_,"",@"SHT_CUDA_INFO"
	.sectionflags	@""
	.align	4


	//----- nvinfo : EIATTR_CUDA_API_VERSION
	.align		4
        /*0000*/ 	.byte	0x04, 0x37
        /*0002*/ 	.short	(.L_581 - .L_580)
.L_580:
        /*0004*/ 	.word	0x00000082


	//----- nvinfo : EIATTR_KPARAM_INFO
	.align		4
.L_581:
        /*0008*/ 	.byte	0x04, 0x17
        /*000a*/ 	.short	(.L_583 - .L_582)
.L_582:
        /*000c*/ 	.word	0x00000000
        /*0010*/ 	.short	0x0002
        /*0012*/ 	.short	0x0008
        /*0014*/ 	.byte	0x00, 0xf0, 0x41, 0x00


	//----- nvinfo : EIATTR_KPARAM_INFO
	.align		4
.L_583:
        /*0018*/ 	.byte	0x04, 0x17
        /*001a*/ 	.short	(.L_585 - .L_584)
.L_584:
        /*001c*/ 	.word	0x00000000
        /*0020*/ 	.short	0x0001
        /*0022*/ 	.short	0x0004
        /*0024*/ 	.byte	0x00, 0xf0, 0x05, 0x00


	//----- nvinfo : EIATTR_KPARAM_INFO
	.align		4
.L_585:
        /*0028*/ 	.byte	0x04, 0x17
        /*002a*/ 	.short	(.L_587 - .L_586)
.L_586:
        /*002c*/ 	.word	0x00000000
        /*0030*/ 	.short	0x0000
        /*0032*/ 	.short	0x0000
        /*0034*/ 	.byte	0x00, 0xf0, 0x11, 0x00


	//----- nvinfo : EIATTR_SPARSE_MMA_MASK
	.align		4
.L_587:
        /*0038*/ 	.byte	0x03, 0x50
        /*003a*/ 	.short	0x0000


	//----- nvinfo : EIATTR_MAXREG_COUNT
	.align		4
        /*003c*/ 	.byte	0x03, 0x1b
        /*003e*/ 	.short	0x00ff


	//----- nvinfo : EIATTR_MERCURY_ISA_VERSION
	.align		4
        /*0040*/ 	.byte	0x03, 0x5f
        /*0042*/ 	.short	0x0101


	//----- nvinfo : EIATTR_VRC_CTA_INIT_COUNT
	.align		4
        /*0044*/ 	.byte	0x02, 0x4a
	.zero		1
	.zero		1


	//----- nvinfo : EIATTR_EXIT_INSTR_OFFSETS
	.align		4
        /*0048*/ 	.byte	0x04, 0x1c
        /*004a*/ 	.short	(.L_589 - .L_588)


	//   ....[0]....
.L_588:
        /*004c*/ 	.word	0x00000950


	//   ....[1]....
        /*0050*/ 	.word	0x000009b0


	//   ....[2]....
        /*0054*/ 	.word	0x00000cb0


	//----- nvinfo : EIATTR_MAX_THREADS
	.align		4
.L_589:
        /*0058*/ 	.byte	0x04, 0x05
        /*005a*/ 	.short	(.L_591 - .L_590)
.L_590:
        /*005c*/ 	.word	0x00000080
        /*0060*/ 	.word	0x00000001
        /*0064*/ 	.word	0x00000001


	//----- nvinfo : EIATTR_CRS_STACK_SIZE
	.align		4
.L_591:
        /*0068*/ 	.byte	0x04, 0x1e
        /*006a*/ 	.short	(.L_593 - .L_592)
.L_592:
        /*006c*/ 	.word	0x00000000


	//----- nvinfo : EIATTR_CBANK_PARAM_SIZE
	.align		4
.L_593:
        /*0070*/ 	.byte	0x03, 0x19
        /*0072*/ 	.short	0x0018


	//----- nvinfo : EIATTR_PARAM_CBANK
	.align		4
        /*0074*/ 	.byte	0x04, 0x0a
        /*0076*/ 	.short	(.L_595 - .L_594)
	.align		4
.L_594:
        /*0078*/ 	.word	index@(.nv.constant0._ZN2at6native29vectorized_elementwise_kernelILi4ENS0_10AbsFunctorIbEESt5arrayIPcLm2EEEEviT0_T1_)
        /*007c*/ 	.short	0x0380
        /*007e*/ 	.short	0x0018


	//----- nvinfo : EIATTR_SW_WAR
	.align		4
.L_595:
        /*0080*/ 	.byte	0x04, 0x36
        /*0082*/ 	.short	(.L_597 - .L_596)
.L_596:
        /*0084*/ 	.word	0x00000008
.L_597:


//--------------------- .nv.info._ZN2at6native29vectorized_elementwise_kernelILi8ENS0_10AbsFunctorIbEESt5arrayIPcLm2EEEEviT0_T1_ --------------------------
	.section	.nv.info._ZN2at6native29vectorized_elementwise_kernelILi8ENS0_10AbsFunctorIbEESt5arrayIPcLm2EEEEviT0_T1_,"",@"SHT_CUDA_INFO"
	.sectionflags	@""
	.align	4


	//----- nvinfo : EIATTR_CUDA_API_VERSION
	.align		4
        /*0000*/ 	.byte	0x04, 0x37
        /*0002*/ 	.short	(.L_599 - .L_598)
.L_598:
        /*0004*/ 	.word	0x00000082


	//----- nvinfo : EIATTR_KPARAM_INFO
	.align		4
.L_599:
        /*0008*/ 	.byte	0x04, 0x17
        /*000a*/ 	.short	(.L_601 - .L_600)
.L_600:
        /*000c*/ 	.word	0x00000000
        /*0010*/ 	.short	0x0002
        /*0012*/ 	.short	0x0008
        /*0014*/ 	.byte	0x00, 0xf0, 0x41, 0x00


	//----- nvinfo : EIATTR_KPARAM_INFO
	.align		4
.L_601:
        /*0018*/ 	.byte	0x04, 0x17
        /*001a*/ 	.short	(.L_603 - .L_602)
.L_602:
        /*001c*/ 	.word	0x00000000
        /*0020*/ 	.short	0x0001
        /*0022*/ 	.short	0x0004
        /*0024*/ 	.byte	0x00, 0xf0, 0x05, 0x00


	//----- nvinfo : EIATTR_KPARAM_INFO
	.align		4
.L_603:
        /*0028*/ 	.byte	0x04, 0x17
        /*002a*/ 	.short	(.L_605 - .L_604)
.L_604:
        /*002c*/ 	.word	0x00000000
        /*0030*/ 	.short	0x0000
        /*0032*/ 	.short	0x0000
        /*0034*/ 	.byte	0x00, 0xf0, 0x11, 0x00


	//----- nvinfo : EIATTR_SPARSE_MMA_MASK
	.align		4
.L_605:
        /*0038*/ 	.byte	0x03, 0x50
        /*003a*/ 	.short	0x0000


	//----- nvinfo : EIATTR_MAXREG_COUNT
	.align		4
        /*003c*/ 	.byte	0x03, 0x1b
        /*003e*/ 	.short	0x00ff


	//----- nvinfo : EIATTR_MERCURY_ISA_VERSION
	.align		4
        /*0040*/ 	.byte	0x03, 0x5f
        /*0042*/ 	.short	0x0101


	//----- nvinfo : EIATTR_VRC_CTA_INIT_COUNT
	.align		4
        /*0044*/ 	.byte	0x02, 0x4a
	.zero		1
	.zero		1


	//----- nvinfo : EIATTR_EXIT_INSTR_OFFSETS
	.align		4
        /*0048*/ 	.byte	0x04, 0x1c
        /*004a*/ 	.short	(.L_607 - .L_606)


	//   ....[0]....
.L_606:
        /*004c*/ 	.word	0x00000950


	//   ....[1]....
        /*0050*/ 	.word	0x000009b0


	//   ....[2]....
        /*0054*/ 	.word	0x00000c90


	//----- nvinfo : EIATTR_MAX_THREADS
	.align		4
.L_607:
        /*0058*/ 	.byte	0x04, 0x05
        /*005a*/ 	.short	(.L_609 - .L_608)
.L_608:
        /*005c*/ 	.word	0x00000080
        /*0060*/ 	.word	0x00000001
        /*0064*/ 	.word	0x00000001


	//----- nvinfo : EIATTR_CRS_STACK_SIZE
	.align		4
.L_609:
        /*0068*/ 	.byte	0x04, 0x1e
        /*006a*/ 	.short	(.L_611 - .L_610)
.L_610:
        /*006c*/ 	.word	0x00000000


	//----- nvinfo : EIATTR_CBANK_PARAM_SIZE
	.align		4
.L_611:
        /*0070*/ 	.byte	0x03, 0x19
        /*0072*/ 	.short	0x0018


	//----- nvinfo : EIATTR_PARAM_CBANK
	.align		4
        /*0074*/ 	.byte	0x04, 0x0a
        /*0076*/ 	.short	(.L_613 - .L_612)
	.align		4
.L_612:
        /*0078*/ 	.word	index@(.nv.constant0._ZN2at6native29vectorized_elementwise_kernelILi8ENS0_10AbsFunctorIbEESt5arrayIPcLm2EEEEviT0_T1_)
        /*007c*/ 	.short	0x0380
        /*007e*/ 	.short	0x0018


	//----- nvinfo : EIATTR_SW_WAR
	.align		4
.L_613:
        /*0080*/ 	.byte	0x04, 0x36
        /*0082*/ 	.short	(.L_615 - .L_614)
.L_614:
        /*0084*/ 	.word	0x00000008
.L_615:


//--------------------- .nv.info._ZN2at6native18elementwise_kernelILi128ELi4EZNS0_15gpu_kernel_implINS0_10AbsFunctorIN3c108BFloat16EEEEEvRNS_18TensorIteratorBaseERKT_EUliE_EEviT1_ --------------------------
	.section	.nv.info._ZN2at6native18elementwise_kernelILi128ELi4EZNS0_15gpu_kernel_implINS0_10AbsFunctorIN3c108BFloat16EEEEEvRNS_18TensorIteratorBaseERKT_EUliE_EEviT1_,"",@"SHT_CUDA_INFO"
	.sectionflags	@""
	.align	4


	//----- nvinfo : EIATTR_CUDA_API_VERSION
	.align		4
        /*0000*/ 	.byte	0x04, 0x37
        /*0002*/ 	.short	(.L_617 - .L_616)
.L_616:
        /*0004*/ 	.word	0x00000082


	//----- nvinfo : EIATTR_KPARAM_INFO
	.align		4
.L_617:
        /*0008*/ 	.byte	0x04, 0x17
        /*000a*/ 	.short	(.L_619 - .L_618)
.L_618:
        /*000c*/ 	.word	0x00000000
        /*0010*/ 	.short	0x0001
        /*0012*/ 	.short	0x0008
        /*0014*/ 	.byte	0x00, 0xf0, 0x61, 0x08


	//----- nvinfo : EIATTR_KPARAM_INFO
	.align		4
.L_619:
        /*0018*/ 	.byte	0x04, 0x17
        /*001a*/ 	.short	(.L_621 - .L_620)
.L_620:
        /*001c*/ 	.word	0x00000000
        /*0020*/ 	.short	0x0000
        /*0022*/ 	.short	0x0000
        /*0024*/ 	.byte	0x00, 0xf0, 0x11, 0x00


	//----- nvinfo : EIATTR_SPARSE_MMA_MASK
	.align		4
.L_621:
        /*0028*/ 	.byte	0x03, 0x50
        /*002a*/ 	.short	0x0000


	//----- nvinfo : EIATTR_MAXREG_COUNT
	.align		4
        /*002c*/ 	.byte	0x03, 0x1b
        /*002e*/ 	.short	0x0080


	//----- nvinfo : EIATTR_EXTERNS
	.align		4
        /*0030*/ 	.byte	0x04, 0x0f
        /*0032*/ 	.short	(.L_623 - .L_622)


	//   ....[0]....
	.align		4
.L_622:
        /*0034*/ 	.word	index@(__assertfail)


	//----- nvinfo : EIATTR_MERCURY_ISA_VERSION
	.align		4
.L_623:
        /*0038*/ 	.byte	0x03, 0x5f
        /*003a*/ 	.short	0x0101


	//----- nvinfo : EIATTR_VRC_CTA_INIT_COUNT
	.align		4
        /*003c*/ 	.byte	0x02, 0x4a
	.zero		1
	.zero		1


	//----- nvinfo : EIATTR_SYSCALL_OFFSETS
	.align		4
        /*0040*/ 	.byte	0x04, 0x46
        /*0042*/ 	.short	(.L_625 - .L_624)


	//   ....[0]....
.L_624:
        /*0044*/ 	.word	0x00002210


	//   ....[1]....
        /*0048*/ 	.word	0x00003120


	//   ....[2]....
        /*004c*/ 	.word	0x000054d0


	//   ....[3]....
        /*0050*/ 	.word	0x00006230


	//   ....[4]....
        /*0054*/ 	.word	0x000086d0


	//   ....[5]....
        /*0058*/ 	.word	0x00009430


	//   ....[6]....
        /*005c*/ 	.word	0x0000b8e0


	//   ....[7]....
        /*0060*/ 	.word	0x0000c610


	//----- nvinfo : EIATTR_EXIT_INSTR_OFFSETS
	.align		4
.L_625:
        /*0064*/ 	.byte	0x04, 0x1c
        /*0066*/ 	.short	(.L_627 - .L_626)


	//   ....[0]....
.L_626:
        /*0068*/ 	.word	0x000096f0


	//   ....[1]....
        /*006c*/ 	.word	0x0000ba90


	//   ....[2]....
        /*0070*/ 	.word	0x0000bad0


	//   ....[3]....
        /*0074*/ 	.word	0x0000bb70


	//   ....[4]....
        /*0078*/ 	.word	0x0000bbb0


	//   ....[5]....
        /*007c*/ 	.word	0x0000bbf0


	//   ....[6]....
        /*0080*/ 	.word	0x0000bc80


	//   ....[7]....
        /*0084*/ 	.word	0x0000bcc0


	//   ....[8]....
        /*0088*/ 	.word	0x0000bd60


	//   ....[9]....
        /*008c*/ 	.word	0x0000bdb0


	//   ....[10]....
        /*0090*/ 	.word	0x0000be00


	//   ....[11]....
        /*0094*/ 	.word	0x0000bee0


	//   ....[12]....
        /*0098*/ 	.word	0x0000c050


	//   ....[13]....
        /*009c*/ 	.word	0x0000c1c0


	//   ....[14]....
        /*00a0*/ 	.word	0x0000c320


	//   ....[15]....
        /*00a4*/ 	.word	0x0000c360


	//   ....[16]....
        /*00a8*/ 	.word	0x0000c3a0


	//   ....[17]....
        /*00ac*/ 	.word	0x0000c450


	//   ....[18]....
        /*00b0*/ 	.word	0x0000c4b0


	//   ....[19]....
        /*00b4*/ 	.word	0x0000c620


	//   ....[20]....
        /*00b8*/ 	.word	0x0000c730


	//   ....[21]....
        /*00bc*/ 	.word	0x0000c870


	//   ....[22]....
        /*00c0*/ 	.word	0x0000c890


	//----- nvinfo : EIATTR_MAX_THREADS
	.align		4
.L_627:
        /*00c4*/ 	.byte	0x04, 0x05
        /*00c6*/ 	.short	(.L_629 - .L_628)
.L_628:
        /*00c8*/ 	.word	0x00000080
        /*00cc*/ 	.word	0x00000001
        /*00d0*/ 	.word	0x00000001


	//----- nvinfo : EIATTR_CRS_STACK_SIZE
	.align		4
.L_629:
        /*00d4*/ 	.byte	0x04, 0x1e
        /*00d6*/ 	.short	(.L_631 - .L_630)
.L_630:
        /*00d8*/ 	.word	0x00000000


	//----- nvinfo : EIATTR_CBANK_PARAM_SIZE
	.align		4
.L_631:
        /*00dc*/ 	.byte	0x03, 0x19
        /*00de*/ 	.short	0x0220


	//----- nvinfo : EIATTR_PARAM_CBANK
	.align		4
        /*00e0*/ 	.byte	0x04, 0x0a
        /*00e2*/ 	.short	(.L_633 - .L_632)
	.align		4
.L_632:
        /*00e4*/ 	.word	index@(.nv.constant0._ZN2at6native18elementwise_kernelILi128ELi4EZNS0_15gpu_kernel_implINS0_10AbsFunctorIN3c108BFloat16EEEEEvRNS_18TensorIteratorBaseERKT_EUliE_EEviT1_)
        /*00e8*/ 	.short	0x0380
        /*00ea*/ 	.short	0x0220


	//----- nvinfo : EIATTR_SW_WAR
	.align		4
.L_633:
        /*00ec*/ 	.byte	0x04, 0x36
        /*00ee*/ 	.short	(.L_635 - .L_634)
.L_634:
        /*00f0*/ 	.word	0x00000008
.L_635:


//--------------------- .nv.info._ZN2at6native27unrolled_elementwise_kernelINS0_10AbsFunctorIN3c108BFloat16EEESt5arrayIPcLm2EELi4E23TrivialOffsetCalculatorILi1EjESA_NS0_6memory12LoadWithCastILi1EEENSB_13StoreWithCastILi1EEEEEviT_T0_T2_T3_T4_T5_ --------------------------
	.section	.nv.info._ZN2at6native27unrolled_elementwise_kernelINS0_10AbsFunctorIN3c108BFloat16EEESt5arrayIPcLm2EELi4E23TrivialOffsetCalculatorILi1EjESA_NS0_6memory12LoadWithCastILi1EEENSB_13StoreWithCastILi1EEEEEviT_T0_T2_T3_T4_T5_,"",@"SHT_CUDA_INFO"
	.sectionflags	@""
	.align	4


	//----- nvinfo : EIATTR_CUDA_API_VERSION
	.align		4
        /*0000*/ 	.byte	0x04, 0x37
        /*0002*/ 	.short	(.L_637 - .L_636)
.L_636:
        /*0004*/ 	.word	0x00000082


	//----- nvinfo : EIATTR_KPARAM_INFO
	.align		4
.L_637:
        /*0008*/ 	.byte	0x04, 0x17
        /*000a*/ 	.short	(.L_639 - .L_638)
.L_638:
        /*000c*/ 	.word	0x00000000
        /*0010*/ 	.short	0x0006
        /*0012*/ 	.short	0x0024
        /*0014*/ 	.byte	0x00, 0xf0, 0x21, 0x00


	//----- nvinfo : EIATTR_KPARAM_INFO
	.align		4
.L_639:
        /*0018*/ 	.byte	0x04, 0x17
        /*001a*/ 	.short	(.L_641 - .L_640)
.L_640:
        /*001c*/ 	.word	0x00000000
        /*0020*/ 	.short	0x0005
        /*0022*/ 	.short	0x001c
        /*0024*/ 	.byte	0x00, 0xf0, 0x21, 0x00


	//----- nvinfo : EIATTR_KPARAM_INFO
	.align		4
.L_641:
        /*0028*/ 	.byte	0x04, 0x17
        /*002a*/ 	.short	(.L_643 - .L_642)
.L_642:
        /*002c*/ 	.word	0x00000000
        /*0030*/ 	.short	0x0004
        /*0032*/ 	.short	0x0019
        /*0034*/ 	.byte	0x00, 0xf0, 0x05, 0x00


	//----- nvinfo : EIATTR_KPARAM_INFO
	.align		4
.L_643:
        /*0038*/ 	.byte	0x04, 0x17
        /*003a*/ 	.short	(.L_645 - .L_644)
.L_644:
        /*003c*/ 	.word	0x00000000
        /*0040*/ 	.short	0x0003
        /*0042*/ 	.short	0x0018
        /*0044*/ 	.byte	0x00, 0xf0, 0x05, 0x00


	//----- nvinfo : EIATTR_KPARAM_INFO
	.align		4
.L_645:
        /*0048*/ 	.byte	0x04, 0x17
        /*004a*/ 	.short	(.L_647 - .L_646)
.L_646:
        /*004c*/ 	.word	0x00000000
        /*0050*/ 	.short	0x0002
        /*0052*/ 	.short	0x0008
        /*0054*/ 	.byte	0x00, 0xf0, 0x41, 0x00


	//----- nvinfo : EIATTR_KPARAM_INFO
	.align		4
.L_647:
        /*0058*/ 	.byte	0x04, 0x17
        /*005a*/ 	.short	(.L_649 - .L_648)
.L_648:
        /*005c*/ 	.word	0x00000000
        /*0060*/ 	.short	0x0001
        /*0062*/ 	.short	0x0004
        /*0064*/ 	.byte	0x00, 0xf0, 0x05, 0x00


	//----- nvinfo : EIATTR_KPARAM_INFO
	.align		4
.L_649:
        /*0068*/ 	.byte	0x04, 0x17
        /*006a*/ 	.short	(.L_651 - .L_650)
.L_650:
        /*006c*/ 	.word	0x00000000
        /*0070*/ 	.short	0x0000
        /*0072*/ 	.short	0x0000
        /*0074*/ 	.byte	0x00, 0xf0, 0x11, 0x00


	//----- nvinfo : EIATTR_SPARSE_MMA_MASK
	.align		4
.L_651:
        /*0078*/ 	.byte	0x03, 0x50
        /*007a*/ 	.short	0x0000


	//----- nvinfo : EIATTR_MAXREG_COUNT
	.align		4
        /*007c*/ 	.byte	0x03, 0x1b
        /*007e*/ 	.short	0x00ff


	//----- nvinfo : EIATTR_EXTERNS
	.align		4
        /*0080*/ 	.byte	0x04, 0x0f
        /*0082*/ 	.short	(.L_653 - .L_652)


	//   ....[0]....
	.align		4
.L_652:
        /*0084*/ 	.word	index@(__assertfail)


	//----- nvinfo : EIATTR_MERCURY_ISA_VERSION
	.align		4
.L_653:
        /*0088*/ 	.byte	0x03, 0x5f
        /*008a*/ 	.short	0x0101


	//----- nvinfo : EIATTR_VRC_CTA_INIT_COUNT
	.align		4
        /*008c*/ 	.byte	0x02, 0x4a
	.zero		1
	.zero		1


	//----- nvinfo : EIATTR_SYSCALL_OFFSETS
	.align		4
        /*0090*/ 	.byte	0x04, 0x46
        /*0092*/ 	.short	(.L_655 - .L_654)


	//   ....[0]....
.L_654:
        /*0094*/ 	.word	0x00001000


	//   ....[1]....
        /*0098*/ 	.word	0x000021e0


	//   ....[2]....
        /*009c*/ 	.word	0x00003300


	//   ....[3]....
        /*00a0*/ 	.word	0x00004330


	//   ....[4]....
        /*00a4*/ 	.word	0x00005430


	//   ....[5]....
        /*00a8*/ 	.word	0x00006310


	//   ....[6]....
        /*00ac*/ 	.word	0x00007290


	//   ....[7]....
        /*00b0*/ 	.word	0x00008210


	//----- nvinfo : EIATTR_EXIT_INSTR_OFFSETS
	.align		4
.L_655:
        /*00b4*/ 	.byte	0x04, 0x1c
        /*00b6*/ 	.short	(.L_657 - .L_656)


	//   ....[0]....
.L_656:
        /*00b8*/ 	.word	0x00007540


	//   ....[1]....
        /*00bc*/ 	.word	0x00007690


	//   ....[2]....
        /*00c0*/ 	.word	0x000076d0


	//   ....[3]....
        /*00c4*/ 	.word	0x00007770


	//   ....[4]....
        /*00c8*/ 	.word	0x000077b0


	//   ....[5]....
        /*00cc*/ 	.word	0x000077f0


	//   ....[6]....
        /*00d0*/ 	.word	0x00007880


	//   ....[7]....
        /*00d4*/ 	.word	0x000078c0


	//   ....[8]....
        /*00d8*/ 	.word	0x00007960


	//   ....[9]....
        /*00dc*/ 	.word	0x000079b0


	//   ....[10]....
        /*00e0*/ 	.word	0x00007a00


	//   ....[11]....
        /*00e4*/ 	.word	0x00007ae0


	//   ....[12]....
        /*00e8*/ 	.word	0x00007c50


	//   ....[13]....
        /*00ec*/ 	.word	0x00007dc0


	//   ....[14]....
        /*00f0*/ 	.word	0x00007f20


	//   ....[15]....
        /*00f4*/ 	.word	0x00007f60


	//   ....[16]....
        /*00f8*/ 	.word	0x00007fa0


	//   ....[17]....
        /*00fc*/ 	.word	0x00008050


	//   ....[18]....
        /*0100*/ 	.word	0x000080b0


	//   ....[19]....
        /*0104*/ 	.word	0x00008220


	//   ....[20]....
        /*0108*/ 	.word	0x00008330


	//   ....[21]....
        /*010c*/ 	.word	0x00008470


	//   ....[22]....
        /*0110*/ 	.word	0x00008490


	//----- nvinfo : EIATTR_MAX_THREADS
	.align		4
.L_657:
        /*0114*/ 	.byte	0x04, 0x05
        /*0116*/ 	.short	(.L_659 - .L_658)
.L_658:
        /*0118*/ 	.word	0x00000080
        /*011c*/ 	.word	0x00000001
        /*0120*/ 	.word	0x00000001


	//----- nvinfo : EIATTR_CRS_STACK_SIZE
	.align		4
.L_659:
        /*0124*/ 	.byte	0x04, 0x1e
        /*0126*/ 	.short	(.L_661 - .L_660)
.L_660:
        /*0128*/ 	.word	0x00000000


	//----- nvinfo : EIATTR_CBANK_PARAM_SIZE
	.align		4
.L_661:
        /*012c*/ 	.byte	0x03, 0x19
        /*012e*/ 	.short	0x002c


	//----- nvinfo : EIATTR_PARAM_CBANK
	.align		4
        /*0130*/ 	.byte	0x04, 0x0a
        /*0132*/ 	.short	(.L_663 - .L_662)
	.align		4
.L_662:
        /*0134*/ 	.word	index@(.nv.constant0._ZN2at6native27unrolled_elementwise_kernelINS0_10AbsFunctorIN3c108BFloat16EEESt5arrayIPcLm2EELi4E23TrivialOffsetCalculatorILi1EjESA_NS0_6memory12LoadWithCastILi1EEENSB_13StoreWithCastILi1EEEEEviT_T0_T2_T3_T4_T5_)
        /*0138*/ 	.short	0x0380
        /*013a*/ 	.short	0x002c


	//----- nvinfo : EIATTR_SW_WAR
	.align		4
.L_663:
        /*013c*/ 	.byte	0x04, 0x36
        /*013e*/ 	.short	(.L_665 - .L_664)
.L_664:
        /*0140*/ 	.word	0x00000008
.L_665:


//--------------------- .nv.info._ZN2at6native18elementwise_kernelILi128ELi4EZNS0_22gpu_kernel_impl_nocastINS0_10AbsFunctorIN3c108BFloat16EEEEEvRNS_18TensorIteratorBaseERKT_EUliE_EEviT1_ --------------------------
	.section	.nv.info._ZN2at6native18elementwise_kernelILi128ELi4EZNS0_22gpu_kernel_impl_nocastINS0_10AbsFunctorIN3c108BFloat16EEEEEvRNS_18TensorIteratorBaseERKT_EUliE_EEviT1_,"",@"SHT_CUDA_INFO"
	.sectionflags	@""
	.align	4


	//----- nvinfo : EIATTR_CUDA_API_VERSION
	.align		4
        /*0000*/ 	.byte	0x04, 0x37
        /*0002*/ 	.short	(.L_667 - .L_666)
.L_666:
        /*0004*/ 	.word	0x00000082


	//----- nvinfo : EIATTR_KPARAM_INFO
	.align		4
.L_667:
        /*0008*/ 	.byte	0x04, 0x17
        /*000a*/ 	.short	(.L_669 - .L_668)
.L_668:
        /*000c*/ 	.word	0x00000000
        /*0010*/ 	.short	0x0001
        /*0012*/ 	.short	0x0008
        /*0014*/ 	.byte	0x00, 0xf0, 0x61, 0x08


	//----- nvinfo : EIATTR_KPARAM_INFO
	.align		4
.L_669:
        /*0018*/ 	.byte	0x04, 0x17
        /*001a*/ 	.short	(.L_671 - .L_670)
.L_670:
        /*001c*/ 	.word	0x00000000
        /*0020*/ 	.short	0x0000
        /*0022*/ 	.short	0x0000
        /*0024*/ 	.byte	0x00, 0xf0, 0x11, 0x00


	//----- nvinfo : EIATTR_SPARSE_MMA_MASK
	.align		4
.L_671:
        /*0028*/ 	.byte	0x03, 0x50
        /*002a*/ 	.short	0x0000


	//----- nvinfo : EIATTR_MAXREG_COUNT
	.align		4
        /*002c*/ 	.byte	0x03, 0x1b
        /*002e*/ 	.short	0x0080


	//----- nvinfo : EIATTR_MERCURY_ISA_VERSION
	.align		4
        /*0030*/ 	.byte	0x03, 0x5f
        /*0032*/ 	.short	0x0101


	//----- nvinfo : EIATTR_VRC_CTA_INIT_COUNT
	.align		4
        /*0034*/ 	.byte	0x02, 0x4a
	.zero		1
	.zero		1


	//----- nvinfo : EIATTR_EXIT_INSTR_OFFSETS
	.align		4
        /*0038*/ 	.byte	0x04, 0x1c
        /*003a*/ 	.short	(.L_673 - .L_672)


	//   ....[0]....
.L_672:
        /*003c*/ 	.word	0x00000300


	//   ....[1]....
        /*0040*/ 	.word	0x00000380


	//   ....[2]....
        /*0044*/ 	.word	0x00003ea0


	//   ....[3]....
        /*0048*/ 	.word	0x000051f0


	//----- nvinfo : EIATTR_MAX_THREADS
	.align		4
.L_673:
        /*004c*/ 	.byte	0x04, 0x05
        /*004e*/ 	.short	(.L_675 - .L_674)
.L_674:
        /*0050*/ 	.word	0x00000080
        /*0054*/ 	.word	0x00000001
        /*0058*/ 	.word	0x00000001


	//----- nvinfo : EIATTR_CRS_STACK_SIZE
	.align		4
.L_675:
        /*005c*/ 	.byte	0x04, 0x1e
        /*005e*/ 	.short	(.L_677 - .L_676)
.L_676:
        /*0060*/ 	.word	0x00000000


	//----- nvinfo : EIATTR_CBANK_PARAM_SIZE
	.align		4
.L_677:
        /*0064*/ 	.byte	0x03, 0x19
        /*0066*/ 	.short	0x0220


	//----- nvinfo : EIATTR_PARAM_CBANK
	.align		4
        /*0068*/ 	.byte	0x04, 0x0a
        /*006a*/ 	.short	(.L_679 - .L_678)
	.align		4
.L_678:
        /*006c*/ 	.word	index@(.nv.constant0._ZN2at6native18elementwise_kernelILi128ELi4EZNS0_22gpu_kernel_impl_nocastINS0_10AbsFunctorIN3c108BFloat16EEEEEvRNS_18TensorIteratorBaseERKT_EUliE_EEviT1_)
        /*0070*/ 	.short	0x0380
        /*0072*/ 	.short	0x0220


	//----- nvinfo : EIATTR_SW_WAR
	.align		4
.L_679:
        /*0074*/ 	.byte	0x04, 0x36
        /*0076*/ 	.short	(.L_681 - .L_680)
.L_680:
        /*0078*/ 	.word	0x00000008
.L_681:


//--------------------- .nv.info._ZN2at6native27unrolled_elementwise_kernelINS0_10AbsFunctorIN3c108BFloat16EEESt5arrayIPcLm2EELi4E23TrivialOffsetCalculatorILi1EjESA_NS0_6memory15LoadWithoutCastENSB_16StoreWithoutCastEEEviT_T0_T2_T3_T4_T5_ --------------------------
	.section	.nv.info._ZN2at6native27unrolled_elementwise_kernelINS0_10AbsFunctorIN3c108BFloat16EEESt5arrayIPcLm2EELi4E23TrivialOffsetCalculatorILi1EjESA_NS0_6memory15LoadWithoutCastENSB_16StoreWithoutCastEEEviT_T0_T2_T3_T4_T5_,"",@"SHT_CUDA_INFO"
	.sectionflags	@""
	.align	4


	//----- nvinfo : EIATTR_CUDA_API_VERSION
	.align		4
        /*0000*/ 	.byte	0x04, 0x37
        /*0002*/ 	.short	(.L_683 - .L_682)
.L_682:
        /*0004*/ 	.word	0x00000082


	//----- nvinfo : EIATTR_KPARAM_INFO
	.align		4
.L_683:
        /*0008*/ 	.byte	0x04, 0x17
        /*000a*/ 	.short	(.L_685 - .L_684)
.L_684:
        /*000c*/ 	.word	0x00000000
        /*0010*/ 	.short	0x0006
        /*0012*/ 	.short	0x001b
        /*0014*/ 	.byte	0x00, 0xf0, 0x05, 0x00


	//----- nvinfo : EIATTR_KPARAM_INFO
	.align		4
.L_685:
        /*0018*/ 	.byte	0x04, 0x17
        /*001a*/ 	.short	(.L_687 - .L_686)
.L_686:
        /*001c*/ 	.word	0x00000000
        /*0020*/ 	.short	0x0005
        /*0022*/ 	.short	0x001a
        /*0024*/ 	.byte	0x00, 0xf0, 0x05, 0x00


	//----- nvinfo : EIATTR_KPARAM_INFO
	.align		4
.L_687:
        /*0028*/ 	.byte	0x04, 0x17
        /*002a*/ 	.short	(.L_689 - .L_688)
.L_688:
        /*002c*/ 	.word	0x00000000
        /*0030*/ 	.short	0x0004
        /*0032*/ 	.short	0x0019
        /*0034*/ 	.byte	0x00, 0xf0, 0x05, 0x00


	//----- nvinfo : EIATTR_KPARAM_INFO
	.align		4
.L_689:
        /*0038*/ 	.byte	0x04, 0x17
        /*003a*/ 	.short	(.L_691 - .L_690)
.L_690:
        /*003c*/ 	.word	0x00000000
        /*0040*/ 	.short	0x0003
        /*0042*/ 	.short	0x0018
        /*0044*/ 	.byte	0x00, 0xf0, 0x05, 0x00


	//----- nvinfo : EIATTR_KPARAM_INFO
	.align		4
.L_691:
        /*0048*/ 	.byte	0x04, 0x17
        /*004a*/ 	.short	(.L_693 - .L_692)
.L_692:
        /*004c*/ 	.word	0x00000000
        /*0050*/ 	.short	0x0002
        /*0052*/ 	.short	0x0008
        /*0054*/ 	.byte	0x00, 0xf0, 0x41, 0x00


	//----- nvinfo : EIATTR_KPARAM_INFO
	.align		4
.L_693:
        /*0058*/ 	.byte	0x04, 0x17
        /*005a*/ 	.short	(.L_695 - .L_694)
.L_694:
        /*005c*/ 	.word	0x00000000
        /*0060*/ 	.short	0x0001
        /*0062*/ 	.short	0x0004
        /*0064*/ 	.byte	0x00, 0xf0, 0x05, 0x00


	//----- nvinfo : EIATTR_KPARAM_INFO
	.align		4
.L_695:
        /*0068*/ 	.byte	0x04, 0x17
        /*006a*/ 	.short	(.L_697 - .L_696)
.L_696:
        /*006c*/ 	.word	0x00000000
        /*0070*/ 	.short	0x0000
        /*0072*/ 	.short	0x0000
        /*0074*/ 	.byte	0x00, 0xf0, 0x11, 0x00


	//----- nvinfo : EIATTR_SPARSE_MMA_MASK
	.align		4
.L_697:
        /*0078*/ 	.byte	0x03, 0x50
        /*007a*/ 	.short	0x0000


	//----- nvinfo : EIATTR_MAXREG_COUNT
	.align		4
        /*007c*/ 	.byte	0x03, 0x1b
        /*007e*/ 	.short	0x00ff


	//----- nvinfo : EIATTR_MERCURY_ISA_VERSION
	.align		4
        /*0080*/ 	.byte	0x03, 0x5f
        /*0082*/ 	.short	0x0101


	//----- nvinfo : EIATTR_VRC_CTA_INIT_COUNT
	.align		4
        /*0084*/ 	.byte	0x02, 0x4a
	.zero		1
	.zero		1


	//----- nvinfo : EIATTR_EXIT_INSTR_OFFSETS
	.align		4
        /*0088*/ 	.byte	0x04, 0x1c
        /*008a*/ 	.short	(.L_699 - .L_698)


	//   ....[0]....
.L_698:
        /*008c*/ 	.word	0x00000460


	//   ....[1]....
        /*0090*/ 	.word	0x000004f0


	//----- nvinfo : EIATTR_MAX_THREADS
	.align		4
.L_699:
        /*0094*/ 	.byte	0x04, 0x05
        /*0096*/ 	.short	(.L_701 - .L_700)
.L_700:
        /*0098*/ 	.word	0x00000080
        /*009c*/ 	.word	0x00000001
        /*00a0*/ 	.word	0x00000001


	//----- nvinfo : EIATTR_CRS_STACK_SIZE
	.align		4
.L_701:
        /*00a4*/ 	.byte	0x04, 0x1e
        /*00a6*/ 	.short	(.L_703 - .L_702)
.L_702:
        /*00a8*/ 	.word	0x00000000


	//----- nvinfo : EIATTR_CBANK_PARAM_SIZE
	.align		4
.L_703:
        /*00ac*/ 	.byte	0x03, 0x19
        /*00ae*/ 	.short	0x001c


	//----- nvinfo : EIATTR_PARAM_CBANK
	.align		4
        /*00b0*/ 	.byte	0x04, 0x0a
        /*00b2*/ 	.short	(.L_705 - .L_704)
	.align		4
.L_704:
        /*00b4*/ 	.word	index@(.nv.constant0._ZN2at6native27unrolled_elementwise_kernelINS0_10AbsFunctorIN3c108BFloat16EEESt5arrayIPcLm2EELi4E23TrivialOffsetCalculatorILi1EjESA_NS0_6memory15LoadWithoutCastENSB_16StoreWithoutCastEEEviT_T0_T2_T3_T4_T5_)
        /*00b8*/ 	.short	0x0380
        /*00ba*/ 	.short	0x001c


	//----- nvinfo : EIATTR_SW_WAR
	.align		4
.L_705:
        /*00bc*/ 	.byte	0x04, 0x36
        /*00be*/ 	.short	(.L_707 - .L_706)
.L_706:
        /*00c0*/ 	.word	0x00000008
.L_707:


//--------------------- .nv.info._ZN2at6native29vectorized_elementwise_kernelILi2ENS0_10AbsFunctorIN3c108BFloat16EEESt5arrayIPcLm2EEEEviT0_T1_ --------------------------
	.section	.nv.info._ZN2at6native29vectorized_elementwise_kernelILi2ENS0_10AbsFunctorIN3c108BFloat16EEESt5arrayIPcLm2EEEEviT0_T1_,"",@"SHT_CUDA_INFO"
	.sectionflags	@""
	.align	4


	//----- nvinfo : EIATTR_CUDA_API_VERSION
	.align		4
        /*0000*/ 	.byte	0x04, 0x37
        /*0002*/ 	.short	(.L_709 - .L_708)
.L_708:
        /*0004*/ 	.word	0x00000082


	//----- nvinfo : EIATTR_KPARAM_INFO
	.align		4
.L_709:
        /*0008*/ 	.byte	0x04, 0x17
        /*000a*/ 	.short	(.L_711 - .L_710)
.L_710:
        /*000c*/ 	.word	0x00000000
        /*0010*/ 	.short	0x0002
        /*0012*/ 	.short	0x0008
        /*0014*/ 	.byte	0x00, 0xf0, 0x41, 0x00


	//----- nvinfo : EIATTR_KPARAM_INFO
	.align		4
.L_711:
        /*0018*/ 	.byte	0x04, 0x17
        /*001a*/ 	.short	(.L_713 - .L_712)
.L_712:
        /*001c*/ 	.word	0x00000000
        /*0020*/ 	.short	0x0001
        /*0022*/ 	.short	0x0004
        /*0024*/ 	.byte	0x00, 0xf0, 0x05, 0x00


	//----- nvinfo : EIATTR_KPARAM_INFO
	.align		4
.L_713:
        /*0028*/ 	.byte	0x04, 0x17
        /*002a*/ 	.short	(.L_715 - .L_714)
.L_714:
        /*002c*/ 	.word	0x00000000
        /*0030*/ 	.short	0x0000
        /*0032*/ 	.short	0x0000
        /*0034*/ 	.byte	0x00, 0xf0, 0x11, 0x00


	//----- nvinfo : EIATTR_SPARSE_MMA_MASK
	.align		4
.L_715:
        /*0038*/ 	.byte	0x03, 0x50
        /*003a*/ 	.short	0x0000


	//----- nvinfo : EIATTR_MAXREG_COUNT
	.align		4
        /*003c*/ 	.byte	0x03, 0x1b
        /*003e*/ 	.short	0x00ff


	//----- nvinfo : EIATTR_MERCURY_ISA_VERSION
	.align		4
        /*0040*/ 	.byte	0x03, 0x5f
        /*0042*/ 	.short	0x0101


	//----- nvinfo : EIATTR_VRC_CTA_INIT_COUNT
	.align		4
        /*0044*/ 	.byte	0x02, 0x4a
	.zero		1
	.zero		1


	//----- nvinfo : EIATTR_EXIT_INSTR_OFFSETS
	.align		4
        /*0048*/ 	.byte	0x04, 0x1c
        /*004a*/ 	.short	(.L_717 - .L_716)


	//   ....[0]....
.L_716:
        /*004c*/ 	.word	0x000009d0


	//   ....[1]....
        /*0050*/ 	.word	0x00000a20


	//   ....[2]....
        /*0054*/ 	.word	0x00000ca0


	//----- nvinfo : EIATTR_MAX_THREADS
	.align		4
.L_717:
        /*0058*/ 	.byte	0x04, 0x05
        /*005a*/ 	.short	(.L_719 - .L_718)
.L_718:
        /*005c*/ 	.word	0x00000080
        /*0060*/ 	.word	0x00000001
        /*0064*/ 	.word	0x00000001


	//----- nvinfo : EIATTR_CRS_STACK_SIZE
	.align		4
.L_719:
        /*0068*/ 	.byte	0x04, 0x1e
        /*006a*/ 	.short	(.L_721 - .L_720)
.L_720:
        /*006c*/ 	.word	0x00000000


	//----- nvinfo : EIATTR_CBANK_PARAM_SIZE
	.align		4
.L_721:
        /*0070*/ 	.byte	0x03, 0x19
        /*0072*/ 	.short	0x0018


	//----- nvinfo : EIATTR_PARAM_CBANK
	.align		4
        /*0074*/ 	.byte	0x04, 0x0a
        /*0076*/ 	.short	(.L_723 - .L_722)
	.align		4
.L_722:
        /*0078*/ 	.word	index@(.nv.constant0._ZN2at6native29vectorized_elementwise_kernelILi2ENS0_10AbsFunctorIN3c108BFloat16EEESt5arrayIPcLm2EEEEviT0_T1_)
        /*007c*/ 	.short	0x0380
        /*007e*/ 	.short	0x0018


	//----- nvinfo : EIATTR_SW_WAR
	.align		4
.L_723:
        /*0080*/ 	.byte	0x04, 0x36
        /*0082*/ 	.short	(.L_725 - .L_724)
.L_724:
        /*0084*/ 	.word	0x00000008
.L_725:


//--------------------- .nv.info._ZN2at6native29vectorized_elementwise_kernelILi4ENS0_10AbsFunctorIN3c108BFloat16EEESt5arrayIPcLm2EEEEviT0_T1_ --------------------------
	.section	.nv.info._ZN2at6native29vectorized_elementwise_kernelILi4ENS0_10AbsFunctorIN3c108BFloat16EEESt5arrayIPcLm2EEEEviT0_T1_,"",@"SHT_CUDA_INFO"
	.sectionflags	@""
	.align	4


	//----- nvinfo : EIATTR_CUDA_API_VERSION
	.align		4
        /*0000*/ 	.byte	0x04, 0x37
        /*0002*/ 	.short	(.L_727 - .L_726)
.L_726:
        /*0004*/ 	.word	0x00000082


	//----- nvinfo : EIATTR_KPARAM_INFO
	.align		4
.L_727:
        /*0008*/ 	.byte	0x04, 0x17
        /*000a*/ 	.short	(.L_729 - .L_728)
.L_728:
        /*000c*/ 	.word	0x00000000
        /*0010*/ 	.short	0x0002
        /*0012*/ 	.short	0x0008
        /*0014*/ 	.byte	0x00, 0xf0, 0x41, 0x00


	//----- nvinfo : EIATTR_KPARAM_INFO
	.align		4
.L_729:
        /*0018*/ 	.byte	0x04, 0x17
        /*001a*/ 	.short	(.L_731 - .L_730)
.L_730:
        /*001c*/ 	.word	0x00000000
        /*0020*/ 	.short	0x0001
        /*0022*/ 	.short	0x0004
        /*0024*/ 	.byte	0x00, 0xf0, 0x05, 0x00


	//----- nvinfo : EIATTR_KPARAM_INFO
	.align		4
.L_731:
        /*0028*/ 	.byte	0x04, 0x17
        /*002a*/ 	.short	(.L_733 - .L_732)
.L_732:
        /*002c*/ 	.word	0x00000000
        /*0030*/ 	.short	0x0000
        /*0032*/ 	.short	0x0000
        /*0034*/ 	.byte	0x00, 0xf0, 0x11, 0x00


	//----- nvinfo : EIATTR_SPARSE_MMA_MASK
	.align		4
.L_733:
        /*0038*/ 	.byte	0x03, 0x50
        /*003a*/ 	.short	0x0000


	//----- nvinfo : EIATTR_MAXREG_COUNT
	.align		4
        /*003c*/ 	.byte	0x03, 0x1b
        /*003e*/ 	.short	0x00ff


	//----- nvinfo : EIATTR_MERCURY_ISA_VERSION
	.align		4
        /*0040*/ 	.byte	0x03, 0x5f
        /*0042*/ 	.short	0x0101


	//----- nvinfo : EIATTR_VRC_CTA_INIT_COUNT
	.align		4
        /*0044*/ 	.byte	0x02, 0x4a
	.zero		1
	.zero		1


	//----- nvinfo : EIATTR_EXIT_INSTR_OFFSETS
	.align		4
        /*0048*/ 	.byte	0x04, 0x1c
        /*004a*/ 	.short	(.L_735 - .L_734)


	//   ....[0]....
.L_734:
        /*004c*/ 	.word	0x000009d0


	//   ....[1]....
        /*0050*/ 	.word	0x00000a20


	//   ....[2]....
        /*0054*/ 	.word	0x00000c60


	//----- nvinfo : EIATTR_MAX_THREADS
	.align		4
.L_735:
        /*0058*/ 	.byte	0x04, 0x05
        /*005a*/ 	.short	(.L_737 - .L_736)
.L_736:
        /*005c*/ 	.word	0x00000080
        /*0060*/ 	.word	0x00000001
        /*0064*/ 	.word	0x00000001


	//----- nvinfo : EIATTR_CRS_STACK_SIZE
	.align		4
.L_737:
        /*0068*/ 	.byte	0x04, 0x1e
        /*006a*/ 	.short	(.L_739 - .L_738)
.L_738:
        /*006c*/ 	.word	0x00000000


	//----- nvinfo : EIATTR_CBANK_PARAM_SIZE
	.align		4
.L_739:
        /*0070*/ 	.byte	0x03, 0x19
        /*0072*/ 	.short	0x0018


	//----- nvinfo : EIATTR_PARAM_CBANK
	.align		4
        /*0074*/ 	.byte	0x04, 0x0a
        /*0076*/ 	.short	(.L_741 - .L_740)
	.align		4
.L_740:
        /*0078*/ 	.word	index@(.nv.constant0._ZN2at6native29vectorized_elementwise_kernelILi4ENS0_10AbsFunctorIN3c108BFloat16EEESt5arrayIPcLm2EEEEviT0_T1_)
        /*007c*/ 	.short	0x0380
        /*007e*/ 	.short	0x0018


	//----- nvinfo : EIATTR_SW_WAR
	.align		4
.L_741:
        /*0080*/ 	.byte	0x04, 0x36
        /*0082*/ 	.short	(.L_743 - .L_742)
.L_742:
        /*0084*/ 	.word	0x00000008
.L_743:


//--------------------- .nv.info._ZN2at6native29vectorized_elementwise_kernelILi8ENS0_10AbsFunctorIN3c108BFloat16EEESt5arrayIPcLm2EEEEviT0_T1_ --------------------------
	.section	.nv.info._ZN2at6native29vectorized_elementwise_kernelILi8ENS0_10AbsFunctorIN3c108BFloat16EEESt5arrayIPcLm2EEEEviT0_T1_,"",@"SHT_CUDA_INFO"
	.sectionflags	@""
	.align	4


	//----- nvinfo : EIATTR_CUDA_API_VERSION
	.align		4
        /*0000*/ 	.byte	0x04, 0x37
        /*0002*/ 	.short	(.L_745 - .L_744)
.L_744:
        /*0004*/ 	.word	0x00000082


	//----- nvinfo : EIATTR_KPARAM_INFO
	.align		4
.L_745:
        /*0008*/ 	.byte	0x04, 0x17
        /*000a*/ 	.short	(.L_747 - .L_746)
.L_746:
        /*000c*/ 	.word	0x00000000
        /*0010*/ 	.short	0x0002
        /*0012*/ 	.short	0x0008
        /*0014*/ 	.byte	0x00, 0xf0, 0x41, 0x00


	//----- nvinfo : EIATTR_KPARAM_INFO
	.align		4
.L_747:
        /*0018*/ 	.byte	0x04, 0x17
        /*001a*/ 	.short	(.L_749 - .L_748)
.L_748:
        /*001c*/ 	.word	0x00000000
        /*0020*/ 	.short	0x0001
        /*0022*/ 	.short	0x0004
        /*0024*/ 	.byte	0x00, 0xf0, 0x05, 0x00


	//----- nvinfo : EIATTR_KPARAM_INFO
	.align		4
.L_749:
        /*0028*/ 	.byte	0x04, 0x17
        /*002a*/ 	.short	(.L_751 - .L_750)
.L_750:
        /*002c*/ 	.word	0x00000000
        /*0030*/ 	.short	0x0000
        /*0032*/ 	.short	0x0000
        /*0034*/ 	.byte	0x00, 0xf0, 0x11, 0x00


	//----- nvinfo : EIATTR_SPARSE_MMA_MASK
	.align		4
.L_751:
        /*0038*/ 	.byte	0x03, 0x50
        /*003a*/ 	.short	0x0000


	//----- nvinfo : EIATTR_MAXREG_COUNT
	.align		4
        /*003c*/ 	.byte	0x03, 0x1b
        /*003e*/ 	.short	0x00ff


	//----- nvinfo : EIATTR_MERCURY_ISA_VERSION
	.align		4
        /*0040*/ 	.byte	0x03, 0x5f
        /*0042*/ 	.short	0x0101


	//----- nvinfo : EIATTR_VRC_CTA_INIT_COUNT
	.align		4
        /*0044*/ 	.byte	0x02, 0x4a
	.zero		1
	.zero		1


	//----- nvinfo : EIATTR_EXIT_INSTR_OFFSETS
	.align		4
        /*0048*/ 	.byte	0x04, 0x1c
        /*004a*/ 	.short	(.L_753 - .L_752)


	//   ....[0]....
.L_752:
        /*004c*/ 	.word	0x000009d0


	//   ....[1]....
        /*0050*/ 	.word	0x00000a20


	//   ....[2]....
        /*0054*/ 	.word	0x00000c40


	//----- nvinfo : EIATTR_MAX_THREADS
	.align		4
.L_753:
        /*0058*/ 	.byte	0x04, 0x05
        /*005a*/ 	.short	(.L_755 - .L_754)
.L_754:
        /*005c*/ 	.word	0x00000080
        /*0060*/ 	.word	0x00000001
        /*0064*/ 	.word	0x00000001


	//----- nvinfo : EIATTR_CRS_STACK_SIZE
	.align		4
.L_755:
        /*0068*/ 	.byte	0x04, 0x1e
        /*006a*/ 	.short	(.L_757 - .L_756)
.L_756:
        /*006c*/ 	.word	0x00000000


	//----- nvinfo : EIATTR_CBANK_PARAM_SIZE
	.align		4
.L_757:
        /*0070*/ 	.byte	0x03, 0x19
        /*0072*/ 	.short	0x0018


	//----- nvinfo : EIATTR_PARAM_CBANK
	.align		4
        /*0074*/ 	.byte	0x04, 0x0a
        /*0076*/ 	.short	(.L_759 - .L_758)
	.align		4
.L_758:
        /*0078*/ 	.word	index@(.nv.constant0._ZN2at6native29vectorized_elementwise_kernelILi8ENS0_10AbsFunctorIN3c108BFloat16EEESt5arrayIPcLm2EEEEviT0_T1_)
        /*007c*/ 	.short	0x0380
        /*007e*/ 	.short	0x0018


	//----- nvinfo : EIATTR_SW_WAR
	.align		4
.L_759:
        /*0080*/ 	.byte	0x04, 0x36
        /*0082*/ 	.short	(.L_761 - .L_760)
.L_760:
        /*0084*/ 	.word	0x00000008
.L_761:


//--------------------- .nv.info._ZN2at6native18elementwise_kernelILi128ELi4EZNS0_15gpu_kernel_implINS0_10AbsFunctorIN3c104HalfEEEEEvRNS_18TensorIteratorBaseERKT_EUliE_EEviT1_ --------------------------
	.section	.nv.info._ZN2at6native18elementwise_kernelILi128ELi4EZNS0_15gpu_kernel_implINS0_10AbsFunctorIN3c104HalfEEEEEvRNS_18TensorIteratorBaseERKT_EUliE_EEviT1_,"",@"SHT_CUDA_INFO"
	.sectionflags	@""
	.align	4


	//----- nvinfo : EIATTR_CUDA_API_VERSION
	.align		4
        /*0000*/ 	.byte	0x04, 0x37
        /*0002*/ 	.short	(.L_763 - .L_762)
.L_762:
        /*0004*/ 	.word	0x00000082


	//----- nvinfo : EIATTR_KPARAM_INFO
	.align		4
.L_763:
        /*0008*/ 	.byte	0x04, 0x17
        /*000a*/ 	.short	(.L_765 - .L_764)
.L_764:
        /*000c*/ 	.word	0x00000000
        /*0010*/ 	.short	0x0001
        /*0012*/ 	.short	0x0008
        /*0014*/ 	.byte	0x00, 0xf0, 0x61, 0x08


	//----- nvinfo : EIATTR_KPARAM_INFO
	.align		4
.L_765:
        /*0018*/ 	.byte	0x04, 0x17
        /*001a*/ 	.short	(.L_767 - .L_766)
.L_766:
        /*001c*/ 	.word	0x00000000
        /*0020*/ 	.short	0x0000
        /*0022*/ 	.short	0x0000
        /*0024*/ 	.byte	0x00, 0xf0, 0x11, 0x00


	//----- nvinfo : EIATTR_SPARSE_MMA_MASK
	.align		4
.L_767:
        /*0028*/ 	.byte	0x03, 0x50
        /*002a*/ 	.short	0x0000


	//----- nvinfo : EIATTR_MAXREG_COUNT
	.align		4
        /*002c*/ 	.byte	0x03, 0x1b
        /*002e*/ 	.short	0x0080


	//----- nvinfo : EIATTR_EXTERNS
	.align		4
        /*0030*/ 	.byte	0x04, 0x0f
        /*0032*/ 	.short	(.L_769 - .L_768)


	//   ....[0]....
	.align		4
.L_768:
        /*0034*/ 	.word	index@(__assertfail)


	//----- nvinfo : EIATTR_MERCURY_ISA_VERSION
	.align		4
.L_769:
        /*0038*/ 	.byte	0x03, 0x5f
        /*003a*/ 	.short	0x0101


	//----- nvinfo : EIATTR_VRC_CTA_INIT_COUNT
	.align		4
        /*003c*/ 	.byte	0x02, 0x4a
	.zero		1
	.zero		1


	//----- nvinfo : EIATTR_SYSCALL_OFFSETS
	.align		4
        /*0040*/ 	.byte	0x04, 0x46
        /*0042*/ 	.short	(.L_771 - .L_770)


	//   ....[0]....
.L_770:
        /*0044*/ 	.word	0x000021f0


	//   ....[1]....
        /*0048*/ 	.word	0x00003100


	//   ....[2]....
        /*004c*/ 	.word	0x00005490


	//   ....[3]....
        /*0050*/ 	.word	0x000061d0


	//   ....[4]....
        /*0054*/ 	.word	0x00008670


	//   ....[5]....
        /*0058*/ 	.word	0x000093b0


	//   ....[6]....
        /*005c*/ 	.word	0x0000b860


	//   ....[7]....
        /*0060*/ 	.word	0x0000c570


	//----- nvinfo : EIATTR_EXIT_INSTR_OFFSETS
	.align		4
.L_771:
        /*0064*/ 	.byte	0x04, 0x1c
        /*0066*/ 	.short	(.L_773 - .L_772)


	//   ....[0]....
.L_772:
        /*0068*/ 	.word	0x00009690


	//   ....[1]....
        /*006c*/ 	.word	0x0000ba10


	//   ....[2]....
        /*0070*/ 	.word	0x0000ba50


	//   ....[3]....
        /*0074*/ 	.word	0x0000baf0


	//   ....[4]....
        /*0078*/ 	.word	0x0000bb30


	//   ....[5]....
        /*007c*/ 	.word	0x0000bb70


	//   ....[6]....
        /*0080*/ 	.word	0x0000bc00


	//   ....[7]....
        /*0084*/ 	.word	0x0000bc20


	//   ....[8]....
        /*0088*/ 	.word	0x0000bcc0


	//   ....[9]....
        /*008c*/ 	.word	0x0000bd10


	//   ....[10]....
        /*0090*/ 	.word	0x0000bd60


	//   ....[11]....
        /*0094*/ 	.word	0x0000be40


	//   ....[12]....
        /*0098*/ 	.word	0x0000bfb0


	//   ....[13]....
        /*009c*/ 	.word	0x0000c120


	//   ....[14]....
        /*00a0*/ 	.word	0x0000c280


	//   ....[15]....
        /*00a4*/ 	.word	0x0000c2c0


	//   ....[16]....
        /*00a8*/ 	.word	0x0000c300


	//   ....[17]....
        /*00ac*/ 	.word	0x0000c3b0


	//   ....[18]....
        /*00b0*/ 	.word	0x0000c410


	//   ....[19]....
        /*00b4*/ 	.word	0x0000c580


	//   ....[20]....
        /*00b8*/ 	.word	0x0000c690


	//   ....[21]....
        /*00bc*/ 	.word	0x0000c7d0


	//   ....[22]....
        /*00c0*/ 	.word	0x0000c810


	//----- nvinfo : EIATTR_MAX_THREADS
	.align		4
.L_773:
        /*00c4*/ 	.byte	0x04, 0x05
        /*00c6*/ 	.short	(.L_775 - .L_774)
.L_774:
        /*00c8*/ 	.word	0x00000080
        /*00cc*/ 	.word	0x00000001
        /*00d0*/ 	.word	0x00000001


	//----- nvinfo : EIATTR_CRS_STACK_SIZE
	.align		4
.L_775:
        /*00d4*/ 	.byte	0x04, 0x1e
        /*00d6*/ 	.short	(.L_777 - .L_776)
.L_776:
        /*00d8*/ 	.word	0x00000000


	//----- nvinfo : EIATTR_CBANK_PARAM_SIZE
	.align		4
.L_777:
        /*00dc*/ 	.byte	0x03, 0x19
        /*00de*/ 	.short	0x0220


	//----- nvinfo : EIATTR_PARAM_CBANK
	.align		4
        /*00e0*/ 	.byte	0x04, 0x0a
        /*00e2*/ 	.short	(.L_779 - .L_778)
	.align		4
.L_778:
        /*00e4*/ 	.word	index@(.nv.constant0._ZN2at6native18elementwise_kernelILi128ELi4EZNS0_15gpu_kernel_implINS0_10AbsFunctorIN3c104HalfEEEEEvRNS_18TensorIteratorBaseERKT_EUliE_EEviT1_)
        /*00e8*/ 	.short	0x0380
        /*00ea*/ 	.short	0x0220


	//----- nvinfo : EIATTR_SW_WAR
	.align		4
.L_779:
        /*00ec*/ 	.byte	0x04, 0x36
        /*00ee*/ 	.short	(.L_781 - .L_780)
.L_780:
        /*00f0*/ 	.word	0x00000008
.L_781:


//--------------------- .nv.info._ZN2at6native27unrolled_elementwise_kernelINS0_10AbsFunctorIN3c104HalfEEESt5arrayIPcLm2EELi4E23TrivialOffsetCalculatorILi1EjESA_NS0_6memory12LoadWithCastILi1EEENSB_13StoreWithCastILi1EEEEEviT_T0_T2_T3_T4_T5_ --------------------------
	.section	.nv.info._ZN2at6native27unrolled_elementwise_kernelINS0_10AbsFunctorIN3c104HalfEEESt5arrayIPcLm2EELi4E23TrivialOffsetCalculatorILi1EjESA_NS0_6memory12LoadWithCastILi1EEENSB_13StoreWithCastILi1EEEEEviT_T0_T2_T3_T4_T5_,"",@"SHT_CUDA_INFO"
	.sectionflags	@""
	.align	4


	//----- nvinfo : EIATTR_CUDA_API_VERSION
	.align		4
        /*0000*/ 	.byte	0x04, 0x37
        /*0002*/ 	.short	(.L_783 - .L_782)
.L_782:
        /*0004*/ 	.word	0x00000082


	//----- nvinfo : EIATTR_KPARAM_INFO
	.align		4
.L_783:
        /*0008*/ 	.byte	0x04, 0x17
        /*000a*/ 	.short	(.L_785 - .L_784)
.L_784:
        /*000c*/ 	.word	0x00000000
        /*0010*/ 	.short	0x0006
        /*0012*/ 	.short	0x0024
        /*0014*/ 	.byte	0x00, 0xf0, 0x21, 0x00


	//----- nvinfo : EIATTR_KPARAM_INFO
	.align		4
.L_785:
        /*0018*/ 	.byte	0x04, 0x17
        /*001a*/ 	.short	(.L_787 - .L_786)
.L_786:
        /*001c*/ 	.word	0x00000000
        /*0020*/ 	.short	0x0005
        /*0022*/ 	.short	0x001c
        /*0024*/ 	.byte	0x00, 0xf0, 0x21, 0x00


	//----- nvinfo : EIATTR_KPARAM_INFO
	.align		4
.L_787:
        /*0028*/ 	.byte	0x04, 0x17
        /*002a*/ 	.short	(.L_789 - .L_788)
.L_788:
        /*002c*/ 	.word	0x00000000
        /*0030*/ 	.short	0x0004
        /*0032*/ 	.short	0x0019
        /*0034*/ 	.byte	0x00, 0xf0, 0x05, 0x00


	//----- nvinfo : EIATTR_KPARAM_INFO
	.align		4
.L_789:
        /*0038*/ 	.byte	0x04, 0x17
        /*003a*/ 	.short	(.L_791 - .L_790)
.L_790:
        /*003c*/ 	.word	0x00000000
        /*0040*/ 	.short	0x0003
        /*0042*/ 	.short	0x0018
        /*0044*/ 	.byte	0x00, 0xf0, 0x05, 0x00


	//----- nvinfo : EIATTR_KPARAM_INFO
	.align		4
.L_791:
        /*0048*/ 	.byte	0x04, 0x17
        /*004a*/ 	.short	(.L_793 - .L_792)
.L_792:
        /*004c*/ 	.word	0x00000000
        /*0050*/ 	.short	0x0002
        /*0052*/ 	.short	0x0008
        /*0054*/ 	.byte	0x00, 0xf0, 0x41, 0x00


	//----- nvinfo : EIATTR_KPARAM_INFO
	.align		4
.L_793:
        /*0058*/ 	.byte	0x04, 0x17
        /*005a*/ 	.short	(.L_795 - .L_794)
.L_794:
        /*005c*/ 	.word	0x00000000
        /*0060*/ 	.short	0x0001
        /*0062*/ 	.short	0x0004
        /*0064*/ 	.byte	0x00, 0xf0, 0x05, 0x00


	//----- nvinfo : EIATTR_KPARAM_INFO
	.align		4
.L_795:
        /*0068*/ 	.byte	0x04, 0x17
        /*006a*/ 	.short	(.L_797 - .L_796)
.L_796:
        /*006c*/ 	.word	0x00000000
        /*0070*/ 	.short	0x0000
        /*0072*/ 	.short	0x0000
        /*0074*/ 	.byte	0x00, 0xf0, 0x11, 0x00


	//----- nvinfo : EIATTR_SPARSE_MMA_MASK
	.align		4
.L_797:
        /*0078*/ 	.byte	0x03, 0x50
        /*007a*/ 	.short	0x0000


	//----- nvinfo : EIATTR_MAXREG_COUNT
	.align		4
        /*007c*/ 	.byte	0x03, 0x1b
        /*007e*/ 	.short	0x00ff


	//----- nvinfo : EIATTR_EXTERNS
	.align		4
        /*0080*/ 	.byte	0x04, 0x0f
        /*0082*/ 	.short	(.L_799 - .L_798)


	//   ....[0]....
	.align		4
.L_798:
        /*0084*/ 	.word	index@(__assertfail)


	//----- nvinfo : EIATTR_MERCURY_ISA_VERSION
	.align		4
.L_799:
        /*0088*/ 	.byte	0x03, 0x5f
        /*008a*/ 	.short	0x0101


	//----- nvinfo : EIATTR_VRC_CTA_INIT_COUNT
	.align		4
        /*008c*/ 	.byte	0x02, 0x4a
	.zero		1
	.zero		1


	//----- nvinfo : EIATTR_SYSCALL_OFFSETS
	.align		4
        /*0090*/ 	.byte	0x04, 0x46
        /*0092*/ 	.short	(.L_801 - .L_800)


	//   ....[0]....
.L_800:
        /*0094*/ 	.word	0x00000fc0


	//   ....[1]....
        /*0098*/ 	.word	0x00002160


	//   ....[2]....
        /*009c*/ 	.word	0x00003240


	//   ....[3]....
        /*00a0*/ 	.word	0x00004240


	//   ....[4]....
        /*00a4*/ 	.word	0x00005340


	//   ....[5]....
        /*00a8*/ 	.word	0x00006200


	//   ....[6]....
        /*00ac*/ 	.word	0x00007180


	//   ....[7]....
        /*00b0*/ 	.word	0x00008100


	//----- nvinfo : EIATTR_EXIT_INSTR_OFFSETS
	.align		4
.L_801:
        /*00b4*/ 	.byte	0x04, 0x1c
        /*00b6*/ 	.short	(.L_803 - .L_802)


	//   ....[0]....
.L_802:
        /*00b8*/ 	.word	0x00007450


	//   ....[1]....
        /*00bc*/ 	.word	0x000075a0


	//   ....[2]....
        /*00c0*/ 	.word	0x000075e0


	//   ....[3]....
        /*00c4*/ 	.word	0x00007680


	//   ....[4]....
        /*00c8*/ 	.word	0x000076c0


	//   ....[5]....
        /*00cc*/ 	.word	0x00007700


	//   ....[6]....
        /*00d0*/ 	.word	0x00007790


	//   ....[7]....
        /*00d4*/ 	.word	0x000077b0


	//   ....[8]....
        /*00d8*/ 	.word	0x00007850


	//   ....[9]....
        /*00dc*/ 	.word	0x000078a0


	//   ....[10]....
        /*00e0*/ 	.word	0x000078f0


	//   ....[11]....
        /*00e4*/ 	.word	0x000079d0


	//   ....[12]....
        /*00e8*/ 	.word	0x00007b40


	//   ....[13]....
        /*00ec*/ 	.word	0x00007cb0


	//   ....[14]....
        /*00f0*/ 	.word	0x00007e10


	//   ....[15]....
        /*00f4*/ 	.word	0x00007e50


	//   ....[16]....
        /*00f8*/ 	.word	0x00007e90


	//   ....[17]....
        /*00fc*/ 	.word	0x00007f40


	//   ....[18]....
        /*0100*/ 	.word	0x00007fa0


	//   ....[19]....
        /*0104*/ 	.word	0x00008110


	//   ....[20]....
        /*0108*/ 	.word	0x00008220


	//   ....[21]....
        /*010c*/ 	.word	0x00008360


	//   ....[22]....
        /*0110*/ 	.word	0x000083a0


	//----- nvinfo : EIATTR_MAX_THREADS
	.align		4
.L_803:
        /*0114*/ 	.byte	0x04, 0x05
        /*0116*/ 	.short	(.L_805 - .L_804)
.L_804:
        /*0118*/ 	.word	0x00000080
        /*011c*/ 	.word	0x00000001
        /*0120*/ 	.word	0x00000001


	//----- nvinfo : EIATTR_CRS_STACK_SIZE
	.align		4
.L_805:
        /*0124*/ 	.byte	0x04, 0x1e
        /*0126*/ 	.short	(.L_807 - .L_806)
.L_806:
        /*0128*/ 	.word	0x00000000


	//----- nvinfo : EIATTR_CBANK_PARAM_SIZE
	.align		4
.L_807:
        /*012c*/ 	.byte	0x03, 0x19
        /*012e*/ 	.short	0x002c


	//----- nvinfo : EIATTR_PARAM_CBANK
	.align		4
        /*0130*/ 	.byte	0x04, 0x0a
        /*0132*/ 	.short	(.L_809 - .L_808)
	.align		4
.L_808:
        /*0134*/ 	.word	index@(.nv.constant0._ZN2at6native27unrolled_elementwise_kernelINS0_10AbsFunctorIN3c104HalfEEESt5arrayIPcLm2EELi4E23TrivialOffsetCalculatorILi1EjESA_NS0_6memory12LoadWithCastILi1EEENSB_13StoreWithCastILi1EEEEEviT_T0_T2_T3_T4_T5_)
        /*0138*/ 	.short	0x0380
        /*013a*/ 	.short	0x002c


	//----- nvinfo : EIATTR_SW_WAR
	.align		4
.L_809:
        /*013c*/ 	.byte	0x04, 0x36
        /*013e*/ 	.short	(.L_811 - .L_810)
.L_810:
        /*0140*/ 	.word	0x00000008
.L_811:


//--------------------- .nv.info._ZN2at6native18elementwise_kernelILi128ELi4EZNS0_22gpu_kernel_impl_nocastINS0_10AbsFunctorIN3c104HalfEEEEEvRNS_18TensorIteratorBaseERKT_EUliE_EEviT1_ --------------------------
	.section	.nv.info._ZN2at6native18elementwise_kernelILi128ELi4EZNS0_22gpu_kernel_impl_nocastINS0_10AbsFunctorIN3c104HalfEEEEEvRNS_18TensorIteratorBaseERKT_EUliE_EEviT1_,"",@"SHT_CUDA_INFO"
	.sectionflags	@""
	.align	4


	//----- nvinfo : EIATTR_CUDA_API_VERSION
	.align		4
        /*0000*/ 	.byte	0x04, 0x37
        /*0002*/ 	.short	(.L_813 - .L_812)
.L_812:
        /*0004*/ 	.word	0x00000082


	//----- nvinfo : EIATTR_KPARAM_INFO
	.align		4
.L_813:
        /*0008*/ 	.byte	0x04, 0x17
        /*000a*/ 	.short	(.L_815 - .L_814)
.L_814:
        /*000c*/ 	.word	0x00000000
        /*0010*/ 	.short	0x0001
        /*0012*/ 	.short	0x0008
        /*0014*/ 	.byte	0x00, 0xf0, 0x61, 0x08


	//----- nvinfo : EIATTR_KPARAM_INFO
	.align		4
.L_815:
        /*0018*/ 	.byte	0x04, 0x17
        /*001a*/ 	.short	(.L_817 - .L_816)
.L_816:
        /*001c*/ 	.word	0x00000000
        /*0020*/ 	.short	0x0000
        /*0022*/ 	.short	0x0000
        /*0024*/ 	.byte	0x00, 0xf0, 0x11, 0x00


	//----- nvinfo : EIATTR_SPARSE_MMA_MASK
	.align		4
.L_817:
        /*0028*/ 	.byte	0x03, 0x50
        /*002a*/ 	.short	0x0000


	//----- nvinfo : EIATTR_MAXREG_COUNT
	.align		4
        /*002c*/ 	.byte	0x03, 0x1b
        /*002e*/ 	.short	0x0080


	//----- nvinfo : EIATTR_MERCURY_ISA_VERSION
	.align		4
        /*0030*/ 	.byte	0x03, 0x5f
        /*0032*/ 	.short	0x0101


	//----- nvinfo : EIATTR_VRC_CTA_INIT_COUNT
	.align		4
        /*0034*/ 	.byte	0x02, 0x4a
	.zero		1
	.zero		1


	//----- nvinfo : EIATTR_EXIT_INSTR_OFFSETS
	.align		4
        /*0038*/ 	.byte	0x04, 0x1c
        /*003a*/ 	.short	(.L_819 - .L_818)


	//   ....[0]....
.L_818:
        /*003c*/ 	.word	0x00000300


	//   ....[1]....
        /*0040*/ 	.word	0x00000380


	//   ....[2]....
        /*0044*/ 	.word	0x00003ea0


	//   ....[3]....
        /*0048*/ 	.word	0x000051f0


	//----- nvinfo : EIATTR_MAX_THREADS
	.align		4
.L_819:
        /*004c*/ 	.byte	0x04, 0x05
        /*004e*/ 	.short	(.L_821 - .L_820)
.L_820:
        /*0050*/ 	.word	0x00000080
        /*0054*/ 	.word	0x00000001
        /*0058*/ 	.word	0x00000001


	//----- nvinfo : EIATTR_CRS_STACK_SIZE
	.align		4
.L_821:
        /*005c*/ 	.byte	0x04, 0x1e
        /*005e*/ 	.short	(.L_823 - .L_822)
.L_822:
        /*0060*/ 	.word	0x00000000


	//----- nvinfo : EIATTR_CBANK_PARAM_SIZE
	.align		4
.L_823:
        /*0064*/ 	.byte	0x03, 0x19
        /*0066*/ 	.short	0x0220


	//----- nvinfo : EIATTR_PARAM_CBANK
	.align		4
        /*0068*/ 	.byte	0x04, 0x0a
        /*006a*/ 	.short	(.L_825 - .L_824)
	.align		4
.L_824:
        /*006c*/ 	.word	index@(.nv.constant0._ZN2at6native18elementwise_kernelILi128ELi4EZNS0_22gpu_kernel_impl_nocastINS0_10AbsFunctorIN3c104HalfEEEEEvRNS_18TensorIteratorBaseERKT_EUliE_EEviT1_)
        /*0070*/ 	.short	0x0380
        /*0072*/ 	.short	0x0220


	//----- nvinfo : EIATTR_SW_WAR
	.align		4
.L_825:
        /*0074*/ 	.byte	0x04, 0x36
        /*0076*/ 	.short	(.L_827 - .L_826)
.L_826:
        /*0078*/ 	.word	0x00000008
.L_827:


//--------------------- .nv.info._ZN2at6native27unrolled_elementwise_kernelINS0_10AbsFunctorIN3c104HalfEEESt5arrayIPcLm2EELi4E23TrivialOffsetCalculatorILi1EjESA_NS0_6memory15LoadWithoutCastENSB_16StoreWithoutCastEEEviT_T0_T2_T3_T4_T5_ --------------------------
	.section	.nv.info._ZN2at6native27unrolled_elementwise_kernelINS0_10AbsFunctorIN3c104HalfEEESt5arrayIPcLm2EELi4E23TrivialOffsetCalculatorILi1EjESA_NS0_6memory15LoadWithoutCastENSB_16StoreWithoutCastEEEviT_T0_T2_T3_T4_T5_,"",@"SHT_CUDA_INFO"
	.sectionflags	@""
	.align	4


	//----- nvinfo : EIATTR_CUDA_API_VERSION
	.align		4
        /*0000*/ 	.byte	0x04, 0x37
        /*0002*/ 	.short	(.L_829 - .L_828)
.L_828:
        /*0004*/ 	.word	0x00000082


	//----- nvinfo : EIATTR_KPARAM_INFO
	.align		4
.L_829:
        /*0008*/ 	.byte	0x04, 0x17
        /*000a*/ 	.short	(.L_831 - .L_830)
.L_830:
        /*000c*/ 	.word	0x00000000
        /*0010*/ 	.short	0x0006
        /*0012*/ 	.short	0x001b
        /*0014*/ 	.byte	0x00, 0xf0, 0x05, 0x00


	//----- nvinfo : EIATTR_KPARAM_INFO
	.align		4
.L_831:
        /*0018*/ 	.byte	0x04, 0x17
        /*001a*/ 	.short	(.L_833 - .L_832)
.L_832:
        /*001c*/ 	.word	0x00000000
        /*0020*/ 	.short	0x0005
        /*0022*/ 	.short	0x001a
        /*0024*/ 	.byte	0x00, 0xf0, 0x05, 0x00


	//----- nvinfo : EIATTR_KPARAM_INFO
	.align		4
.L_833:
        /*0028*/ 	.byte	0x04, 0x17
        /*002a*/ 	.short	(.L_835 - .L_834)
.L_834:
        /*002c*/ 	.word	0x00000000
        /*0030*/ 	.short	0x0004
        /*0032*/ 	.short	0x0019
        /*0034*/ 	.byte	0x00, 0xf0, 0x05, 0x00


	//----- nvinfo : EIATTR_KPARAM_INFO
	.align		4
.L_835:
        /*0038*/ 	.byte	0x04, 0x17
        /*003a*/ 	.short	(.L_837 - .L_836)
.L_836:
        /*003c*/ 	.word	0x00000000
        /*0040*/ 	.short	0x0003
        /*0042*/ 	.short	0x0018
        /*0044*/ 	.byte	0x00, 0xf0, 0x05, 0x00


	//----- nvinfo : EIATTR_KPARAM_INFO
	.align		4
.L_837:
        /*0048*/ 	.byte	0x04, 0x17
        /*004a*/ 	.short	(.L_839 - .L_838)
.L_838:
        /*004c*/ 	.word	0x00000000
        /*0050*/ 	.short	0x0002
        /*0052*/ 	.short	0x0008
        /*0054*/ 	.byte	0x00, 0xf0, 0x41, 0x00


	//----- nvinfo : EIATTR_KPARAM_INFO
	.align		4
.L_839:
        /*0058*/ 	.byte	0x04, 0x17
        /*005a*/ 	.short	(.L_841 - .L_840)
.L_840:
        /*005c*/ 	.word	0x00000000
        /*0060*/ 	.short	0x0001
        /*0062*/ 	.short	0x0004
        /*0064*/ 	.byte	0x00, 0xf0, 0x05, 0x00


	//----- nvinfo : EIATTR_KPARAM_INFO
	.align		4
.L_841:
        /*0068*/ 	.byte	0x04, 0x17
        /*006a*/ 	.short	(.L_843 - .L_842)
.L_842:
        /*006c*/ 	.word	0x00000000
        /*0070*/ 	.short	0x0000
        /*0072*/ 	.short	0x0000
        /*0074*/ 	.byte	0x00, 0xf0, 0x11, 0x00


	//----- nvinfo : EIATTR_SPARSE_MMA_MASK
	.align		4
.L_843:
        /*0078*/ 	.byte	0x03, 0x50
        /*007a*/ 	.short	0x0000


	//----- nvinfo : EIATTR_MAXREG_COUNT
	.align		4
        /*007c*/ 	.byte	0x03, 0x1b
        /*007e*/ 	.short	0x00ff


	//----- nvinfo : EIATTR_MERCURY_ISA_VERSION
	.align		4
        /*0080*/ 	.byte	0x03, 0x5f
        /*0082*/ 	.short	0x0101


	//----- nvinfo : EIATTR_VRC_CTA_INIT_COUNT
	.align		4
        /*0084*/ 	.byte	0x02, 0x4a
	.zero		1
	.zero		1


	//----- nvinfo : EIATTR_EXIT_INSTR_OFFSETS
	.align		4
        /*0088*/ 	.byte	0x04, 0x1c
        /*008a*/ 	.short	(.L_845 - .L_844)


	//   ....[0]....
.L_844:
        /*008c*/ 	.word	0x00000460


	//   ....[1]....
        /*0090*/ 	.word	0x000004f0


	//----- nvinfo : EIATTR_MAX_THREADS
	.align		4
.L_845:
        /*0094*/ 	.byte	0x04, 0x05
        /*0096*/ 	.short	(.L_847 - .L_846)
.L_846:
        /*0098*/ 	.word	0x00000080
        /*009c*/ 	.word	0x00000001
        /*00a0*/ 	.word	0x00000001


	//----- nvinfo : EIATTR_CRS_STACK_SIZE
	.align		4
.L_847:
        /*00a4*/ 	.byte	0x04, 0x1e
        /*00a6*/ 	.short	(.L_849 - .L_848)
.L_848:
        /*00a8*/ 	.word	0x00000000


	//----- nvinfo : EIATTR_CBANK_PARAM_SIZE
	.align		4
.L_849:
        /*00ac*/ 	.byte	0x03, 0x19
        /*00ae*/ 	.short	0x001c


	//----- nvinfo : EIATTR_PARAM_CBANK
	.align		4
        /*00b0*/ 	.byte	0x04, 0x0a
        /*00b2*/ 	.short	(.L_851 - .L_850)
	.align		4
.L_850:
        /*00b4*/ 	.word	index@(.nv.constant0._ZN2at6native27unrolled_elementwise_kernelINS0_10AbsFunctorIN3c104HalfEEESt5arrayIPcLm2EELi4E23TrivialOffsetCalculatorILi1EjESA_NS0_6memory15LoadWithoutCastENSB_16StoreWithoutCastEEEviT_T0_T2_T3_T4_T5_)
        /*00b8*/ 	.short	0x0380
        /*00ba*/ 	.short	0x001c


	//----- nvinfo : EIATTR_SW_WAR
	.align		4
.L_851:
        /*00bc*/ 	.byte	0x04, 0x36
        /*00be*/ 	.short	(.L_853 - .L_852)
.L_852:
        /*00c0*/ 	.word	0x00000008
.L_853:


//--------------------- .nv.info._ZN2at6native29vectorized_elementwise_kernelILi2ENS0_10AbsFunctorIN3c104HalfEEESt5arrayIPcLm2EEEEviT0_T1_ --------------------------
	.section	.nv.info._ZN2at6native29vectorized_elementwise_kernelILi2ENS0_10AbsFunctorIN3c104HalfEEESt5arrayIPcLm2EEEEviT0_T1_,"",@"SHT_CUDA_INFO"
	.sectionflags	@""
	.align	4


	//----- nvinfo : EIATTR_CUDA_API_VERSION
	.align		4
        /*0000*/ 	.byte	0x04, 0x37
        /*0002*/ 	.short	(.L_855 - .L_854)
.L_854:
        /*0004*/ 	.word	0x00000082


	//----- nvinfo : EIATTR_KPARAM_INFO
	.align		4
.L_855:
        /*0008*/ 	.byte	0x04, 0x17
        /*000a*/ 	.short	(.L_857 - .L_856)
.L_856:
        /*000c*/ 	.word	0x00000000
        /*0010*/ 	.short	0x0002
        /*0012*/ 	.short	0x0008
        /*0014*/ 	.byte	0x00, 0xf0, 0x41, 0x00


	//----- nvinfo : EIATTR_KPARAM_INFO
	.align		4
.L_857:
        /*0018*/ 	.byte	0x04, 0x17
        /*001a*/ 	.short	(.L_859 - .L_858)
.L_858:
        /*001c*/ 	.word	0x00000000
        /*0020*/ 	.short	0x0001
        /*0022*/ 	.short	0x0004
        /*0024*/ 	.byte	0x00, 0xf0, 0x05, 0x00


	//----- nvinfo : EIATTR_KPARAM_INFO
	.align		4
.L_859:
        /*0028*/ 	.byte	0x04, 0x17
        /*002a*/ 	.short	(.L_861 - .L_860)
.L_860:
        /*002c*/ 	.word	0x00000000
        /*0030*/ 	.short	0x0000
        /*0032*/ 	.short	0x0000
        /*0034*/ 	.byte	0x00, 0xf0, 0x11, 0x00


	//----- nvinfo : EIATTR_SPARSE_MMA_MASK
	.align		4
.L_861:
        /*0038*/ 	.byte	0x03, 0x50
        /*003a*/ 	.short	0x0000


	//----- nvinfo : EIATTR_MAXREG_COUNT
	.align		4
        /*003c*/ 	.byte	0x03, 0x1b
        /*003e*/ 	.short	0x00ff


	//----- nvinfo : EIATTR_MERCURY_ISA_VERSION
	.align		4
        /*0040*/ 	.byte	0x03, 0x5f
        /*0042*/ 	.short	0x0101


	//----- nvinfo : EIATTR_VRC_CTA_INIT_COUNT
	.align		4
        /*0044*/ 	.byte	0x02, 0x4a
	.zero		1
	.zero		1


	//----- nvinfo : EIATTR_EXIT_INSTR_OFFSETS
	.align		4
        /*0048*/ 	.byte	0x04, 0x1c
        /*004a*/ 	.short	(.L_863 - .L_862)


	//   ....[0]....
.L_862:
        /*004c*/ 	.word	0x000009d0


	//   ....[1]....
        /*0050*/ 	.word	0x00000a20


	//   ....[2]....
        /*0054*/ 	.word	0x00000c60


	//----- nvinfo : EIATTR_MAX_THREADS
	.align		4
.L_863:
        /*0058*/ 	.byte	0x04, 0x05
        /*005a*/ 	.short	(.L_865 - .L_864)
.L_864:
        /*005c*/ 	.word	0x00000080
        /*0060*/ 	.word	0x00000001
        /*0064*/ 	.word	0x00000001


	//----- nvinfo : EIATTR_CRS_STACK_SIZE
	.align		4
.L_865:
        /*0068*/ 	.byte	0x04, 0x1e
        /*006a*/ 	.short	(.L_867 - .L_866)
.L_866:
        /*006c*/ 	.word	0x00000000


	//----- nvinfo : EIATTR_CBANK_PARAM_SIZE
	.align		4
.L_867:
        /*0070*/ 	.byte	0x03, 0x19
        /*0072*/ 	.short	0x0018


	//----- nvinfo : EIATTR_PARAM_CBANK
	.align		4
        /*0074*/ 	.byte	0x04, 0x0a
        /*0076*/ 	.short	(.L_869 - .L_868)
	.align		4
.L_868:
        /*0078*/ 	.word	index@(.nv.constant0._ZN2at6native29vectorized_elementwise_kernelILi2ENS0_10AbsFunctorIN3c104HalfEEESt5arrayIPcLm2EEEEviT0_T1_)
        /*007c*/ 	.short	0x0380
        /*007e*/ 	.short	0x0018


	//----- nvinfo : EIATTR_SW_WAR
	.align		4
.L_869:
        /*0080*/ 	.byte	0x04, 0x36
        /*0082*/ 	.short	(.L_871 - .L_870)
.L_870:
        /*0084*/ 	.word	0x00000008
.L_871:


//--------------------- .nv.info._ZN2at6native29vectorized_elementwise_kernelILi4ENS0_10AbsFunctorIN3c104HalfEEESt5arrayIPcLm2EEEEviT0_T1_ --------------------------
	.section	.nv.info._ZN2at6native29vectorized_elementwise_kernelILi4ENS0_10AbsFunctorIN3c104HalfEEESt5arrayIPcLm2EEEEviT0_T1_,"",@"SHT_CUDA_INFO"
	.sectionflags	@""
	.align	4


	//----- nvinfo : EIATTR_CUDA_API_VERSION
	.align		4
        /*0000*/ 	.byte	0x04, 0x37
        /*0002*/ 	.short	(.L_873 - .L_872)
.L_872:
        /*0004*/ 	.word	0x00000082


	//----- nvinfo : EIATTR_KPARAM_INFO
	.align		4
.L_873:
        /*0008*/ 	.byte	0x04, 0x17
        /*000a*/ 	.short	(.L_875 - .L_874)
.L_874:
        /*000c*/ 	.word	0x00000000
        /*0010*/ 	.short	0x0002
        /*0012*/ 	.short	0x0008
        /*0014*/ 	.byte	0x00, 0xf0, 0x41, 0x00


	//----- nvinfo : EIATTR_KPARAM_INFO
	.align		4
.L_875:
        /*0018*/ 	.byte	0x04, 0x17
        /*001a*/ 	.short	(.L_877 - .L_876)
.L_876:
        /*001c*/ 	.word	0x00000000
        /*0020*/ 	.short	0x0001
        /*0022*/ 	.short	0x0004
        /*0024*/ 	.byte	0x00, 0xf0, 0x05, 0x00


	//----- nvinfo : EIATTR_KPARAM_INFO
	.align		4
.L_877:
        /*0028*/ 	.byte	0x04, 0x17
        /*002a*/ 	.short	(.L_879 - .L_878)
.L_878:
        /*002c*/ 	.word	0x00000000
        /*0030*/ 	.short	0x0000
        /*0032*/ 	.short	0x0000
        /*0034*/ 	.byte	0x00, 0xf0, 0x11, 0x00


	//----- nvinfo : EIATTR_SPARSE_MMA_MASK
	.align		4
.L_879:
        /*0038*/ 	.byte	0x03, 0x50
        /*003a*/ 	.short	0x0000


	//----- nvinfo : EIATTR_MAXREG_COUNT
	.align		4
        /*003c*/ 	.byte	0x03, 0x1b
        /*003e*/ 	.short	0x00ff


	//----- nvinfo : EIATTR_MERCURY_ISA_VERSION
	.align		4
        /*0040*/ 	.byte	0x03, 0x5f
        /*0042*/ 	.short	0x0101


	//----- nvinfo : EIATTR_VRC_CTA_INIT_COUNT
	.align		4
        /*0044*/ 	.byte	0x02, 0x4a
	.zero		1
	.zero		1


	//----- nvinfo : EIATTR_EXIT_INSTR_OFFSETS
	.align		4
        /*0048*/ 	.byte	0x04, 0x1c
        /*004a*/ 	.short	(.L_881 - .L_880)


	//   ....[0]....
.L_880:
        /*004c*/ 	.word	0x000009d0


	//   ....[1]....
        /*0050*/ 	.word	0x00000a20


	//   ....[2]....
        /*0054*/ 	.word	0x00000c20


	//----- nvinfo : EIATTR_MAX_THREADS
	.align		4
.L_881:
        /*0058*/ 	.byte	0x04, 0x05
        /*005a*/ 	.short	(.L_883 - .L_882)
.L_882:
        /*005c*/ 	.word	0x00000080
        /*0060*/ 	.word	0x00000001
        /*0064*/ 	.word	0x00000001


	//----- nvinfo : EIATTR_CRS_STACK_SIZE
	.align		4
.L_883:
        /*0068*/ 	.byte	0x04, 0x1e
        /*006a*/ 	.short	(.L_885 - .L_884)
.L_884:
        /*006c*/ 	.word	0x00000000


	//----- nvinfo : EIATTR_CBANK_PARAM_SIZE
	.align		4
.L_885:
        /*0070*/ 	.byte	0x03, 0x19
        /*0072*/ 	.short	0x0018


	//----- nvinfo : EIATTR_PARAM_CBANK
	.align		4
        /*0074*/ 	.byte	0x04, 0x0a
        /*0076*/ 	.short	(.L_887 - .L_886)
	.align		4
.L_886:
        /*0078*/ 	.word	index@(.nv.constant0._ZN2at6native29vectorized_elementwise_kernelILi4ENS0_10AbsFunctorIN3c104HalfEEESt5arrayIPcLm2EEEEviT0_T1_)
        /*007c*/ 	.short	0x0380
        /*007e*/ 	.short	0x0018


	//----- nvinfo : EIATTR_SW_WAR
	.align		4
.L_887:
        /*0080*/ 	.byte	0x04, 0x36
        /*0082*/ 	.short	(.L_889 - .L_888)
.L_888:
        /*0084*/ 	.word	0x00000008
.L_889:


//--------------------- .nv.info._ZN2at6native29vectorized_elementwise_kernelILi8ENS0_10AbsFunctorIN3c104HalfEEESt5arrayIPcLm2EEEEviT0_T1_ --------------------------
	.section	.nv.info._ZN2at6native29vectorized_elementwise_kernelILi8ENS0_10AbsFunctorIN3c104HalfEEESt5arrayIPcLm2EEEEviT0_T1_,"",@"SHT_CUDA_INFO"
	.sectionflags	@""
	.align	4


	//----- nvinfo : EIATTR_CUDA_API_VERSION
	.align		4
        /*0000*/ 	.byte	0x04, 0x37
        /*0002*/ 	.short	(.L_891 - .L_890)
.L_890:
        /*0004*/ 	.word	0x00000082


	//----- nvinfo : EIATTR_KPARAM_INFO
	.align		4
.L_891:
        /*0008*/ 	.byte	0x04, 0x17
        /*000a*/ 	.short	(.L_893 - .L_892)
.L_892:
        /*000c*/ 	.word	0x00000000
        /*0010*/ 	.short	0x0002
        /*0012*/ 	.short	0x0008
        /*0014*/ 	.byte	0x00, 0xf0, 0x41, 0x00


	//----- nvinfo : EIATTR_KPARAM_INFO
	.align		4
.L_893:
        /*0018*/ 	.byte	0x04, 0x17
        /*001a*/ 	.short	(.L_895 - .L_894)
.L_894:
        /*001c*/ 	.word	0x00000000
        /*0020*/ 	.short	0x0001
        /*0022*/ 	.short	0x0004
        /*0024*/ 	.byte	0x00, 0xf0, 0x05, 0x00


	//----- nvinfo : EIATTR_KPARAM_INFO
	.align		4
.L_895:
        /*0028*/ 	.byte	0x04, 0x17
        /*002a*/ 	.short	(.L_897 - .L_896)
.L_896:
        /*002c*/ 	.word	0x00000000
        /*0030*/ 	.short	0x0000
        /*0032*/ 	.short	0x0000
        /*0034*/ 	.byte	0x00, 0xf0, 0x11, 0x00


	//----- nvinfo : EIATTR_SPARSE_MMA_MASK
	.align		4
.L_897:
        /*0038*/ 	.byte	0x03, 0x50
        /*003a*/ 	.short	0x0000


	//----- nvinfo : EIATTR_MAXREG_COUNT
	.align		4
        /*003c*/ 	.byte	0x03, 0x1b
        /*003e*/ 	.short	0x00ff


	//----- nvinfo : EIATTR_MERCURY_ISA_VERSION
	.align		4
        /*0040*/ 	.byte	0x03, 0x5f
        /*0042*/ 	.short	0x0101


	//----- nvinfo : EIATTR_VRC_CTA_INIT_COUNT
	.align		4
        /*0044*/ 	.byte	0x02, 0x4a
	.zero		1
	.zero		1


	//----- nvinfo : EIATTR_EXIT_INSTR_OFFSETS
	.align		4
        /*0048*/ 	.byte	0x04, 0x1c
        /*004a*/ 	.short	(.L_899 - .L_898)


	//   ....[0]....
.L_898:
        /*004c*/ 	.word	0x000009d0


	//   ....[1]....
        /*0050*/ 	.word	0x00000a20


	//   ....[2]....
        /*0054*/ 	.word	0x00000c00


	//----- nvinfo : EIATTR_MAX_THREADS
	.align		4
.L_899:
        /*0058*/ 	.byte	0x04, 0x05
        /*005a*/ 	.short	(.L_901 - .L_900)
.L_900:
        /*005c*/ 	.word	0x00000080
        /*0060*/ 	.word	0x00000001
        /*0064*/ 	.word	0x00000001


	//----- nvinfo : EIATTR_CRS_STACK_SIZE
	.align		4
.L_901:
        /*0068*/ 	.byte	0x04, 0x1e
        /*006a*/ 	.short	(.L_903 - .L_902)
.L_902:
        /*006c*/ 	.word	0x00000000


	//----- nvinfo : EIATTR_CBANK_PARAM_SIZE
	.align		4
.L_903:
        /*0070*/ 	.byte	0x03, 0x19
        /*0072*/ 	.short	0x0018


	//----- nvinfo : EIATTR_PARAM_CBANK
	.align		4
        /*0074*/ 	.byte	0x04, 0x0a
        /*0076*/ 	.short	(.L_905 - .L_904)
	.align		4
.L_904:
        /*0078*/ 	.word	index@(.nv.constant0._ZN2at6native29vectorized_elementwise_kernelILi8ENS0_10AbsFunctorIN3c104HalfEEESt5arrayIPcLm2EEEEviT0_T1_)
        /*007c*/ 	.short	0x0380
        /*007e*/ 	.short	0x0018


	//----- nvinfo : EIATTR_SW_WAR
	.align		4
.L_905:
        /*0080*/ 	.byte	0x04, 0x36
        /*0082*/ 	.short	(.L_907 - .L_906)
.L_906:
        /*0084*/ 	.word	0x00000008
.L_907:


//--------------------- .nv.info._ZN2at6native18elementwise_kernelILi128ELi4EZNS0_15gpu_kernel_implINS0_10AbsFunctorIfEEEEvRNS_18TensorIteratorBaseERKT_EUliE_EEviT1_ --------------------------
	.section	.nv.info._ZN2at6native18elementwise_kernelILi128ELi4EZNS0_15gpu_kernel_implINS0_10AbsFunctorIfEEEEvRNS_18TensorIteratorBaseERKT_EUliE_EEviT1_,"",@"SHT_CUDA_INFO"
	.sectionflags	@""
	.align	4


	//----- nvinfo : EIATTR_CUDA_API_VERSION
	.align		4
        /*0000*/ 	.byte	0x04, 0x37
        /*0002*/ 	.short	(.L_909 - .L_908)
.L_908:
        /*0004*/ 	.word	0x00000082


	//----- nvinfo : EIATTR_KPARAM_INFO
	.align		4
.L_909:
        /*0008*/ 	.byte	0x04, 0x17
        /*000a*/ 	.short	(.L_911 - .L_910)
.L_910:
        /*000c*/ 	.word	0x00000000
        /*0010*/ 	.short	0x0001
        /*0012*/ 	.short	0x0008
        /*0014*/ 	.byte	0x00, 0xf0, 0x61, 0x08


	//----- nvinfo : EIATTR_KPARAM_INFO
	.align		4
.L_911:
        /*0018*/ 	.byte	0x04, 0x17
        /*001a*/ 	.short	(.L_913 - .L_912)
.L_912:
        /*001c*/ 	.word	0x00000000
        /*0020*/ 	.short	0x0000
        /*0022*/ 	.short	0x0000
        /*0024*/ 	.byte	0x00, 0xf0, 0x11, 0x00


	//----- nvinfo : EIATTR_SPARSE_MMA_MASK
	.align		4
.L_913:
        /*0028*/ 	.byte	0x03, 0x50
        /*002a*/ 	.short	0x0000


	//----- nvinfo : EIATTR_MAXREG_COUNT
	.align		4
        /*002c*/ 	.byte	0x03, 0x1b
        /*002e*/ 	.short	0x0080


	//----- nvinfo : EIATTR_EXTERNS
	.align		4
        /*0030*/ 	.byte	0x04, 0x0f
        /*0032*/ 	.short	(.L_915 - .L_914)


	//   ....[0]....
	.align		4
.L_914:
        /*0034*/ 	.word	index@(__assertfail)


	//----- nvinfo : EIATTR_MERCURY_ISA_VERSION
	.align		4
.L_915:
        /*0038*/ 	.byte	0x03, 0x5f
        /*003a*/ 	.short	0x0101


	//----- nvinfo : EIATTR_VRC_CTA_INIT_COUNT
	.align		4
        /*003c*/ 	.byte	0x02, 0x4a
	.zero		1
	.zero		1


	//----- nvinfo : EIATTR_SYSCALL_OFFSETS
	.align		4
        /*0040*/ 	.byte	0x04, 0x46
        /*0042*/ 	.short	(.L_917 - .L_916)


	//   ....[0]....
.L_916:
        /*0044*/ 	.word	0x000020d0


	//   ....[1]....
        /*0048*/ 	.word	0x00002e80


	//   ....[2]....
        /*004c*/ 	.word	0x00005090


	//   ....[3]....
        /*0050*/ 	.word	0x00005ca0


	//   ....[4]....
        /*0054*/ 	.word	0x00007fc0


	//   ....[5]....
        /*0058*/ 	.word	0x00008bd0


	//   ....[6]....
        /*005c*/ 	.word	0x0000af00


	//   ....[7]....
        /*0060*/ 	.word	0x0000bae0


	//----- nvinfo : EIATTR_EXIT_INSTR_OFFSETS
	.align		4
.L_917:
        /*0064*/ 	.byte	0x04, 0x1c
        /*0066*/ 	.short	(.L_919 - .L_918)


	//   ....[0]....
.L_918:
        /*0068*/ 	.word	0x00008e80


	//   ....[1]....
        /*006c*/ 	.word	0x0000b070


	//   ....[2]....
        /*0070*/ 	.word	0x0000b0a0


	//   ....[3]....
        /*0074*/ 	.word	0x0000b130


	//   ....[4]....
        /*0078*/ 	.word	0x0000b160


	//   ....[5]....
        /*007c*/ 	.word	0x0000b190


	//   ....[6]....
        /*0080*/ 	.word	0x0000b210


	//   ....[7]....
        /*0084*/ 	.word	0x0000b240


	//   ....[8]....
        /*0088*/ 	.word	0x0000b2d0


	//   ....[9]....
        /*008c*/ 	.word	0x0000b310


	//   ....[10]....
        /*0090*/ 	.word	0x0000b350


	//   ....[11]....
        /*0094*/ 	.word	0x0000b420


	//   ....[12]....
        /*0098*/ 	.word	0x0000b580


	//   ....[13]....
        /*009c*/ 	.word	0x0000b6e0


	//   ....[14]....
        /*00a0*/ 	.word	0x0000b830


	//   ....[15]....
        /*00a4*/ 	.word	0x0000b860


	//   ....[16]....
        /*00a8*/ 	.word	0x0000b890


	//   ....[17]....
        /*00ac*/ 	.word	0x0000b930


	//   ....[18]....
        /*00b0*/ 	.word	0x0000b980


	//   ....[19]....
        /*00b4*/ 	.word	0x0000baf0


	//   ....[20]....
        /*00b8*/ 	.word	0x0000bbf0


	//   ....[21]....
        /*00bc*/ 	.word	0x0000bd20


	//   ....[22]....
        /*00c0*/ 	.word	0x0000bd50


	//----- nvinfo : EIATTR_MAX_THREADS
	.align		4
.L_919:
        /*00c4*/ 	.byte	0x04, 0x05
        /*00c6*/ 	.short	(.L_921 - .L_920)
.L_920:
        /*00c8*/ 	.word	0x00000080
        /*00cc*/ 	.word	0x00000001
        /*00d0*/ 	.word	0x00000001


	//----- nvinfo : EIATTR_CRS_STACK_SIZE
	.align		4
.L_921:
        /*00d4*/ 	.byte	0x04, 0x1e
        /*00d6*/ 	.short	(.L_923 - .L_922)
.L_922:
        /*00d8*/ 	.word	0x00000000


	//----- nvinfo : EIATTR_CBANK_PARAM_SIZE
	.align		4
.L_923:
        /*00dc*/ 	.byte	0x03, 0x19
        /*00de*/ 	.short	0x0220


	//----- nvinfo : EIATTR_PARAM_CBANK
	.align		4
        /*00e0*/ 	.byte	0x04, 0x0a
        /*00e2*/ 	.short	(.L_925 - .L_924)
	.align		4
.L_924:
        /*00e4*/ 	.word	index@(.nv.constant0._ZN2at6native18elementwise_kernelILi128ELi4EZNS0_15gpu_kernel_implINS0_10AbsFunctorIfEEEEvRNS_18TensorIteratorBaseERKT_EUliE_EEviT1_)
        /*00e8*/ 	.short	0x0380
        /*00ea*/ 	.short	0x0220


	//----- nvinfo : EIATTR_SW_WAR
	.align		4
.L_925:
        /*00ec*/ 	.byte	0x04, 0x36
        /*00ee*/ 	.short	(.L_927 - .L_926)
.L_926:
        /*00f0*/ 	.word	0x00000008
.L_927:


//--------------------- .nv.info._ZN2at6native27unrolled_elementwise_kernelINS0_10AbsFunctorIfEESt5arrayIPcLm2EELi4E23TrivialOffsetCalculatorILi1EjES8_NS0_6memory12LoadWithCastILi1EEENS9_13StoreWithCastILi1EEEEEviT_T0_T2_T3_T4_T5_ --------------------------
	.section	.nv.info._ZN2at6native27unrolled_elementwise_kernelINS0_10AbsFunctorIfEESt5arrayIPcLm2EELi4E23TrivialOffsetCalculatorILi1EjES8_NS0_6memory12LoadWithCastILi1EEENS9_13StoreWithCastILi1EEEEEviT_T0_T2_T3_T4_T5_,"",@"SHT_CUDA_INFO"
	.sectionflags	@""
	.align	4


	//----- nvinfo : EIATTR_CUDA_API_VERSION
	.align		4
        /*0000*/ 	.byte	0x04, 0x37
        /*0002*/ 	.short	(.L_929 - .L_928)
.L_928:
        /*0004*/ 	.word	0x00000082


	//----- nvinfo : EIATTR_KPARAM_INFO
	.align		4
.L_929:
        /*0008*/ 	.byte	0x04, 0x17
        /*000a*/ 	.short	(.L_931 - .L_930)
.L_930:
        /*000c*/ 	.word	0x00000000
        /*0010*/ 	.short	0x0006
        /*0012*/ 	.short	0x0024
        /*0014*/ 	.byte	0x00, 0xf0, 0x21, 0x00


	//----- nvinfo : EIATTR_KPARAM_INFO
	.align		4
.L_931:
        /*0018*/ 	.byte	0x04, 0x17
        /*001a*/ 	.short	(.L_933 - .L_932)
.L_932:
        /*001c*/ 	.word	0x00000000
        /*0020*/ 	.short	0x0005
        /*0022*/ 	.short	0x001c
        /*0024*/ 	.byte	0x00, 0xf0, 0x21, 0x00


	//----- nvinfo : EIATTR_KPARAM_INFO
	.align		4
.L_933:
        /*0028*/ 	.byte	0x04, 0x17
        /*002a*/ 	.short	(.L_935 - .L_934)
.L_934:
        /*002c*/ 	.word	0x00000000
        /*0030*/ 	.short	0x0004
        /*0032*/ 	.short	0x0019
        /*0034*/ 	.byte	0x00, 0xf0, 0x05, 0x00


	//----- nvinfo : EIATTR_KPARAM_INFO
	.align		4
.L_935:
        /*0038*/ 	.byte	0x04, 0x17
        /*003a*/ 	.short	(.L_937 - .L_936)
.L_936:
        /*003c*/ 	.word	0x00000000
        /*0040*/ 	.short	0x0003
        /*0042*/ 	.short	0x0018
        /*0044*/ 	.byte	0x00, 0xf0, 0x05, 0x00


	//----- nvinfo : EIATTR_KPARAM_INFO
	.align		4
.L_937:
        /*0048*/ 	.byte	0x04, 0x17
        /*004a*/ 	.short	(.L_939 - .L_938)
.L_938:
        /*004c*/ 	.word	0x00000000
        /*0050*/ 	.short	0x0002
        /*0052*/ 	.short	0x0008
        /*0054*/ 	.byte	0x00, 0xf0, 0x41, 0x00


	//----- nvinfo : EIATTR_KPARAM_INFO
	.align		4
.L_939:
        /*0058*/ 	.byte	0x04, 0x17
        /*005a*/ 	.short	(.L_941 - .L_940)
.L_940:
        /*005c*/ 	.word	0x00000000
        /*0060*/ 	.short	0x0001
        /*0062*/ 	.short	0x0004
        /*0064*/ 	.byte	0x00, 0xf0, 0x05, 0x00


	//----- nvinfo : EIATTR_KPARAM_INFO
	.align		4
.L_941:
        /*0068*/ 	.byte	0x04, 0x17
        /*006a*/ 	.short	(.L_943 - .L_942)
.L_942:
        /*006c*/ 	.word	0x00000000
        /*0070*/ 	.short	0x0000
        /*0072*/ 	.short	0x0000
        /*0074*/ 	.byte	0x00, 0xf0, 0x11, 0x00


	//----- nvinfo : EIATTR_SPARSE_MMA_MASK
	.align		4
.L_943:
        /*0078*/ 	.byte	0x03, 0x50
        /*007a*/ 	.short	0x0000


	//----- nvinfo : EIATTR_MAXREG_COUNT
	.align		4
        /*007c*/ 	.byte	0x03, 0x1b
        /*007e*/ 	.short	0x00ff


	//----- nvinfo : EIATTR_EXTERNS
	.align		4
        /*0080*/ 	.byte	0x04, 0x0f
        /*0082*/ 	.short	(.L_945 - .L_944)


	//   ....[0]....
	.align		4
.L_944:
        /*0084*/ 	.word	index@(__assertfail)


	//----- nvinfo : EIATTR_MERCURY_ISA_VERSION
	.align		4
.L_945:
        /*0088*/ 	.byte	0x03, 0x5f
        /*008a*/ 	.short	0x0101


	//----- nvinfo : EIATTR_VRC_CTA_INIT_COUNT
	.align		4
        /*008c*/ 	.byte	0x02, 0x4a
	.zero		1
	.zero		1


	//----- nvinfo : EIATTR_SYSCALL_OFFSETS
	.align		4
        /*0090*/ 	.byte	0x04, 0x46
        /*0092*/ 	.short	(.L_947 - .L_946)


	//   ....[0]....
.L_946:
        /*0094*/ 	.word	0x00000de0


	//   ....[1]....
        /*0098*/ 	.word	0x00001ce0


	//   ....[2]....
        /*009c*/ 	.word	0x00002b60


	//   ....[3]....
        /*00a0*/ 	.word	0x000039c0


	//   ....[4]....
        /*00a4*/ 	.word	0x000047b0


	//   ....[5]....
        /*00a8*/ 	.word	0x000054f0


	//   ....[6]....
        /*00ac*/ 	.word	0x00006360


	//   ....[7]....
        /*00b0*/ 	.word	0x000071d0


	//----- nvinfo : EIATTR_EXIT_INSTR_OFFSETS
	.align		4
.L_947:
        /*00b4*/ 	.byte	0x04, 0x1c
        /*00b6*/ 	.short	(.L_949 - .L_948)


	//   ....[0]....
.L_948:
        /*00b8*/ 	.word	0x00006600


	//   ....[1]....
        /*00bc*/ 	.word	0x00006750


	//   ....[2]....
        /*00c0*/ 	.word	0x00006790


	//   ....[3]....
        /*00c4*/ 	.word	0x00006820


	//   ....[4]....
        /*00c8*/ 	.word	0x00006850


	//   ....[5]....
        /*00cc*/ 	.word	0x00006880


	//   ....[6]....
        /*00d0*/ 	.word	0x00006900


	//   ....[7]....
        /*00d4*/ 	.word	0x00006930


	//   ....[8]....
        /*00d8*/ 	.word	0x000069c0


	//   ....[9]....
        /*00dc*/ 	.word	0x00006a00


	//   ....[10]....
        /*00e0*/ 	.word	0x00006a40


	//   ....[11]....
        /*00e4*/ 	.word	0x00006b10


	//   ....[12]....
        /*00e8*/ 	.word	0x00006c70


	//   ....[13]....
        /*00ec*/ 	.word	0x00006dd0


	//   ....[14]....
        /*00f0*/ 	.word	0x00006f20


	//   ....[15]....
        /*00f4*/ 	.word	0x00006f50


	//   ....[16]....
        /*00f8*/ 	.word	0x00006f80


	//   ....[17]....
        /*00fc*/ 	.word	0x00007020


	//   ....[18]....
        /*0100*/ 	.word	0x00007070


	//   ....[19]....
        /*0104*/ 	.word	0x000071e0


	//   ....[20]....
        /*0108*/ 	.word	0x000072e0


	//   ....[21]....
        /*010c*/ 	.word	0x00007410


	//   ....[22]....
        /*0110*/ 	.word	0x00007440


	//----- nvinfo : EIATTR_MAX_THREADS
	.align		4
.L_949:
        /*0114*/ 	.byte	0x04, 0x05
        /*0116*/ 	.short	(.L_951 - .L_950)
.L_950:
        /*0118*/ 	.word	0x00000080
        /*011c*/ 	.word	0x00000001
        /*0120*/ 	.word	0x00000001


	//----- nvinfo : EIATTR_CRS_STACK_SIZE
	.align		4
.L_951:
        /*0124*/ 	.byte	0x04, 0x1e
        /*0126*/ 	.short	(.L_953 - .L_952)
.L_952:
        /*0128*/ 	.word	0x00000000


	//----- nvinfo : EIATTR_CBANK_PARAM_SIZE
	.align		4
.L_953:
        /*012c*/ 	.byte	0x03, 0x19
        /*012e*/ 	.short	0x002c


	//----- nvinfo : EIATTR_PARAM_CBANK
	.align		4
        /*0130*/ 	.byte	0x04, 0x0a
        /*0132*/ 	.short	(.L_955 - .L_954)
	.align		4
.L_954:
        /*0134*/ 	.word	index@(.nv.constant0._ZN2at6native27unrolled_elementwise_kernelINS0_10AbsFunctorIfEESt5arrayIPcLm2EELi4E23TrivialOffsetCalculatorILi1EjES8_NS0_6memory12LoadWithCastILi1EEENS9_13StoreWithCastILi1EEEEEviT_T0_T2_T3_T4_T5_)
        /*0138*/ 	.short	0x0380
        /*013a*/ 	.short	0x002c


	//----- nvinfo : EIATTR_SW_WAR
	.align		4
.L_955:
        /*013c*/ 	.byte	0x04, 0x36
        /*013e*/ 	.short	(.L_957 - .L_956)
.L_956:
        /*0140*/ 	.word	0x00000008
.L_957:


//--------------------- .nv.info._ZN2at6native18elementwise_kernelILi128ELi2EZNS0_22gpu_kernel_impl_nocastINS0_10AbsFunctorIfEEEEvRNS_18TensorIteratorBaseERKT_EUliE_EEviT1_ --------------------------
	.section	.nv.info._ZN2at6native18elementwise_kernelILi128ELi2EZNS0_22gpu_kernel_impl_nocastINS0_10AbsFunctorIfEEEEvRNS_18TensorIteratorBaseERKT_EUliE_EEviT1_,"",@"SHT_CUDA_INFO"
	.sectionflags	@""
	.align	4


	//----- nvinfo : EIATTR_CUDA_API_VERSION
	.align		4
        /*0000*/ 	.byte	0x04, 0x37
        /*0002*/ 	.short	(.L_959 - .L_958)
.L_958:
        /*0004*/ 	.word	0x00000082


	//----- nvinfo : EIATTR_KPARAM_INFO
	.align		4
.L_959:
        /*0008*/ 	.byte	0x04, 0x17
        /*000a*/ 	.short	(.L_961 - .L_960)
.L_960:
        /*000c*/ 	.word	0x00000000
        /*0010*/ 	.short	0x0001
        /*0012*/ 	.short	0x0008
        /*0014*/ 	.byte	0x00, 0xf0, 0x61, 0x08


	//----- nvinfo : EIATTR_KPARAM_INFO
	.align		4
.L_961:
        /*0018*/ 	.byte	0x04, 0x17
        /*001a*/ 	.short	(.L_963 - .L_962)
.L_962:
        /*001c*/ 	.word	0x00000000
        /*0020*/ 	.short	0x0000
        /*0022*/ 	.short	0x0000
        /*0024*/ 	.byte	0x00, 0xf0, 0x11, 0x00


	//----- nvinfo : EIATTR_SPARSE_MMA_MASK
	.align		4
.L_963:
        /*0028*/ 	.byte	0x03, 0x50
        /*002a*/ 	.short	0x0000


	//----- nvinfo : EIATTR_MAXREG_COUNT
	.align		4
        /*002c*/ 	.byte	0x03, 0x1b
        /*002e*/ 	.short	0x0080


	//----- nvinfo : EIATTR_MERCURY_ISA_VERSION
	.align		4
        /*0030*/ 	.byte	0x03, 0x5f
        /*0032*/ 	.short	0x0101


	//----- nvinfo : EIATTR_VRC_CTA_INIT_COUNT
	.align		4
        /*0034*/ 	.byte	0x02, 0x4a
	.zero		1
	.zero		1


	//----- nvinfo : EIATTR_EXIT_INSTR_OFFSETS
	.align		4
        /*0038*/ 	.byte	0x04, 0x1c
        /*003a*/ 	.short	(.L_965 - .L_964)


	//   ....[0]....
.L_964:
        /*003c*/ 	.word	0x00000150


	//   ....[1]....
        /*0040*/ 	.word	0x000001b0


	//   ....[2]....
        /*0044*/ 	.word	0x00001580


	//   ....[3]....
        /*0048*/ 	.word	0x000028b0


	//----- nvinfo : EIATTR_MAX_THREADS
	.align		4
.L_965:
        /*004c*/ 	.byte	0x04, 0x05
        /*004e*/ 	.short	(.L_967 - .L_966)
.L_966:
        /*0050*/ 	.word	0x00000080
        /*0054*/ 	.word	0x00000001
        /*0058*/ 	.word	0x00000001


	//----- nvinfo : EIATTR_CRS_STACK_SIZE
	.align		4
.L_967:
        /*005c*/ 	.byte	0x04, 0x1e
        /*005e*/ 	.short	(.L_969 - .L_968)
.L_968:
        /*0060*/ 	.word	0x00000000


	//----- nvinfo : EIATTR_CBANK_PARAM_SIZE
	.align		4
.L_969:
        /*0064*/ 	.byte	0x03, 0x19
        /*0066*/ 	.short	0x0220


	//----- nvinfo : EIATTR_PARAM_CBANK
	.align		4
        /*0068*/ 	.byte	0x04, 0x0a
        /*006a*/ 	.short	(.L_971 - .L_970)
	.align		4
.L_970:
        /*006c*/ 	.word	index@(.nv.constant0._ZN2at6native18elementwise_kernelILi128ELi2EZNS0_22gpu_kernel_impl_nocastINS0_10AbsFunctorIfEEEEvRNS_18TensorIteratorBaseERKT_EUliE_EEviT1_)
        /*0070*/ 	.short	0x0380
        /*0072*/ 	.short	0x0220


	//----- nvinfo : EIATTR_SW_WAR
	.align		4
.L_971:
        /*0074*/ 	.byte	0x04, 0x36
        /*0076*/ 	.short	(.L_973 - .L_972)
.L_972:
        /*0078*/ 	.word	0x00000008
.L_973:


//--------------------- .nv.info._ZN2at6native27unrolled_elementwise_kernelINS0_10AbsFunctorIfEESt5arrayIPcLm2EELi4E23TrivialOffsetCalculatorILi1EjES8_NS0_6memory15LoadWithoutCastENS9_16StoreWithoutCastEEEviT_T0_T2_T3_T4_T5_ --------------------------
	.section	.nv.info._ZN2at6native27unrolled_elementwise_kernelINS0_10AbsFunctorIfEESt5arrayIPcLm2EELi4E23TrivialOffsetCalculatorILi1EjES8_NS0_6memory15LoadWithoutCastENS9_16StoreWithoutCastEEEviT_T0_T2_T3_T4_T5_,"",@"SHT_CUDA_INFO"
	.sectionflags	@""
	.align	4


	//----- nvinfo : EIATTR_CUDA_API_VERSION
	.align		4
        /*0000*/ 	.byte	0x04, 0x37
        /*0002*/ 	.short	(.L_975 - .L_974)
.L_974:
        /*0004*/ 	.word	0x00000082


	//----- nvinfo : EIATTR_KPARAM_INFO
	.align		4
.L_975:
        /*0008*/ 	.byte	0x04, 0x17
        /*000a*/ 	.short	(.L_977 - .L_976)
.L_976:
        /*000c*/ 	.word	0x00000000
        /*0010*/ 	.short	0x0006
        /*0012*/ 	.short	0x001b
        /*0014*/ 	.byte	0x00, 0xf0, 0x05, 0x00


	//----- nvinfo : EIATTR_KPARAM_INFO
	.align		4
.L_977:
        /*0018*/ 	.byte	0x04, 0x17
        /*001a*/ 	.short	(.L_979 - .L_978)
.L_978:
        /*001c*/ 	.word	0x00000000
        /*0020*/ 	.short	0x0005
        /*0022*/ 	.short	0x001a
        /*0024*/ 	.byte	0x00, 0xf0, 0x05, 0x00


	//----- nvinfo : EIATTR_KPARAM_INFO
	.align		4
.L_979:
        /*0028*/ 	.byte	0x04, 0x17
        /*002a*/ 	.short	(.L_981 - .L_980)
.L_980:
        /*002c*/ 	.word	0x00000000
        /*0030*/ 	.short	0x0004
        /*0032*/ 	.short	0x0019
        /*0034*/ 	.byte	0x00, 0xf0, 0x05, 0x00


	//----- nvinfo : EIATTR_KPARAM_INFO
	.align		4
.L_981:
        /*0038*/ 	.byte	0x04, 0x17
        /*003a*/ 	.short	(.L_983 - .L_982)
.L_982:
        /*003c*/ 	.word	0x00000000
        /*0040*/ 	.short	0x0003
        /*0042*/ 	.short	0x0018
        /*0044*/ 	.byte	0x00, 0xf0, 0x05, 0x00


	//----- nvinfo : EIATTR_KPARAM_INFO
	.align		4
.L_983:
        /*0048*/ 	.byte	0x04, 0x17
        /*004a*/ 	.short	(.L_985 - .L_984)
.L_984:
        /*004c*/ 	.word	0x00000000
        /*0050*/ 	.short	0x0002
        /*0052*/ 	.short	0x0008
        /*0054*/ 	.byte	0x00, 0xf0, 0x41, 0x00


	//----- nvinfo : EIATTR_KPARAM_INFO
	.align		4
.L_985:
        /*0058*/ 	.byte	0x04, 0x17
        /*005a*/ 	.short	(.L_987 - .L_986)
.L_986:
        /*005c*/ 	.word	0x00000000
        /*0060*/ 	.short	0x0001
        /*0062*/ 	.short	0x0004
        /*0064*/ 	.byte	0x00, 0xf0, 0x05, 0x00


	//----- nvinfo : EIATTR_KPARAM_INFO
	.align		4
.L_987:
        /*0068*/ 	.byte	0x04, 0x17
        /*006a*/ 	.short	(.L_989 - .L_988)
.L_988:
        /*006c*/ 	.word	0x00000000
        /*0070*/ 	.short	0x0000
        /*0072*/ 	.short	0x0000
        /*0074*/ 	.byte	0x00, 0xf0, 0x11, 0x00


	//----- nvinfo : EIATTR_SPARSE_MMA_MASK
	.align		4
.L_989:
        /*0078*/ 	.byte	0x03, 0x50
        /*007a*/ 	.short	0x0000


	//----- nvinfo : EIATTR_MAXREG_COUNT
	.align		4
        /*007c*/ 	.byte	0x03, 0x1b
        /*007e*/ 	.short	0x00ff


	//----- nvinfo : EIATTR_MERCURY_ISA_VERSION
	.align		4
        /*0080*/ 	.byte	0x03, 0x5f
        /*0082*/ 	.short	0x0101


	//----- nvinfo : EIATTR_VRC_CTA_INIT_COUNT
	.align		4
        /*0084*/ 	.byte	0x02, 0x4a
	.zero		1
	.zero		1


	//----- nvinfo : EIATTR_EXIT_INSTR_OFFSETS
	.align		4
        /*0088*/ 	.byte	0x04, 0x1c
        /*008a*/ 	.short	(.L_991 - .L_990)


	//   ....[0]....
.L_990:
        /*008c*/ 	.word	0x000003f0


	//   ....[1]....
        /*0090*/ 	.word	0x00000450


	//----- nvinfo : EIATTR_MAX_THREADS
	.align		4
.L_991:
        /*0094*/ 	.byte	0x04, 0x05
        /*0096*/ 	.short	(.L_993 - .L_992)
.L_992:
        /*0098*/ 	.word	0x00000080
        /*009c*/ 	.word	0x00000001
        /*00a0*/ 	.word	0x00000001


	//----- nvinfo : EIATTR_CRS_STACK_SIZE
	.align		4
.L_993:
        /*00a4*/ 	.byte	0x04, 0x1e
        /*00a6*/ 	.short	(.L_995 - .L_994)
.L_994:
        /*00a8*/ 	.word	0x00000000


	//----- nvinfo : EIATTR_CBANK_PARAM_SIZE
	.align		4
.L_995:
        /*00ac*/ 	.byte	0x03, 0x19
        /*00ae*/ 	.short	0x001c


	//----- nvinfo : EIATTR_PARAM_CBANK
	.align		4
        /*00b0*/ 	.byte	0x04, 0x0a
        /*00b2*/ 	.short	(.L_997 - .L_996)
	.align		4
.L_996:
        /*00b4*/ 	.word	index@(.nv.constant0._ZN2at6native27unrolled_elementwise_kernelINS0_10AbsFunctorIfEESt5arrayIPcLm2EELi4E23TrivialOffsetCalculatorILi1EjES8_NS0_6memory15LoadWithoutCastENS9_16StoreWithoutCastEEEviT_T0_T2_T3_T4_T5_)
        /*00b8*/ 	.short	0x0380
        /*00ba*/ 	.short	0x001c


	//----- nvinfo : EIATTR_SW_WAR
	.align		4
.L_997:
        /*00bc*/ 	.byte	0x04, 0x36
        /*00be*/ 	.short	(.L_999 - .L_998)
.L_998:
        /*00c0*/ 	.word	0x00000008
.L_999:


//--------------------- .nv.info._ZN2at6native29vectorized_elementwise_kernelILi2ENS0_10AbsFunctorIfEESt5arrayIPcLm2EEEEviT0_T1_ --------------------------
	.section	.nv.info._ZN2at6native29vectorized_elementwise_kernelILi2ENS0_10AbsFunctorIfEESt5arrayIPcLm2EEEEviT0_T1_,"",@"SHT_CUDA_INFO"
	.sectionflags	@""
	.align	4


	//----- nvinfo : EIATTR_CUDA_API_VERSION
	.align		4
        /*0000*/ 	.byte	0x04, 0x37
        /*0002*/ 	.short	(.L_1001 - .L_1000)
.L_1000:
        /*0004*/ 	.word	0x00000082


	//----- nvinfo : EIATTR_KPARAM_INFO
	.align		4
.L_1001:
        /*0008*/ 	.byte	0x04, 0x17
        /*000a*/ 	.short	(.L_1003 - .L_1002)
.L_1002:
        /*000c*/ 	.word	0x00000000
        /*0010*/ 	.short	0x0002
        /*0012*/ 	.short	0x0008
        /*0014*/ 	.byte	0x00, 0xf0, 0x41, 0x00


	//----- nvinfo : EIATTR_KPARAM_INFO
	.align		4
.L_1003:
        /*0018*/ 	.byte	0x04, 0x17
        /*001a*/ 	.short	(.L_1005 - .L_1004)
.L_1004:
        /*001c*/ 	.word	0x00000000
        /*0020*/ 	.short	0x0001
        /*0022*/ 	.short	0x0004
        /*0024*/ 	.byte	0x00, 0xf0, 0x05, 0x00


	//----- nvinfo : EIATTR_KPARAM_INFO
	.align		4
.L_1005:
        /*0028*/ 	.byte	0x04, 0x17
        /*002a*/ 	.short	(.L_1007 - .L_1006)
.L_1006:
        /*002c*/ 	.word	0x00000000
        /*0030*/ 	.short	0x0000
        /*0032*/ 	.short	0x0000
        /*0034*/ 	.byte	0x00, 0xf0, 0x11, 0x00


	//----- nvinfo : EIATTR_SPARSE_MMA_MASK
	.align		4
.L_1007:
        /*0038*/ 	.byte	0x03, 0x50
        /*003a*/ 	.short	0x0000


	//----- nvinfo : EIATTR_MAXREG_COUNT
	.align		4
        /*003c*/ 	.byte	0x03, 0x1b
        /*003e*/ 	.short	0x00ff


	//----- nvinfo : EIATTR_MERCURY_ISA_VERSION
	.align		4
        /*0040*/ 	.byte	0x03, 0x5f
        /*0042*/ 	.short	0x0101


	//----- nvinfo : EIATTR_VRC_CTA_INIT_COUNT
	.align		4
        /*0044*/ 	.byte	0x02, 0x4a
	.zero		1
	.zero		1


	//----- nvinfo : EIATTR_EXIT_INSTR_OFFSETS
	.align		4
        /*0048*/ 	.byte	0x04, 0x1c
        /*004a*/ 	.short	(.L_1009 - .L_1008)


	//   ....[0]....
.L_1008:
        /*004c*/ 	.word	0x000007e0


	//   ....[1]....
        /*0050*/ 	.word	0x00000840


	//   ....[2]....
        /*0054*/ 	.word	0x000009c0


	//----- nvinfo : EIATTR_MAX_THREADS
	.align		4
.L_1009:
        /*0058*/ 	.byte	0x04, 0x05
        /*005a*/ 	.short	(.L_1011 - .L_1010)
.L_1010:
        /*005c*/ 	.word	0x00000080
        /*0060*/ 	.word	0x00000001
        /*0064*/ 	.word	0x00000001


	//----- nvinfo : EIATTR_CRS_STACK_SIZE
	.align		4
.L_1011:
        /*0068*/ 	.byte	0x04, 0x1e
        /*006a*/ 	.short	(.L_1013 - .L_1012)
.L_1012:
        /*006c*/ 	.word	0x00000000


	//----- nvinfo : EIATTR_CBANK_PARAM_SIZE
	.align		4
.L_1013:
        /*0070*/ 	.byte	0x03, 0x19
        /*0072*/ 	.short	0x0018


	//----- nvinfo : EIATTR_PARAM_CBANK
	.align		4
        /*0074*/ 	.byte	0x04, 0x0a
        /*0076*/ 	.short	(.L_1015 - .L_1014)
	.align		4
.L_1014:
        /*0078*/ 	.word	index@(.nv.constant0._ZN2at6native29vectorized_elementwise_kernelILi2ENS0_10AbsFunctorIfEESt5arrayIPcLm2EEEEviT0_T1_)
        /*007c*/ 	.short	0x0380
        /*007e*/ 	.short	0x0018


	//----- nvinfo : EIATTR_SW_WAR
	.align		4
.L_1015:
        /*0080*/ 	.byte	0x04, 0x36
        /*0082*/ 	.short	(.L_1017 - .L_1016)
.L_1016:
        /*0084*/ 	.word	0x00000008
.L_1017:


//--------------------- .nv.info._ZN2at6native29vectorized_elementwise_kernelILi4ENS0_10AbsFunctorIfEESt5arrayIPcLm2EEEEviT0_T1_ --------------------------
	.section	.nv.info._ZN2at6native29vectorized_elementwise_kernelILi4ENS0_10AbsFunctorIfEESt5arrayIPcLm2EEEEviT0_T1_,"",@"SHT_CUDA_INFO"
	.sectionflags	@""
	.align	4


	//----- nvinfo : EIATTR_CUDA_API_VERSION
	.align		4
        /*0000*/ 	.byte	0x04, 0x37
        /*0002*/ 	.short	(.L_1019 - .L_1018)
.L_1018:
        /*0004*/ 	.word	0x00000082


	//----- nvinfo : EIATTR_KPARAM_INFO
	.align		4
.L_1019:
        /*0008*/ 	.byte	0x04, 0x17
        /*000a*/ 	.short	(.L_1021 - .L_1020)
.L_1020:
        /*000c*/ 	.word	0x00000000
        /*0010*/ 	.short	0x0002
        /*0012*/ 	.short	0x0008
        /*0014*/ 	.byte	0x00, 0xf0, 0x41, 0x00


	//----- nvinfo : EIATTR_KPARAM_INFO
	.align		4
.L_1021:
        /*0018*/ 	.byte	0x04, 0x17
        /*001a*/ 	.short	(.L_1023 - .L_1022)
.L_1022:
        /*001c*/ 	.word	0x00000000
        /*0020*/ 	.short	0x0001
        /*0022*/ 	.short	0x0004
        /*0024*/ 	.byte	0x00, 0xf0, 0x05, 0x00


	//----- nvinfo : EIATTR_KPARAM_INFO
	.align		4
.L_1023:
        /*0028*/ 	.byte	0x04, 0x17
        /*002a*/ 	.short	(.L_1025 - .L_1024)
.L_1024:
        /*002c*/ 	.word	0x00000000
        /*0030*/ 	.short	0x0000
        /*0032*/ 	.short	0x0000
        /*0034*/ 	.byte	0x00, 0xf0, 0x11, 0x00


	//----- nvinfo : EIATTR_SPARSE_MMA_MASK
	.align		4
.L_1025:
        /*0038*/ 	.byte	0x03, 0x50
        /*003a*/ 	.short	0x0000


	//----- nvinfo : EIATTR_MAXREG_COUNT
	.align		4
        /*003c*/ 	.byte	0x03, 0x1b
        /*003e*/ 	.short	0x00ff


	//----- nvinfo : EIATTR_MERCURY_ISA_VERSION
	.align		4
        /*0040*/ 	.byte	0x03, 0x5f
        /*0042*/ 	.short	0x0101


	//----- nvinfo : EIATTR_VRC_CTA_INIT_COUNT
	.align		4
        /*0044*/ 	.byte	0x02, 0x4a
	.zero		1
	.zero		1


	//----- nvinfo : EIATTR_EXIT_INSTR_OFFSETS
	.align		4
        /*0048*/ 	.byte	0x04, 0x1c
        /*004a*/ 	.short	(.L_1027 - .L_1026)


	//   ....[0]....
.L_1026:
        /*004c*/ 	.word	0x000007e0


	//   ....[1]....
        /*0050*/ 	.word	0x00000840


	//   ....[2]....
        /*0054*/ 	.word	0x00000980


	//----- nvinfo : EIATTR_MAX_THREADS
	.align		4
.L_1027:
        /*0058*/ 	.byte	0x04, 0x05
        /*005a*/ 	.short	(.L_1029 - .L_1028)
.L_1028:
        /*005c*/ 	.word	0x00000080
        /*0060*/ 	.word	0x00000001
        /*0064*/ 	.word	0x00000001


	//----- nvinfo : EIATTR_CRS_STACK_SIZE
	.align		4
.L_1029:
        /*0068*/ 	.byte	0x04, 0x1e
        /*006a*/ 	.short	(.L_1031 - .L_1030)
.L_1030:
        /*006c*/ 	.word	0x00000000


	//----- nvinfo : EIATTR_CBANK_PARAM_SIZE
	.align		4
.L_1031:
        /*0070*/ 	.byte	0x03, 0x19
        /*0072*/ 	.short	0x0018


	//----- nvinfo : EIATTR_PARAM_CBANK
	.align		4
        /*0074*/ 	.byte	0x04, 0x0a
        /*0076*/ 	.short	(.L_1033 - .L_1032)
	.align		4
.L_1032:
        /*0078*/ 	.word	index@(.nv.constant0._ZN2at6native29vectorized_elementwise_kernelILi4ENS0_10AbsFunctorIfEESt5arrayIPcLm2EEEEviT0_T1_)
        /*007c*/ 	.short	0x0380
        /*007e*/ 	.short	0x0018


	//----- nvinfo : EIATTR_SW_WAR
	.align		4
.L_1033:
        /*0080*/ 	.byte	0x04, 0x36
        /*0082*/ 	.short	(.L_1035 - .L_1034)
.L_1034:
        /*0084*/ 	.word	0x00000008
.L_1035:


//--------------------- .nv.info._ZN2at6native29vectorized_elementwise_kernelILi8ENS0_10AbsFunctorIfEESt5arrayIPcLm2EEEEviT0_T1_ --------------------------
	.section	.nv.info._ZN2at6native29vectorized_elementwise_kernelILi8ENS0_10AbsFunctorIfEESt5arrayIPcLm2EEEEviT0_T1_,"",@"SHT_CUDA_INFO"
	.sectionflags	@""
	.align	4


	//----- nvinfo : EIATTR_CUDA_API_VERSION
	.align		4
        /*0000*/ 	.byte	0x04, 0x37
        /*0002*/ 	.short	(.L_1037 - .L_1036)
.L_1036:
        /*0004*/ 	.word	0x00000082


	//----- nvinfo : EIATTR_KPARAM_INFO
	.align		4
.L_1037:
        /*0008*/ 	.byte	0x04, 0x17
        /*000a*/ 	.short	(.L_1039 - .L_1038)
.L_1038:
        /*000c*/ 	.word	0x00000000
        /*0010*/ 	.short	0x0002
        /*0012*/ 	.short	0x0008
        /*0014*/ 	.byte	0x00, 0xf0, 0x41, 0x00


	//----- nvinfo : EIATTR_KPARAM_INFO
	.align		4
.L_1039:
        /*0018*/ 	.byte	0x04, 0x17
        /*001a*/ 	.short	(.L_1041 - .L_1040)
.L_1040:
        /*001c*/ 	.word	0x00000000
        /*0020*/ 	.short	0x0001
        /*0022*/ 	.short	0x0004
        /*0024*/ 	.byte	0x00, 0xf0, 0x05, 0x00


	//----- nvinfo : EIATTR_KPARAM_INFO
	.align		4
.L_1041:
        /*0028*/ 	.byte	0x04, 0x17
        /*002a*/ 	.short	(.L_1043 - .L_1042)
.L_1042:
        /*002c*/ 	.word	0x00000000
        /*0030*/ 	.short	0x0000
        /*0032*/ 	.short	0x0000
        /*0034*/ 	.byte	0x00, 0xf0, 0x11, 0x00


	//----- nvinfo : EIATTR_SPARSE_MMA_MASK
	.align		4
.L_1043:
        /*0038*/ 	.byte	0x03, 0x50
        /*003a*/ 	.short	0x0000


	//----- nvinfo : EIATTR_MAXREG_COUNT
	.align		4
        /*003c*/ 	.byte	0x03, 0x1b
        /*003e*/ 	.short	0x00ff


	//----- nvinfo : EIATTR_MERCURY_ISA_VERSION
	.align		4
        /*0040*/ 	.byte	0x03, 0x5f
        /*0042*/ 	.short	0x0101


	//----- nvinfo : EIATTR_VRC_CTA_INIT_COUNT
	.align		4
        /*0044*/ 	.byte	0x02, 0x4a
	.zero		1
	.zero		1


	//----- nvinfo : EIATTR_EXIT_INSTR_OFFSETS
	.align		4
        /*0048*/ 	.byte	0x04, 0x1c
        /*004a*/ 	.short	(.L_1045 - .L_1044)


	//   ....[0]....
.L_1044:
        /*004c*/ 	.word	0x000007e0


	//   ....[1]....
        /*0050*/ 	.word	0x00000840


	//   ....[2]....
        /*0054*/ 	.word	0x00000960


	//----- nvinfo : EIATTR_MAX_THREADS
	.align		4
.L_1045:
        /*0058*/ 	.byte	0x04, 0x05
        /*005a*/ 	.short	(.L_1047 - .L_1046)
.L_1046:
        /*005c*/ 	.word	0x00000080
        /*0060*/ 	.word	0x00000001
        /*0064*/ 	.word	0x00000001


	//----- nvinfo : EIATTR_CRS_STACK_SIZE
	.align		4
.L_1047:
        /*0068*/ 	.byte	0x04, 0x1e
        /*006a*/ 	.short	(.L_1049 - .L_1048)
.L_1048:
        /*006c*/ 	.word	0x00000000


	//----- nvinfo : EIATTR_CBANK_PARAM_SIZE
	.align		4
.L_1049:
        /*0070*/ 	.byte	0x03, 0x19
        /*0072*/ 	.short	0x0018


	//----- nvinfo : EIATTR_PARAM_CBANK
	.align		4
        /*0074*/ 	.byte	0x04, 0x0a
        /*0076*/ 	.short	(.L_1051 - .L_1050)
	.align		4
.L_1050:
        /*0078*/ 	.word	index@(.nv.constant0._ZN2at6native29vectorized_elementwise_kernelILi8ENS0_10AbsFunctorIfEESt5arrayIPcLm2EEEEviT0_T1_)
        /*007c*/ 	.short	0x0380
        /*007e*/ 	.short	0x0018


	//----- nvinfo : EIATTR_SW_WAR
	.align		4
.L_1051:
        /*0080*/ 	.byte	0x04, 0x36
        /*0082*/ 	.short	(.L_1053 - .L_1052)
.L_1052:
        /*0084*/ 	.word	0x00000008
.L_1053:


//--------------------- .nv.info._ZN2at6native18elementwise_kernelILi128ELi4EZNS0_15gpu_kernel_implINS0_10AbsFunctorIdEEEEvRNS_18TensorIteratorBaseERKT_EUliE_EEviT1_ --------------------------
	.section	.nv.info._ZN2at6native18elementwise_kernelILi128ELi4EZNS0_15gpu_kernel_implINS0_10AbsFunctorIdEEEEvRNS_18TensorIteratorBaseERKT_EUliE_EEviT1_,"",@"SHT_CUDA_INFO"
	.sectionflags	@""
	.align	4


	//----- nvinfo : EIATTR_CUDA_API_VERSION
	.align		4
        /*0000*/ 	.byte	0x04, 0x37
        /*0002*/ 	.short	(.L_1055 - .L_1054)
.L_1054:
        /*0004*/ 	.word	0x00000082


	//----- nvinfo : EIATTR_KPARAM_INFO
	.align		4
.L_1055:
        /*0008*/ 	.byte	0x04, 0x17
        /*000a*/ 	.short	(.L_1057 - .L_1056)
.L_1056:
        /*000c*/ 	.word	0x00000000
        /*0010*/ 	.short	0x0001
        /*0012*/ 	.short	0x0008
        /*0014*/ 	.byte	0x00, 0xf0, 0x61, 0x08


	//----- nvinfo : EIATTR_KPARAM_INFO
	.align		4
.L_1057:
        /*0018*/ 	.byte	0x04, 0x17
        /*001a*/ 	.short	(.L_1059 - .L_1058)
.L_1058:
        /*001c*/ 	.word	0x00000000
        /*0020*/ 	.short	0x0000
        /*0022*/ 	.short	0x0000
        /*0024*/ 	.byte	0x00, 0xf0, 0x11, 0x00


	//----- nvinfo : EIATTR_SPARSE_MMA_MASK
	.align		4
.L_1059:
        /*0028*/ 	.byte	0x03, 0x50
        /*002a*/ 	.short	0x0000


	//----- nvinfo : EIATTR_MAXREG_COUNT
	.align		4
        /*002c*/ 	.byte	0x03, 0x1b
        /*002e*/ 	.short	0x0080


	//----- nvinfo : EIATTR_EXTERNS
	.align		4
        /*0030*/ 	.byte	0x04, 0x0f
        /*0032*/ 	.short	(.L_1061 - .L_1060)


	//   ....[0]....
	.align		4
.L_1060:
        /*0034*/ 	.word	index@(__assertfail)


	//----- nvinfo : EIATTR_MERCURY_ISA_VERSION
	.align		4
.L_1061:
        /*0038*/ 	.byte	0x03, 0x5f
        /*003a*/ 	.short	0x0101


	//----- nvinfo : EIATTR_VRC_CTA_INIT_COUNT
	.align		4
        /*003c*/ 	.byte	0x02, 0x4a
	.zero		1
	.zero		1


	//----- nvinfo : EIATTR_SYSCALL_OFFSETS
	.align		4
        /*0040*/ 	.byte	0x04, 0x46
        /*0042*/ 	.short	(.L_1063 - .L_1062)


	//   ....[0]....
.L_1062:
        /*0044*/ 	.word	0x00002180


	//   ....[1]....
        /*0048*/ 	.word	0x00003220


	//   ....[2]....
        /*004c*/ 	.word	0x00005570


	//   ....[3]....
        /*0050*/ 	.word	0x00006390


	//   ....[4]....
        /*0054*/ 	.word	0x00008890


	//   ....[5]....
        /*0058*/ 	.word	0x000096b0


	//   ....[6]....
        /*005c*/ 	.word	0x0000bbc0


	//   ....[7]....
        /*0060*/ 	.word	0x0000c9b0


	//----- nvinfo : EIATTR_EXIT_INSTR_OFFSETS
	.align		4
.L_1063:
        /*0064*/ 	.byte	0x04, 0x1c
        /*0066*/ 	.short	(.L_1065 - .L_1064)


	//   ....[0]....
.L_1064:
        /*0068*/ 	.word	0x00009a50


	//   ....[1]....
        /*006c*/ 	.word	0x0000bd20


	//   ....[2]....
        /*0070*/ 	.word	0x0000bd60


	//   ....[3]....
        /*0074*/ 	.word	0x0000bdf0


	//   ....[4]....
        /*0078*/ 	.word	0x0000be20


	//   ....[5]....
        /*007c*/ 	.word	0x0000be50


	//   ....[6]....
        /*0080*/ 	.word	0x0000bf20


	//   ....[7]....
        /*0084*/ 	.word	0x0000bfa0


	//   ....[8]....
        /*0088*/ 	.word	0x0000c080


	//   ....[9]....
        /*008c*/ 	.word	0x0000c110


	//   ....[10]....
        /*0090*/ 	.word	0x0000c140


	//   ....[11]....
        /*0094*/ 	.word	0x0000c210


	//   ....[12]....
        /*0098*/ 	.word	0x0000c3c0


	//   ....[13]....
        /*009c*/ 	.word	0x0000c570


	//   ....[14]....
        /*00a0*/ 	.word	0x0000c710


	//   ....[15]....
        /*00a4*/ 	.word	0x0000c740


	//   ....[16]....
        /*00a8*/ 	.word	0x0000c770


	//   ....[17]....
        /*00ac*/ 	.word	0x0000c810


	//   ....[18]....
        /*00b0*/ 	.word	0x0000c850


	//   ....[19]....
        /*00b4*/ 	.word	0x0000c9c0


	//   ....[20]....
        /*00b8*/ 	.word	0x0000cb10


	//   ....[21]....
        /*00bc*/ 	.word	0x0000cc90


	//   ....[22]....
        /*00c0*/ 	.word	0x0000cd10


	//----- nvinfo : EIATTR_MAX_THREADS
	.align		4
.L_1065:
        /*00c4*/ 	.byte	0x04, 0x05
        /*00c6*/ 	.short	(.L_1067 - .L_1066)
.L_1066:
        /*00c8*/ 	.word	0x00000080
        /*00cc*/ 	.word	0x00000001
        /*00d0*/ 	.word	0x00000001


	//----- nvinfo : EIATTR_CRS_STACK_SIZE
	.align		4
.L_1067:
        /*00d4*/ 	.byte	0x04, 0x1e
        /*00d6*/ 	.short	(.L_1069 - .L_1068)
.L_1068:
        /*00d8*/ 	.word	0x00000000


	//----- nvinfo : EIATTR_CBANK_PARAM_SIZE
	.align		4
.L_1069:
        /*00dc*/ 	.byte	0x03, 0x19
        /*00de*/ 	.short	0x0220


	//----- nvinfo : EIATTR_PARAM_CBANK
	.align		4
        /*00e0*/ 	.byte	0x04, 0x0a
        /*00e2*/ 	.short	(.L_1071 - .L_1070)
	.align		4
.L_1070:
        /*00e4*/ 	.word	index@(.nv.constant0._ZN2at6native18elementwise_kernelILi128ELi4EZNS0_15gpu_kernel_implINS0_10AbsFunctorIdEEEEvRNS_18TensorIteratorBaseERKT_EUliE_EEviT1_)
        /*00e8*/ 	.short	0x0380
        /*00ea*/ 	.short	0x0220


	//----- nvinfo : EIATTR_SW_WAR
	.align		4
.L_1071:
        /*00ec*/ 	.byte	0x04, 0x36
        /*00ee*/ 	.short	(.L_1073 - .L_1072)
.L_1072:
        /*00f0*/ 	.word	0x00000008
.L_1073:


//--------------------- .nv.info._ZN2at6native27unrolled_elementwise_kernelINS0_10AbsFunctorIdEESt5arrayIPcLm2EELi4E23TrivialOffsetCalculatorILi1EjES8_NS0_6memory12LoadWithCastILi1EEENS9_13StoreWithCastILi1EEEEEviT_T0_T2_T3_T4_T5_ --------------------------
	.section	.nv.info._ZN2at6native27unrolled_elementwise_kernelINS0_10AbsFunctorIdEESt5arrayIPcLm2EELi4E23TrivialOffsetCalculatorILi1EjES8_NS0_6memory12LoadWithCastILi1EEENS9_13StoreWithCastILi1EEEEEviT_T0_T2_T3_T4_T5_,"",@"SHT_CUDA_INFO"
	.sectionflags	@""
	.align	4


	//----- nvinfo : EIATTR_CUDA_API_VERSION
	.align		4
        /*0000*/ 	.byte	0x04, 0x37
        /*0002*/ 	.short	(.L_1075 - .L_1074)
.L_1074:
        /*0004*/ 	.word	0x00000082


	//----- nvinfo : EIATTR_KPARAM_INFO
	.align		4
.L_1075:
        /*0008*/ 	.byte	0x04, 0x17
        /*000a*/ 	.short	(.L_1077 - .L_1076)
.L_1076:
        /*000c*/ 	.word	0x00000000
        /*0010*/ 	.short	0x0006
        /*0012*/ 	.short	0x0024
        /*0014*/ 	.byte	0x00, 0xf0, 0x21, 0x00


	//----- nvinfo : EIATTR_KPARAM_INFO
	.align		4
.L_1077:
        /*0018*/ 	.byte	0x04, 0x17
        /*001a*/ 	.short	(.L_1079 - .L_1078)
.L_1078:
        /*001c*/ 	.word	0x00000000
        /*0020*/ 	.short	0x0005
        /*0022*/ 	.short	0x001c
        /*0024*/ 	.byte	0x00, 0xf0, 0x21, 0x00


	//----- nvinfo : EIATTR_KPARAM_INFO
	.align		4
.L_1079:
        /*0028*/ 	.byte	0x04, 0x17
        /*002a*/ 	.short	(.L_1081 - .L_1080)
.L_1080:
        /*002c*/ 	.word	0x00000000
        /*0030*/ 	.short	0x0004
        /*0032*/ 	.short	0x0019
        /*0034*/ 	.byte	0x00, 0xf0, 0x05, 0x00


	//----- nvinfo : EIATTR_KPARAM_INFO
	.align		4
.L_1081:
        /*0038*/ 	.byte	0x04, 0x17
        /*003a*/ 	.short	(.L_1083 - .L_1082)
.L_1082:
        /*003c*/ 	.word	0x00000000
        /*0040*/ 	.short	0x0003
        /*0042*/ 	.short	0x0018
        /*0044*/ 	.byte	0x00, 0xf0, 0x05, 0x00


	//----- nvinfo : EIATTR_KPARAM_INFO
	.align		4
.L_1083:
        /*0048*/ 	.byte	0x04, 0x17
        /*004a*/ 	.short	(.L_1085 - .L_1084)
.L_1084:
        /*004c*/ 	.word	0x00000000
        /*0050*/ 	.short	0x0002
        /*0052*/ 	.short	0x0008
        /*0054*/ 	.byte	0x00, 0xf0, 0x41, 0x00


	//----- nvinfo : EIATTR_KPARAM_INFO
	.align		4
.L_1085:
        /*0058*/ 	.byte	0x04, 0x17
        /*005a*/ 	.short	(.L_1087 - .L_1086)
.L_1086:
        /*005c*/ 	.word	0x00000000
        /*0060*/ 	.short	0x0001
        /*0062*/ 	.short	0x0004
        /*0064*/ 	.byte	0x00, 0xf0, 0x05, 0x00


	//----- nvinfo : EIATTR_KPARAM_INFO
	.align		4
.L_1087:
        /*0068*/ 	.byte	0x04, 0x17
        /*006a*/ 	.short	(.L_1089 - .L_1088)
.L_1088:
        /*006c*/ 	.word	0x00000000
        /*0070*/ 	.short	0x0000
        /*0072*/ 	.short	0x0000
        /*0074*/ 	.byte	0x00, 0xf0, 0x11, 0x00


	//----- nvinfo : EIATTR_SPARSE_MMA_MASK
	.align		4
.L_1089:
        /*0078*/ 	.byte	0x03, 0x50
        /*007a*/ 	.short	0x0000


	//----- nvinfo : EIATTR_MAXREG_COUNT
	.align		4
        /*007c*/ 	.byte	0x03, 0x1b
        /*007e*/ 	.short	0x00ff


	//----- nvinfo : EIATTR_EXTERNS
	.align		4
        /*0080*/ 	.byte	0x04, 0x0f
        /*0082*/ 	.short	(.L_1091 - .L_1090)


	//   ....[0]....
	.align		4
.L_1090:
        /*0084*/ 	.word	index@(__assertfail)


	//----- nvinfo : EIATTR_MERCURY_ISA_VERSION
	.align		4
.L_1091:
        /*0088*/ 	.byte	0x03, 0x5f
        /*008a*/ 	.short	0x0101


	//----- nvinfo : EIATTR_VRC_CTA_INIT_COUNT
	.align		4
        /*008c*/ 	.byte	0x02, 0x4a
	.zero		1
	.zero		1


	//----- nvinfo : EIATTR_SYSCALL_OFFSETS
	.align		4
        /*0090*/ 	.byte	0x04, 0x46
        /*0092*/ 	.short	(.L_1093 - .L_1092)


	//   ....[0]....
.L_1092:
        /*0094*/ 	.word	0x00000e90


	//   ....[1]....
        /*0098*/ 	.word	0x00001ed0


	//   ....[2]....
        /*009c*/ 	.word	0x00002e50


	//   ....[3]....
        /*00a0*/ 	.word	0x00003da0


	//   ....[4]....
        /*00a4*/ 	.word	0x00004e10


	//   ....[5]....
        /*00a8*/ 	.word	0x00005dc0


	//   ....[6]....
        /*00ac*/ 	.word	0x00006f40


	//   ....[7]....
        /*00b0*/ 	.word	0x000080a0


	//----- nvinfo : EIATTR_EXIT_INSTR_OFFSETS
	.align		4
.L_1093:
        /*00b4*/ 	.byte	0x04, 0x1c
        /*00b6*/ 	.short	(.L_1095 - .L_1094)


	//   ....[0]....
.L_1094:
        /*00b8*/ 	.word	0x000072d0


	//   ....[1]....
        /*00bc*/ 	.word	0x00007410


	//   ....[2]....
        /*00c0*/ 	.word	0x00007450


	//   ....[3]....
        /*00c4*/ 	.word	0x000074e0


	//   ....[4]....
        /*00c8*/ 	.word	0x00007510


	//   ....[5]....
        /*00cc*/ 	.word	0x00007540


	//   ....[6]....
        /*00d0*/ 	.word	0x00007610


	//   ....[7]....
        /*00d4*/ 	.word	0x00007690


	//   ....[8]....
        /*00d8*/ 	.word	0x00007770


	//   ....[9]....
        /*00dc*/ 	.word	0x00007800


	//   ....[10]....
        /*00e0*/ 	.word	0x00007830


	//   ....[11]....
        /*00e4*/ 	.word	0x00007900


	//   ....[12]....
        /*00e8*/ 	.word	0x00007ab0


	//   ....[13]....
        /*00ec*/ 	.word	0x00007c60


	//   ....[14]....
        /*00f0*/ 	.word	0x00007e00


	//   ....[15]....
        /*00f4*/ 	.word	0x00007e30


	//   ....[16]....
        /*00f8*/ 	.word	0x00007e60


	//   ....[17]....
        /*00fc*/ 	.word	0x00007f00


	//   ....[18]....
        /*0100*/ 	.word	0x00007f40


	//   ....[19]....
        /*0104*/ 	.word	0x000080b0


	//   ....[20]....
        /*0108*/ 	.word	0x00008200


	//   ....[21]....
        /*010c*/ 	.word	0x00008380


	//   ....[22]....
        /*0110*/ 	.word	0x00008400


	//----- nvinfo : EIATTR_MAX_THREADS
	.align		4
.L_1095:
        /*0114*/ 	.byte	0x04, 0x05
        /*0116*/ 	.short	(.L_1097 - .L_1096)
.L_1096:
        /*0118*/ 	.word	0x00000080
        /*011c*/ 	.word	0x00000001
        /*0120*/ 	.word	0x00000001


	//----- nvinfo : EIATTR_CRS_STACK_SIZE
	.align		4
.L_1097:
        /*0124*/ 	.byte	0x04, 0x1e
        /*0126*/ 	.short	(.L_1099 - .L_1098)
.L_1098:
        /*0128*/ 	.word	0x00000000


	//----- nvinfo : EIATTR_CBANK_PARAM_SIZE
	.align		4
.L_1099:
        /*012c*/ 	.byte	0x03, 0x19
        /*012e*/ 	.short	0x002c


	//----- nvinfo : EIATTR_PARAM_CBANK
	.align		4
        /*0130*/ 	.byte	0x04, 0x0a
        /*0132*/ 	.short	(.L_1101 - .L_1100)
	.align		4
.L_1100:
        /*0134*/ 	.word	index@(.nv.constant0._ZN2at6native27unrolled_elementwise_kernelINS0_10AbsFunctorIdEESt5arrayIPcLm2EELi4E23TrivialOffsetCalculatorILi1EjES8_NS0_6memory12LoadWithCastILi1EEENS9_13StoreWithCastILi1EEEEEviT_T0_T2_T3_T4_T5_)
        /*0138*/ 	.short	0x0380
        /*013a*/ 	.short	0x002c


	//----- nvinfo : EIATTR_SW_WAR
	.align		4
.L_1101:
        /*013c*/ 	.byte	0x04, 0x36
        /*013e*/ 	.short	(.L_1103 - .L_1102)
.L_1102:
        /*0140*/ 	.word	0x00000008
.L_1103:


//--------------------- .nv.info._ZN2at6native18elementwise_kernelILi128ELi2EZNS0_22gpu_kernel_impl_nocastINS0_10AbsFunctorIdEEEEvRNS_18TensorIteratorBaseERKT_EUliE_EEviT1_ --------------------------
	.section	.nv.info._ZN2at6native18elementwise_kernelILi128ELi2EZNS0_22gpu_kernel_impl_nocastINS0_10AbsFunctorIdEEEEvRNS_18TensorIteratorBaseERKT_EUliE_EEviT1_,"",@"SHT_CUDA_INFO"
	.sectionflags	@""
	.align	4


	//----- nvinfo : EIATTR_CUDA_API_VERSION
	.align		4
        /*0000*/ 	.byte	0x04, 0x37
        /*0002*/ 	.short	(.L_1105 - .L_1104)
.L_1104:
        /*0004*/ 	.word	0x00000082


	//----- nvinfo : EIATTR_KPARAM_INFO
	.align		4
.L_1105:
        /*0008*/ 	.byte	0x04, 0x17
        /*000a*/ 	.short	(.L_1107 - .L_1106)
.L_1106:
        /*000c*/ 	.word	0x00000000
        /*0010*/ 	.short	0x0001
        /*0012*/ 	.short	0x0008
        /*0014*/ 	.byte	0x00, 0xf0, 0x61, 0x08


	//----- nvinfo : EIATTR_KPARAM_INFO
	.align		4
.L_1107:
        /*0018*/ 	.byte	0x04, 0x17
        /*001a*/ 	.short	(.L_1109 - .L_1108)
.L_1108:
        /*001c*/ 	.word	0x00000000
        /*0020*/ 	.short	0x0000
        /*0022*/ 	.short	0x0000
        /*0024*/ 	.byte	0x00, 0xf0, 0x11, 0x00


	//----- nvinfo : EIATTR_SPARSE_MMA_MASK
	.align		4
.L_1109:
        /*0028*/ 	.byte	0x03, 0x50
        /*002a*/ 	.short	0x0000


	//----- nvinfo : EIATTR_MAXREG_COUNT
	.align		4
        /*002c*/ 	.byte	0x03, 0x1b
        /*002e*/ 	.short	0x0080


	//----- nvinfo : EIATTR_MERCURY_ISA_VERSION
	.align		4
        /*0030*/ 	.byte	0x03, 0x5f
        /*0032*/ 	.short	0x0101


	//----- nvinfo : EIATTR_VRC_CTA_INIT_COUNT
	.align		4
        /*0034*/ 	.byte	0x02, 0x4a
	.zero		1
	.zero		1


	//----- nvinfo : EIATTR_EXIT_INSTR_OFFSETS
	.align		4
        /*0038*/ 	.byte	0x04, 0x1c
        /*003a*/ 	.short	(.L_1111 - .L_1110)


	//   ....[0]....
.L_1110:
        /*003c*/ 	.word	0x00000150


	//   ....[1]....
        /*0040*/ 	.word	0x000001b0


	//   ....[2]....
        /*0044*/ 	.word	0x00001580


	//   ....[3]....
        /*0048*/ 	.word	0x000028b0


	//----- nvinfo : EIATTR_MAX_THREADS
	.align		4
.L_1111:
        /*004c*/ 	.byte	0x04, 0x05
        /*004e*/ 	.short	(.L_1113 - .L_1112)
.L_1112:
        /*0050*/ 	.word	0x00000080
        /*0054*/ 	.word	0x00000001
        /*0058*/ 	.word	0x00000001


	//----- nvinfo : EIATTR_CRS_STACK_SIZE
	.align		4
.L_1113:
        /*005c*/ 	.byte	0x04, 0x1e
        /*005e*/ 	.short	(.L_1115 - .L_1114)
.L_1114:
        /*0060*/ 	.word	0x00000000


	//----- nvinfo : EIATTR_CBANK_PARAM_SIZE
	.align		4
.L_1115:
        /*0064*/ 	.byte	0x03, 0x19
        /*0066*/ 	.short	0x0220


	//----- nvinfo : EIATTR_PARAM_CBANK
	.align		4
        /*0068*/ 	.byte	0x04, 0x0a
        /*006a*/ 	.short	(.L_1117 - .L_1116)
	.align		4
.L_1116:
        /*006c*/ 	.word	index@(.nv.constant0._ZN2at6native18elementwise_kernelILi128ELi2EZNS0_22gpu_kernel_impl_nocastINS0_10AbsFunctorIdEEEEvRNS_18TensorIteratorBaseERKT_EUliE_EEviT1_)
        /*0070*/ 	.short	0x0380
        /*0072*/ 	.short	0x0220


	//----- nvinfo : EIATTR_SW_WAR
	.align		4
.L_1117:
        /*0074*/ 	.byte	0x04, 0x36
        /*0076*/ 	.short	(.L_1119 - .L_1118)
.L_1118:
        /*0078*/ 	.word	0x00000008
.L_1119:


//--------------------- .nv.info._ZN2at6native27unrolled_elementwise_kernelINS0_10AbsFunctorIdEESt5arrayIPcLm2EELi4E23TrivialOffsetCalculatorILi1EjES8_NS0_6memory15LoadWithoutCastENS9_16StoreWithoutCastEEEviT_T0_T2_T3_T4_T5_ --------------------------
	.section	.nv.info._ZN2at6native27unrolled_elementwise_kernelINS0_10AbsFunctorIdEESt5arrayIPcLm2EELi4E23TrivialOffsetCalculatorILi1EjES8_NS0_6memory15LoadWithoutCastENS9_16StoreWithoutCastEEEviT_T0_T2_T3_T4_T5_,"",@"SHT_CUDA_INFO"
	.sectionflags	@""
	.align	4


	//----- nvinfo : EIATTR_CUDA_API_VERSION
	.align		4
        /*0000*/ 	.byte	0x04, 0x37
        /*0002*/ 	.short	(.L_1121 - .L_1120)
.L_1120:
        /*0004*/ 	.word	0x00000082


	//----- nvinfo : EIATTR_KPARAM_INFO
	.align		4
.L_1121:
        /*0008*/ 	.byte	0x04, 0x17
        /*000a*/ 	.short	(.L_1123 - .L_1122)
.L_1122:
        /*000c*/ 	.word	0x00000000
        /*0010*/ 	.short	0x0006
        /*0012*/ 	.short	0x001b
        /*0014*/ 	.byte	0x00, 0xf0, 0x05, 0x00


	//----- nvinfo : EIATTR_KPARAM_INFO
	.align		4
.L_1123:
        /*0018*/ 	.byte	0x04, 0x17
        /*001a*/ 	.short	(.L_1125 - .L_1124)
.L_1124:
        /*001c*/ 	.word	0x00000000
        /*0020*/ 	.short	0x0005
        /*0022*/ 	.short	0x001a
        /*0024*/ 	.byte	0x00, 0xf0, 0x05, 0x00


	//----- nvinfo : EIATTR_KPARAM_INFO
	.align		4
.L_1125:
        /*0028*/ 	.byte	0x04, 0x17
        /*002a*/ 	.short	(.L_1127 - .L_1126)
.L_1126:
        /*002c*/ 	.word	0x00000000
        /*0030*/ 	.short	0x0004
        /*0032*/ 	.short	0x0019
        /*0034*/ 	.byte	0x00, 0xf0, 0x05, 0x00


	//----- nvinfo : EIATTR_KPARAM_INFO
	.align		4
.L_1127:
        /*0038*/ 	.byte	0x04, 0x17
        /*003a*/ 	.short	(.L_1129 - .L_1128)
.L_1128:
        /*003c*/ 	.word	0x00000000
        /*0040*/ 	.short	0x0003
        /*0042*/ 	.short	0x0018
        /*0044*/ 	.byte	0x00, 0xf0, 0x05, 0x00


	//----- nvinfo : EIATTR_KPARAM_INFO
	.align		4
.L_1129:
        /*0048*/ 	.byte	0x04, 0x17
        /*004a*/ 	.short	(.L_1131 - .L_1130)
.L_1130:
        /*004c*/ 	.word	0x00000000
        /*0050*/ 	.short	0x0002
        /*0052*/ 	.short	0x0008
        /*0054*/ 	.byte	0x00, 0xf0, 0x41, 0x00


	//----- nvinfo : EIATTR_KPARAM_INFO
	.align		4
.L_1131:
        /*0058*/ 	.byte	0x04, 0x17
        /*005a*/ 	.short	(.L_1133 - .L_1132)
.L_1132:
        /*005c*/ 	.word	0x00000000
        /*0060*/ 	.short	0x0001
        /*0062*/ 	.short	0x0004
        /*0064*/ 	.byte	0x00, 0xf0, 0x05, 0x00


	//----- nvinfo : EIATTR_KPARAM_INFO
	.align		4
.L_1133:
        /*0068*/ 	.byte	0x04, 0x17
        /*006a*/ 	.short	(.L_1135 - .L_1134)
.L_1134:
        /*006c*/ 	.word	0x00000000
        /*0070*/ 	.short	0x0000
        /*0072*/ 	.short	0x0000
        /*0074*/ 	.byte	0x00, 0xf0, 0x11, 0x00


	//----- nvinfo : EIATTR_SPARSE_MMA_MASK
	.align		4
.L_1135:
        /*0078*/ 	.byte	0x03, 0x50
        /*007a*/ 	.short	0x0000


	//----- nvinfo : EIATTR_MAXREG_COUNT
	.align		4
        /*007c*/ 	.byte	0x03, 0x1b
        /*007e*/ 	.short	0x00ff


	//----- nvinfo : EIATTR_MERCURY_ISA_VERSION
	.align		4
        /*0080*/ 	.byte	0x03, 0x5f
        /*0082*/ 	.short	0x0101


	//----- nvinfo : EIATTR_VRC_CTA_INIT_COUNT
	.align		4
        /*0084*/ 	.byte	0x02, 0x4a
	.zero		1
	.zero		1


	//----- nvinfo : EIATTR_EXIT_INSTR_OFFSETS
	.align		4
        /*0088*/ 	.byte	0x04, 0x1c
        /*008a*/ 	.short	(.L_1137 - .L_1136)


	//   ....[0]....
.L_1136:
        /*008c*/ 	.word	0x00000400


	//   ....[1]....
        /*0090*/ 	.word	0x00000460


	//----- nvinfo : EIATTR_MAX_THREADS
	.align		4
.L_1137:
        /*0094*/ 	.byte	0x04, 0x05
        /*0096*/ 	.short	(.L_1139 - .L_1138)
.L_1138:
        /*0098*/ 	.word	0x00000080
        /*009c*/ 	.word	0x00000001
        /*00a0*/ 	.word	0x00000001


	//----- nvinfo : EIATTR_CRS_STACK_SIZE
	.align		4
.L_1139:
        /*00a4*/ 	.byte	0x04, 0x1e
        /*00a6*/ 	.short	(.L_1141 - .L_1140)
.L_1140:
        /*00a8*/ 	.word	0x00000000


	//----- nvinfo : EIATTR_CBANK_PARAM_SIZE
	.align		4
.L_1141:
        /*00ac*/ 	.byte	0x03, 0x19
        /*00ae*/ 	.short	0x001c


	//----- nvinfo : EIATTR_PARAM_CBANK
	.align		4
        /*00b0*/ 	.byte	0x04, 0x0a
        /*00b2*/ 	.short	(.L_1143 - .L_1142)
	.align		4
.L_1142:
        /*00b4*/ 	.word	index@(.nv.constant0._ZN2at6native27unrolled_elementwise_kernelINS0_10AbsFunctorIdEESt5arrayIPcLm2EELi4E23TrivialOffsetCalculatorILi1EjES8_NS0_6memory15LoadWithoutCastENS9_16StoreWithoutCastEEEviT_T0_T2_T3_T4_T5_)
        /*00b8*/ 	.short	0x0380
        /*00ba*/ 	.short	0x001c


	//----- nvinfo : EIATTR_SW_WAR
	.align		4
.L_1143:
        /*00bc*/ 	.byte	0x04, 0x36
        /*00be*/ 	.short	(.L_1145 - .L_1144)
.L_1144:
        /*00c0*/ 	.word	0x00000008
.L_1145:


//--------------------- .nv.info._ZN2at6native29vectorized_elementwise_kernelILi2ENS0_10AbsFunctorIdEESt5arrayIPcLm2EEEEviT0_T1_ --------------------------
	.section	.nv.info._ZN2at6native29vectorized_elementwise_kernelILi2ENS0_10AbsFunctorIdEESt5arrayIPcLm2EEEEviT0_T1_,"",@"SHT_CUDA_INFO"
	.sectionflags	@""
	.align	4


	//----- nvinfo : EIATTR_CUDA_API_VERSION
	.align		4
        /*0000*/ 	.byte	0x04, 0x37
        /*0002*/ 	.short	(.L_1147 - .L_1146)
.L_1146:
        /*0004*/ 	.word	0x00000082


	//----- nvinfo : EIATTR_KPARAM_INFO
	.align		4
.L_1147:
        /*0008*/ 	.byte	0x04, 0x17
        /*000a*/ 	.short	(.L_1149 - .L_1148)
.L_1148:
        /*000c*/ 	.word	0x00000000
        /*0010*/ 	.short	0x0002
        /*0012*/ 	.short	0x0008
        /*0014*/ 	.byte	0x00, 0xf0, 0x41, 0x00


	//----- nvinfo : EIATTR_KPARAM_INFO
	.align		4
.L_1149:
        /*0018*/ 	.byte	0x04, 0x17
        /*001a*/ 	.short	(.L_1151 - .L_1150)
.L_1150:
        /*001c*/ 	.word	0x00000000
        /*0020*/ 	.short	0x0001
        /*0022*/ 	.short	0x0004
        /*0024*/ 	.byte	0x00, 0xf0, 0x05, 0x00


	//----- nvinfo : EIATTR_KPARAM_INFO
	.align		4
.L_1151:
        /*0028*/ 	.byte	0x04, 0x17
        /*002a*/ 	.short	(.L_1153 - .L_1152)
.L_1152:
        /*002c*/ 	.word	0x00000000
        /*0030*/ 	.short	0x0000
        /*0032*/ 	.short	0x0000
        /*0034*/ 	.byte	0x00, 0xf0, 0x11, 0x00


	//----- nvinfo : EIATTR_SPARSE_MMA_MASK
	.align		4
.L_1153:
        /*0038*/ 	.byte	0x03, 0x50
        /*003a*/ 	.short	0x0000


	//----- nvinfo : EIATTR_MAXREG_COUNT
	.align		4
        /*003c*/ 	.byte	0x03, 0x1b
        /*003e*/ 	.short	0x00ff


	//----- nvinfo : EIATTR_MERCURY_ISA_VERSION
	.align		4
        /*0040*/ 	.byte	0x03, 0x5f
        /*0042*/ 	.short	0x0101


	//----- nvinfo : EIATTR_VRC_CTA_INIT_COUNT
	.align		4
        /*0044*/ 	.byte	0x02, 0x4a
	.zero		1
	.zero		1


	//----- nvinfo : EIATTR_EXIT_INSTR_OFFSETS
	.align		4
        /*0048*/ 	.byte	0x04, 0x1c
        /*004a*/ 	.short	(.L_1155 - .L_1154)


	//   ....[0]....
.L_1154:
        /*004c*/ 	.word	0x000007f0


	//   ....[1]....
        /*0050*/ 	.word	0x00000850


	//   ....[2]....
        /*0054*/ 	.word	0x000009d0


	//----- nvinfo : EIATTR_MAX_THREADS
	.align		4
.L_1155:
        /*0058*/ 	.byte	0x04, 0x05
        /*005a*/ 	.short	(.L_1157 - .L_1156)
.L_1156:
        /*005c*/ 	.word	0x00000080
        /*0060*/ 	.word	0x00000001
        /*0064*/ 	.word	0x00000001


	//----- nvinfo : EIATTR_CRS_STACK_SIZE
	.align		4
.L_1157:
        /*0068*/ 	.byte	0x04, 0x1e
        /*006a*/ 	.short	(.L_1159 - .L_1158)
.L_1158:
        /*006c*/ 	.word	0x00000000


	//----- nvinfo : EIATTR_CBANK_PARAM_SIZE
	.align		4
.L_1159:
        /*0070*/ 	.byte	0x03, 0x19
        /*0072*/ 	.short	0x0018


	//----- nvinfo : EIATTR_PARAM_CBANK
	.align		4
        /*0074*/ 	.byte	0x04, 0x0a
        /*0076*/ 	.short	(.L_1161 - .L_1160)
	.align		4
.L_1160:
        /*0078*/ 	.word	index@(.nv.constant0._ZN2at6native29vectorized_elementwise_kernelILi2ENS0_10AbsFunctorIdEESt5arrayIPcLm2EEEEviT0_T1_)
        /*007c*/ 	.short	0x0380
        /*007e*/ 	.short	0x0018


	//----- nvinfo : EIATTR_SW_WAR
	.align		4
.L_1161:
        /*0080*/ 	.byte	0x04, 0x36
        /*0082*/ 	.short	(.L_1163 - .L_1162)
.L_1162:
        /*0084*/ 	.word	0x00000008
.L_1163:


//--------------------- .nv.info._ZN2at6native29vectorized_elementwise_kernelILi4ENS0_10AbsFunctorIdEESt5arrayIPcLm2EEEEviT0_T1_ --------------------------
	.section	.nv.info._ZN2at6native29vectorized_elementwise_kernelILi4ENS0_10AbsFunctorIdEESt5arrayIPcLm2EEEEviT0_T1_,"",@"SHT_CUDA_INFO"
	.sectionflags	@""
	.align	4


	//----- nvinfo : EIATTR_CUDA_API_VERSION
	.align		4
        /*0000*/ 	.byte	0x04, 0x37
        /*0002*/ 	.short	(.L_1165 - .L_1164)
.L_1164:
        /*0004*/ 	.word	0x00000082


	//----- nvinfo : EIATTR_KPARAM_INFO
	.align		4
.L_1165:
        /*0008*/ 	.byte	0x04, 0x17
        /*000a*/ 	.short	(.L_1167 - .L_1166)
.L_1166:
        /*000c*/ 	.word	0x00000000
        /*0010*/ 	.short	0x0002
        /*0012*/ 	.short	0x0008
        /*0014*/ 	.byte	0x00, 0xf0, 0x41, 0x00


	//----- nvinfo : EIATTR_KPARAM_INFO
	.align		4
.L_1167:
        /*0018*/ 	.byte	0x04, 0x17
        /*001a*/ 	.short	(.L_1169 - .L_1168)
.L_1168:
        /*001c*/ 	.word	0x00000000
        /*0020*/ 	.short	0x0001
        /*0022*/ 	.short	0x0004
        /*0024*/ 	.byte	0x00, 0xf0, 0x05, 0x00


	//----- nvinfo : EIATTR_KPARAM_INFO
	.align		4
.L_1169:
        /*0028*/ 	.byte	0x04, 0x17
        /*002a*/ 	.short	(.L_1171 - .L_1170)
.L_1170:
        /*002c*/ 	.word	0x00000000
        /*0030*/ 	.short	0x0000
        /*0032*/ 	.short	0x0000
        /*0034*/ 	.byte	0x00, 0xf0, 0x11, 0x00


	//----- nvinfo : EIATTR_SPARSE_MMA_MASK
	.align		4
.L_1171:
        /*0038*/ 	.byte	0x03, 0x50
        /*003a*/ 	.short	0x0000


	//----- nvinfo : EIATTR_MAXREG_COUNT
	.align		4
        /*003c*/ 	.byte	0x03, 0x1b
        /*003e*/ 	.short	0x00ff


	//----- nvinfo : EIATTR_MERCURY_ISA_VERSION
	.align		4
        /*0040*/ 	.byte	0x03, 0x5f
        /*0042*/ 	.short	0x0101


	//----- nvinfo : EIATTR_VRC_CTA_INIT_COUNT
	.align		4
        /*0044*/ 	.byte	0x02, 0x4a
	.zero		1
	.zero		1


	//----- nvinfo : EIATTR_EXIT_INSTR_OFFSETS
	.align		4
        /*0048*/ 	.byte	0x04, 0x1c
        /*004a*/ 	.short	(.L_1173 - .L_1172)


	//   ....[0]....
.L_1172:
        /*004c*/ 	.word	0x000007f0


	//   ....[1]....
        /*0050*/ 	.word	0x00000850


	//   ....[2]....
        /*0054*/ 	.word	0x00000990


	//----- nvinfo : EIATTR_MAX_THREADS
	.align		4
.L_1173:
        /*0058*/ 	.byte	0x04, 0x05
        /*005a*/ 	.short	(.L_1175 - .L_1174)
.L_1174:
        /*005c*/ 	.word	0x00000080
        /*0060*/ 	.word	0x00000001
        /*0064*/ 	.word	0x00000001


	//----- nvinfo : EIATTR_CRS_STACK_SIZE
	.align		4
.L_1175:
        /*0068*/ 	.byte	0x04, 0x1e
        /*006a*/ 	.short	(.L_1177 - .L_1176)
.L_1176:
        /*006c*/ 	.word	0x00000000


	//----- nvinfo : EIATTR_CBANK_PARAM_SIZE
	.align		4
.L_1177:
        /*0070*/ 	.byte	0x03, 0x19
        /*0072*/ 	.short	0x0018


	//----- nvinfo : EIATTR_PARAM_CBANK
	.align		4
        /*0074*/ 	.byte	0x04, 0x0a
        /*0076*/ 	.short	(.L_1179 - .L_1178)
	.align		4
.L_1178:
        /*0078*/ 	.word	index@(.nv.constant0._ZN2at6native29vectorized_elementwise_kernelILi4ENS0_10AbsFunctorIdEESt5arrayIPcLm2EEEEviT0_T1_)
        /*007c*/ 	.short	0x0380
        /*007e*/ 	.short	0x0018


	//----- nvinfo : EIATTR_SW_WAR
	.align		4
.L_1179:
        /*0080*/ 	.byte	0x04, 0x36
        /*0082*/ 	.short	(.L_1181 - .L_1180)
.L_1180:
        /*0084*/ 	.word	0x00000008
.L_1181:


//--------------------- .nv.info._ZN2at6native29vectorized_elementwise_kernelILi8ENS0_10AbsFunctorIdEESt5arrayIPcLm2EEEEviT0_T1_ --------------------------
	.section	.nv.info._ZN2at6native29vectorized_elementwise_kernelILi8ENS0_10AbsFunctorIdEESt5arrayIPcLm2EEEEviT0_T1_,"",@"SHT_CUDA_INFO"
	.sectionflags	@""
	.align	4


	//----- nvinfo : EIATTR_CUDA_API_VERSION
	.align		4
        /*0000*/ 	.byte	0x04, 0x37
        /*0002*/ 	.short	(.L_1183 - .L_1182)
.L_1182:
        /*0004*/ 	.word	0x00000082


	//----- nvinfo : EIATTR_KPARAM_INFO
	.align		4
.L_1183:
        /*0008*/ 	.byte	0x04, 0x17
        /*000a*/ 	.short	(.L_1185 - .L_1184)
.L_1184:
        /*000c*/ 	.word	0x00000000
        /*0010*/ 	.short	0x0002
        /*0012*/ 	.short	0x0008
        /*0014*/ 	.byte	0x00, 0xf0, 0x41, 0x00


	//----- nvinfo : EIATTR_KPARAM_INFO
	.align		4
.L_1185:
        /*0018*/ 	.byte	0x04, 0x17
        /*001a*/ 	.short	(.L_1187 - .L_1186)
.L_1186:
        /*001c*/ 	.word	0x00000000
        /*0020*/ 	.short	0x0001
        /*0022*/ 	.short	0x0004
        /*0024*/ 	.byte	0x00, 0xf0, 0x05, 0x00


	//----- nvinfo : EIATTR_KPARAM_INFO
	.align		4
.L_1187:
        /*0028*/ 	.byte	0x04, 0x17
        /*002a*/ 	.short	(.L_1189 - .L_1188)
.L_1188:
        /*002c*/ 	.word	0x00000000
        /*0030*/ 	.short	0x0000
        /*0032*/ 	.short	0x0000
        /*0034*/ 	.byte	0x00, 0xf0, 0x11, 0x00


	//----- nvinfo : EIATTR_SPARSE_MMA_MASK
	.align		4
.L_1189:
        /*0038*/ 	.byte	0x03, 0x50
        /*003a*/ 	.short	0x0000


	//----- nvinfo : EIATTR_MAXREG_COUNT
	.align		4
        /*003c*/ 	.byte	0x03, 0x1b
        /*003e*/ 	.short	0x00ff


	//----- nvinfo : EIATTR_MERCURY_ISA_VERSION
	.align		4
        /*0040*/ 	.byte	0x03, 0x5f
        /*0042*/ 	.short	0x0101


	//----- nvinfo : EIATTR_VRC_CTA_INIT_COUNT
	.align		4
        /*0044*/ 	.byte	0x02, 0x4a
	.zero		1
	.zero		1


	//----- nvinfo : EIATTR_EXIT_INSTR_OFFSETS
	.align		4
        /*0048*/ 	.byte	0x04, 0x1c
        /*004a*/ 	.short	(.L_1191 - .L_1190)


	//   ....[0]....
.L_1190:
        /*004c*/ 	.word	0x000007f0


	//   ....[1]....
        /*0050*/ 	.word	0x00000850


	//   ....[2]....
        /*0054*/ 	.word	0x00000990


	//----- nvinfo : EIATTR_MAX_THREADS
	.align		4
.L_1191:
        /*0058*/ 	.byte	0x04, 0x05
        /*005a*/ 	.short	(.L_1193 - .L_1192)
.L_1192:
        /*005c*/ 	.word	0x00000080
        /*0060*/ 	.word	0x00000001
        /*0064*/ 	.word	0x00000001


	//----- nvinfo : EIATTR_CRS_STACK_SIZE
	.align		4
.L_1193:
        /*0068*/ 	.byte	0x04, 0x1e
        /*006a*/ 	.short	(.L_1195 - .L_1194)
.L_1194:
        /*006c*/ 	.word	0x00000000


	//----- nvinfo : EIATTR_CBANK_PARAM_SIZE
	.align		4
.L_1195:
        /*0070*/ 	.byte	0x03, 0x19
        /*0072*/ 	.short	0x0018


	//----- nvinfo : EIATTR_PARAM_CBANK
	.align		4
        /*0074*/ 	.byte	0x04, 0x0a
        /*0076*/ 	.short	(.L_1197 - .L_1196)
	.align		4
.L_1196:
        /*0078*/ 	.word	index@(.nv.constant0._ZN2at6native29vectorized_elementwise_kernelILi8ENS0_10AbsFunctorIdEESt5arrayIPcLm2EEEEviT0_T1_)
        /*007c*/ 	.short	0x0380
        /*007e*/ 	.short	0x0018


	//----- nvinfo : EIATTR_SW_WAR
	.align		4
.L_1197:
        /*0080*/ 	.byte	0x04, 0x36
        /*0082*/ 	.short	(.L_1199 - .L_1198)
.L_1198:
        /*0084*/ 	.word	0x00000008
.L_1199:


//--------------------- .nv.info._ZN2at6native18elementwise_kernelILi128ELi4EZNS0_15gpu_kernel_implINS0_10AbsFunctorIsEEEEvRNS_18TensorIteratorBaseERKT_EUliE_EEviT1_ --------------------------
	.section	.nv.info._ZN2at6native18elementwise_kernelILi128ELi4EZNS0_15gpu_kernel_implINS0_10AbsFunctorIsEEEEvRNS_18TensorIteratorBaseERKT_EUliE_EEviT1_,"",@"SHT_CUDA_INFO"
	.sectionflags	@""
	.align	4


	//----- nvinfo : EIATTR_CUDA_API_VERSION
	.align		4
        /*0000*/ 	.byte	0x04, 0x37
        /*0002*/ 	.short	(.L_1201 - .L_1200)
.L_1200:
        /*0004*/ 	.word	0x00000082


	//----- nvinfo : EIATTR_KPARAM_INFO
	.align		4
.L_1201:
        /*0008*/ 	.byte	0x04, 0x17
        /*000a*/ 	.short	(.L_1203 - .L_1202)
.L_1202:
        /*000c*/ 	.word	0x00000000
        /*0010*/ 	.short	0x0001
        /*0012*/ 	.short	0x0008
        /*0014*/ 	.byte	0x00, 0xf0, 0x61, 0x08


	//----- nvinfo : EIATTR_KPARAM_INFO
	.align		4
.L_1203:
        /*0018*/ 	.byte	0x04, 0x17
        /*001a*/ 	.short	(.L_1205 - .L_1204)
.L_1204:
        /*001c*/ 	.word	0x00000000
        /*0020*/ 	.short	0x0000
        /*0022*/ 	.short	0x0000
        /*0024*/ 	.byte	0x00, 0xf0, 0x11, 0x00


	//----- nvinfo : EIATTR_SPARSE_MMA_MASK
	.align		4
.L_1205:
        /*0028*/ 	.byte	0x03, 0x50
        /*002a*/ 	.short	0x0000


	//----- nvinfo : EIATTR_MAXREG_COUNT
	.align		4
        /*002c*/ 	.byte	0x03, 0x1b
        /*002e*/ 	.short	0x0080


	//----- nvinfo : EIATTR_EXTERNS
	.align		4
        /*0030*/ 	.byte	0x04, 0x0f
        /*0032*/ 	.short	(.L_1207 - .L_1206)


	//   ....[0]....
	.align		4
.L_1206:
        /*0034*/ 	.word	index@(__assertfail)


	//----- nvinfo : EIATTR_MERCURY_ISA_VERSION
	.align		4
.L_1207:
        /*0038*/ 	.byte	0x03, 0x5f
        /*003a*/ 	.short	0x0101


	//----- nvinfo : EIATTR_VRC_CTA_INIT_COUNT
	.align		4
        /*003c*/ 	.byte	0x02, 0x4a
	.zero		1
	.zero		1


	//----- nvinfo : EIATTR_SYSCALL_OFFSETS
	.align		4
        /*0040*/ 	.byte	0x04, 0x46
        /*0042*/ 	.short	(.L_1209 - .L_1208)


	//   ....[0]....
.L_1208:
        /*0044*/ 	.word	0x00002120


	//   ....[1]....
        /*0048*/ 	.word	0x00002f80


	//   ....[2]....
        /*004c*/ 	.word	0x00005270


	//   ....[3]....
        /*0050*/ 	.word	0x00005f10


	//   ....[4]....
        /*0054*/ 	.word	0x000082f0


	//   ....[5]....
        /*0058*/ 	.word	0x00008f90


	//   ....[6]....
        /*005c*/ 	.word	0x0000b380


	//   ....[7]....
        /*0060*/ 	.word	0x0000bff0


	//----- nvinfo : EIATTR_EXIT_INSTR_OFFSETS
	.align		4
.L_1209:
        /*0064*/ 	.byte	0x04, 0x1c
        /*0066*/ 	.short	(.L_1211 - .L_1210)


	//   ....[0]....
.L_1210:
        /*0068*/ 	.word	0x00009270


	//   ....[1]....
        /*006c*/ 	.word	0x0000b4d0


	//   ....[2]....
        /*0070*/ 	.word	0x0000b4f0


	//   ....[3]....
        /*0074*/ 	.word	0x0000b5b0


	//   ....[4]....
        /*0078*/ 	.word	0x0000b5f0


	//   ....[5]....
        /*007c*/ 	.word	0x0000b610


	//   ....[6]....
        /*0080*/ 	.word	0x0000b6a0


	//   ....[7]....
        /*0084*/ 	.word	0x0000b6e0


	//   ....[8]....
        /*0088*/ 	.word	0x0000b780


	//   ....[9]....
        /*008c*/ 	.word	0x0000b7d0


	//   ....[10]....
        /*0090*/ 	.word	0x0000b800


	//   ....[11]....
        /*0094*/ 	.word	0x0000b8c0


	//   ....[12]....
        /*0098*/ 	.word	0x0000ba30


	//   ....[13]....
        /*009c*/ 	.word	0x0000bba0


	//   ....[14]....
        /*00a0*/ 	.word	0x0000bd00


	//   ....[15]....
        /*00a4*/ 	.word	0x0000bd60


	//   ....[16]....
        /*00a8*/ 	.word	0x0000bda0


	//   ....[17]....
        /*00ac*/ 	.word	0x0000be50


	//   ....[18]....
        /*00b0*/ 	.word	0x0000be90


	//   ....[19]....
        /*00b4*/ 	.word	0x0000c000


	//   ....[20]....
        /*00b8*/ 	.word	0x0000c110


	//   ....[21]....
        /*00bc*/ 	.word	0x0000c250


	//   ....[22]....
        /*00c0*/ 	.word	0x0000c290


	//----- nvinfo : EIATTR_MAX_THREADS
	.align		4
.L_1211:
        /*00c4*/ 	.byte	0x04, 0x05
        /*00c6*/ 	.short	(.L_1213 - .L_1212)
.L_1212:
        /*00c8*/ 	.word	0x00000080
        /*00cc*/ 	.word	0x00000001
        /*00d0*/ 	.word	0x00000001


	//----- nvinfo : EIATTR_CRS_STACK_SIZE
	.align		4
.L_1213:
        /*00d4*/ 	.byte	0x04, 0x1e
        /*00d6*/ 	.short	(.L_1215 - .L_1214)
.L_1214:
        /*00d8*/ 	.word	0x00000000


	//----- nvinfo : EIATTR_CBANK_PARAM_SIZE
	.align		4
.L_1215:
        /*00dc*/ 	.byte	0x03, 0x19
        /*00de*/ 	.short	0x0220


	//----- nvinfo : EIATTR_PARAM_CBANK
	.align		4
        /*00e0*/ 	.byte	0x04, 0x0a
        /*00e2*/ 	.short	(.L_1217 - .L_1216)
	.align		4
.L_1216:
        /*00e4*/ 	.word	index@(.nv.constant0._ZN2at6native18elementwise_kernelILi128ELi4EZNS0_15gpu_kernel_implINS0_10AbsFunctorIsEEEEvRNS_18TensorIteratorBaseERKT_EUliE_EEviT1_)
        /*00e8*/ 	.short	0x0380
        /*00ea*/ 	.short	0x0220


	//----- nvinfo : EIATTR_SW_WAR
	.align		4
.L_1217:
        /*00ec*/ 	.byte	0x04, 0x36
        /*00ee*/ 	.short	(.L_1219 - .L_1218)
.L_1218:
        /*00f0*/ 	.word	0x00000008
.L_1219:


//--------------------- .nv.info._ZN2at6native27unrolled_elementwise_kernelINS0_10AbsFunctorIsEESt5arrayIPcLm2EELi4E23TrivialOffsetCalculatorILi1EjES8_NS0_6memory12LoadWithCastILi1EEENS9_13StoreWithCastILi1EEEEEviT_T0_T2_T3_T4_T5_ --------------------------
	.section	.nv.info._ZN2at6native27unrolled_elementwise_kernelINS0_10AbsFunctorIsEESt5arrayIPcLm2EELi4E23TrivialOffsetCalculatorILi1EjES8_NS0_6memory12LoadWithCastILi1EEENS9_13StoreWithCastILi1EEEEEviT_T0_T2_T3_T4_T5_,"",@"SHT_CUDA_INFO"
	.sectionflags	@""
	.align	4


	//----- nvinfo : EIATTR_CUDA_API_VERSION
	.align		4
        /*0000*/ 	.byte	0x04, 0x37
        /*0002*/ 	.short	(.L_1221 - .L_1220)
.L_1220:
        /*0004*/ 	.word	0x00000082


	//----- nvinfo : EIATTR_KPARAM_INFO
	.align		4
.L_1221:
        /*0008*/ 	.byte	0x04, 0x17
        /*000a*/ 	.short	(.L_1223 - .L_1222)
.L_1222:
        /*000c*/ 	.word	0x00000000
        /*0010*/ 	.short	0x0006
        /*0012*/ 	.short	0x0024
        /*0014*/ 	.byte	0x00, 0xf0, 0x21, 0x00


	//----- nvinfo : EIATTR_KPARAM_INFO
	.align		4
.L_1223:
        /*0018*/ 	.byte	0x04, 0x17
        /*001a*/ 	.short	(.L_1225 - .L_1224)
.L_1224:
        /*001c*/ 	.word	0x00000000
        /*0020*/ 	.short	0x0005
        /*0022*/ 	.short	0x001c
        /*0024*/ 	.byte	0x00, 0xf0, 0x21, 0x00


	//----- nvinfo : EIATTR_KPARAM_INFO
	.align		4
.L_1225:
        /*0028*/ 	.byte	0x04, 0x17
        /*002a*/ 	.short	(.L_1227 - .L_1226)
.L_1226:
        /*002c*/ 	.word	0x00000000
        /*0030*/ 	.short	0x0004
        /*0032*/ 	.short	0x0019
        /*0034*/ 	.byte	0x00, 0xf0, 0x05, 0x00


	//----- nvinfo : EIATTR_KPARAM_INFO
	.align		4
.L_1227:
        /*0038*/ 	.byte	0x04, 0x17
        /*003a*/ 	.short	(.L_1229 - .L_1228)
.L_1228:
        /*003c*/ 	.word	0x00000000
        /*0040*/ 	.short	0x0003
        /*0042*/ 	.short	0x0018
        /*0044*/ 	.byte	0x00, 0xf0, 0x05, 0x00


	//----- nvinfo : EIATTR_KPARAM_INFO
	.align		4
.L_1229:
        /*0048*/ 	.byte	0x04, 0x17
        /*004a*/ 	.short	(.L_1231 - .L_1230)
.L_1230:
        /*004c*/ 	.word	0x00000000
        /*0050*/ 	.short	0x0002
        /*0052*/ 	.short	0x0008
        /*0054*/ 	.byte	0x00, 0xf0, 0x41, 0x00


	//----- nvinfo : EIATTR_KPARAM_INFO
	.align		4
.L_1231:
        /*0058*/ 	.byte	0x04, 0x17
        /*005a*/ 	.short	(.L_1233 - .L_1232)
.L_1232:
        /*005c*/ 	.word	0x00000000
        /*0060*/ 	.short	0x0001
        /*0062*/ 	.short	0x0004
        /*0064*/ 	.byte	0x00, 0xf0, 0x05, 0x00


	//----- nvinfo : EIATTR_KPARAM_INFO
	.align		4
.L_1233:
        /*0068*/ 	.byte	0x04, 0x17
        /*006a*/ 	.short	(.L_1235 - .L_1234)
.L_1234:
        /*006c*/ 	.word	0x00000000
        /*0070*/ 	.short	0x0000
        /*0072*/ 	.short	0x0000
        /*0074*/ 	.byte	0x00, 0xf0, 0x11, 0x00


	//----- nvinfo : EIATTR_SPARSE_MMA_MASK
	.align		4
.L_1235:
        /*0078*/ 	.byte	0x03, 0x50
        /*007a*/ 	.short	0x0000


	//----- nvinfo : EIATTR_MAXREG_COUNT
	.align		4
        /*007c*/ 	.byte	0x03, 0x1b
        /*007e*/ 	.short	0x00ff


	//----- nvinfo : EIATTR_EXTERNS
	.align		4
        /*0080*/ 	.byte	0x04, 0x0f
        /*0082*/ 	.short	(.L_1237 - .L_1236)


	//   ....[0]....
	.align		4
.L_1236:
        /*0084*/ 	.word	index@(__assertfail)


	//----- nvinfo : EIATTR_MERCURY_ISA_VERSION
	.align		4
.L_1237:
        /*0088*/ 	.byte	0x03, 0x5f
        /*008a*/ 	.short	0x0101


	//----- nvinfo : EIATTR_VRC_CTA_INIT_COUNT
	.align		4
        /*008c*/ 	.byte	0x02, 0x4a
	.zero		1
	.zero		1


	//----- nvinfo : EIATTR_SYSCALL_OFFSETS
	.align		4
        /*0090*/ 	.byte	0x04, 0x46
        /*0092*/ 	.short	(.L_1239 - .L_1238)


	//   ....[0]....
.L_1238:
        /*0094*/ 	.word	0x00000e30


	//   ....[1]....
        /*0098*/ 	.word	0x00001de0


	//   ....[2]....
        /*009c*/ 	.word	0x00002cd0


	//   ....[3]....
        /*00a0*/ 	.word	0x00003bc0


	//   ....[4]....
        /*00a4*/ 	.word	0x00004a70


	//   ....[5]....
        /*00a8*/ 	.word	0x00005a70


	//   ....[6]....
        /*00ac*/ 	.word	0x00006c00


	//   ....[7]....
        /*00b0*/ 	.word	0x00007da0


	//----- nvinfo : EIATTR_EXIT_INSTR_OFFSETS
	.align		4
.L_1239:
        /*00b4*/ 	.byte	0x04, 0x1c
        /*00b6*/ 	.short	(.L_1241 - .L_1240)


	//   ....[0]....
.L_1240:
        /*00b8*/ 	.word	0x00006f60


	//   ....[1]....
        /*00bc*/ 	.word	0x000070c0


	//   ....[2]....
        /*00c0*/ 	.word	0x000070e0


	//   ....[3]....
        /*00c4*/ 	.word	0x000071a0


	//   ....[4]....
        /*00c8*/ 	.word	0x000071e0


	//   ....[5]....
        /*00cc*/ 	.word	0x00007200


	//   ....[6]....
        /*00d0*/ 	.word	0x000072c0


	//   ....[7]....
        /*00d4*/ 	.word	0x00007330


	//   ....[8]....
        /*00d8*/ 	.word	0x00007400


	//   ....[9]....
        /*00dc*/ 	.word	0x00007480


	//   ....[10]....
        /*00e0*/ 	.word	0x000074e0


	//   ....[11]....
        /*00e4*/ 	.word	0x000075a0


	//   ....[12]....
        /*00e8*/ 	.word	0x00007740


	//   ....[13]....
        /*00ec*/ 	.word	0x000078e0


	//   ....[14]....
        /*00f0*/ 	.word	0x00007a70


	//   ....[15]....
        /*00f4*/ 	.word	0x00007ad0


	//   ....[16]....
        /*00f8*/ 	.word	0x00007b10


	//   ....[17]....
        /*00fc*/ 	.word	0x00007bd0


	//   ....[18]....
        /*0100*/ 	.word	0x00007c40


	//   ....[19]....
        /*0104*/ 	.word	0x00007db0


	//   ....[20]....
        /*0108*/ 	.word	0x00007ef0


	//   ....[21]....
        /*010c*/ 	.word	0x00008060


	//   ....[22]....
        /*0110*/ 	.word	0x000080d0


	//----- nvinfo : EIATTR_MAX_THREADS
	.align		4
.L_1241:
        /*0114*/ 	.byte	0x04, 0x05
        /*0116*/ 	.short	(.L_1243 - .L_1242)
.L_1242:
        /*0118*/ 	.word	0x00000080
        /*011c*/ 	.word	0x00000001
        /*0120*/ 	.word	0x00000001


	//----- nvinfo : EIATTR_CRS_STACK_SIZE
	.align		4
.L_1243:
        /*0124*/ 	.byte	0x04, 0x1e
        /*0126*/ 	.short	(.L_1245 - .L_1244)
.L_1244:
        /*0128*/ 	.word	0x00000000


	//----- nvinfo : EIATTR_CBANK_PARAM_SIZE
	.align		4
.L_1245:
        /*012c*/ 	.byte	0x03, 0x19
        /*012e*/ 	.short	0x002c


	//----- nvinfo : EIATTR_PARAM_CBANK
	.align		4
        /*0130*/ 	.byte	0x04, 0x0a
        /*0132*/ 	.short	(.L_1247 - .L_1246)
	.align		4
.L_1246:
        /*0134*/ 	.word	index@(.nv.constant0._ZN2at6native27unrolled_elementwise_kernelINS0_10AbsFunctorIsEESt5arrayIPcLm2EELi4E23TrivialOffsetCalculatorILi1EjES8_NS0_6memory12LoadWithCastILi1EEENS9_13StoreWithCastILi1EEEEEviT_T0_T2_T3_T4_T5_)
        /*0138*/ 	.short	0x0380
        /*013a*/ 	.short	0x002c


	//----- nvinfo : EIATTR_SW_WAR
	.align		4
.L_1247:
        /*013c*/ 	.byte	0x04, 0x36
        /*013e*/ 	.short	(.L_1249 - .L_1248)
.L_1248:
        /*0140*/ 	.word	0x00000008
.L_1249:


//--------------------- .nv.info._ZN2at6native18elementwise_kernelILi128ELi4EZNS0_22gpu_kernel_impl_nocastINS0_10AbsFunctorIsEEEEvRNS_18TensorIteratorBaseERKT_EUliE_EEviT1_ --------------------------
	.section	.nv.info._ZN2at6native18elementwise_kernelILi128ELi4EZNS0_22gpu_kernel_impl_nocastINS0_10AbsFunctorIsEEEEvRNS_18TensorIteratorBaseERKT_EUliE_EEviT1_,"",@"SHT_CUDA_INFO"
	.sectionflags	@""
	.align	4


	//----- nvinfo : EIATTR_CUDA_API_VERSION
	.align		4
        /*0000*/ 	.byte	0x04, 0x37
        /*0002*/ 	.short	(.L_1251 - .L_1250)
.L_1250:
        /*0004*/ 	.word	0x00000082


	//----- nvinfo : EIATTR_KPARAM_INFO
	.align		4
.L_1251:
        /*0008*/ 	.byte	0x04, 0x17
        /*000a*/ 	.short	(.L_1253 - .L_1252)
.L_1252:
        /*000c*/ 	.word	0x00000000
        /*0010*/ 	.short	0x0001
        /*0012*/ 	.short	0x0008
        /*0014*/ 	.byte	0x00, 0xf0, 0x61, 0x08


	//----- nvinfo : EIATTR_KPARAM_INFO
	.align		4
.L_1253:
        /*0018*/ 	.byte	0x04, 0x17
        /*001a*/ 	.short	(.L_1255 - .L_1254)
.L_1254:
        /*001c*/ 	.word	0x00000000
        /*0020*/ 	.short	0x0000
        /*0022*/ 	.short	0x0000
        /*0024*/ 	.byte	0x00, 0xf0, 0x11, 0x00


	//----- nvinfo : EIATTR_SPARSE_MMA_MASK
	.align		4
.L_1255:
        /*0028*/ 	.byte	0x03, 0x50
        /*002a*/ 	.short	0x0000


	//----- nvinfo : EIATTR_MAXREG_COUNT
	.align		4
        /*002c*/ 	.byte	0x03, 0x1b
        /*002e*/ 	.short	0x0080


	//----- nvinfo : EIATTR_MERCURY_ISA_VERSION
	.align		4
        /*0030*/ 	.byte	0x03, 0x5f
        /*0032*/ 	.short	0x0101


	//----- nvinfo : EIATTR_VRC_CTA_INIT_COUNT
	.align		4
        /*0034*/ 	.byte	0x02, 0x4a
	.zero		1
	.zero		1


	//----- nvinfo : EIATTR_EXIT_INSTR_OFFSETS
	.align		4
        /*0038*/ 	.byte	0x04, 0x1c
        /*003a*/ 	.short	(.L_1257 - .L_1256)


	//   ....[0]....
.L_1256:
        /*003c*/ 	.word	0x00000300


	//   ....[1]....
        /*0040*/ 	.word	0x00000380


	//   ....[2]....
        /*0044*/ 	.word	0x00003ea0


	//   ....[3]....
        /*0048*/ 	.word	0x000051f0


	//----- nvinfo : EIATTR_MAX_THREADS
	.align		4
.L_1257:
        /*004c*/ 	.byte	0x04, 0x05
        /*004e*/ 	.short	(.L_1259 - .L_1258)
.L_1258:
        /*0050*/ 	.word	0x00000080
        /*0054*/ 	.word	0x00000001
        /*0058*/ 	.word	0x00000001


	//----- nvinfo : EIATTR_CRS_STACK_SIZE
	.align		4
.L_1259:
        /*005c*/ 	.byte	0x04, 0x1e
        /*005e*/ 	.short	(.L_1261 - .L_1260)
.L_1260:
        /*0060*/ 	.word	0x00000000


	//----- nvinfo : EIATTR_CBANK_PARAM_SIZE
	.align		4
.L_1261:
        /*0064*/ 	.byte	0x03, 0x19
        /*0066*/ 	.short	0x0220


	//----- nvinfo : EIATTR_PARAM_CBANK
	.align		4
        /*0068*/ 	.byte	0x04, 0x0a
        /*006a*/ 	.short	(.L_1263 - .L_1262)
	.align		4
.L_1262:
        /*006c*/ 	.word	index@(.nv.constant0._ZN2at6native18elementwise_kernelILi128ELi4EZNS0_22gpu_kernel_impl_nocastINS0_10AbsFunctorIsEEEEvRNS_18TensorIteratorBaseERKT_EUliE_EEviT1_)
        /*0070*/ 	.short	0x0380
        /*0072*/ 	.short	0x0220


	//----- nvinfo : EIATTR_SW_WAR
	.align		4
.L_1263:
        /*0074*/ 	.byte	0x04, 0x36
        /*0076*/ 	.short	(.L_1265 - .L_1264)
.L_1264:
        /*0078*/ 	.word	0x00000008
.L_1265:


//--------------------- .nv.info._ZN2at6native27unrolled_elementwise_kernelINS0_10AbsFunctorIsEESt5arrayIPcLm2EELi4E23TrivialOffsetCalculatorILi1EjES8_NS0_6memory15LoadWithoutCastENS9_16StoreWithoutCastEEEviT_T0_T2_T3_T4_T5_ --------------------------
	.section	.nv.info._ZN2at6native27unrolled_elementwise_kernelINS0_10AbsFunctorIsEESt5arrayIPcLm2EELi4E23TrivialOffsetCalculatorILi1EjES8_NS0_6memory15LoadWithoutCastENS9_16StoreWithoutCastEEEviT_T0_T2_T3_T4_T5_,"",@"SHT_CUDA_INFO"
	.sectionflags	@""
	.align	4


	//----- nvinfo : EIATTR_CUDA_API_VERSION
	.align		4
        /*0000*/ 	.byte	0x04, 0x37
        /*0002*/ 	.short	(.L_1267 - .L_1266)
.L_1266:
        /*0004*/ 	.word	0x00000082


	//----- nvinfo : EIATTR_KPARAM_INFO
	.align		4
.L_1267:
        /*0008*/ 	.byte	0x04, 0x17
        /*000a*/ 	.short	(.L_1269 - .L_1268)
.L_1268:
        /*000c*/ 	.word	0x00000000
        /*0010*/ 	.short	0x0006
        /*0012*/ 	.short	0x001b
        /*0014*/ 	.byte	0x00, 0xf0, 0x05, 0x00


	//----- nvinfo : EIATTR_KPARAM_INFO
	.align		4
.L_1269:
        /*0018*/ 	.byte	0x04, 0x17
        /*001a*/ 	.short	(.L_1271 - .L_1270)
.L_1270:
        /*001c*/ 	.word	0x00000000
        /*0020*/ 	.short	0x0005
        /*0022*/ 	.short	0x001a
        /*0024*/ 	.byte	0x00, 0xf0, 0x05, 0x00


	//----- nvinfo : EIATTR_KPARAM_INFO
	.align		4
.L_1271:
        /*0028*/ 	.byte	0x04, 0x17
        /*002a*/ 	.short	(.L_1273 - .L_1272)
.L_1272:
        /*002c*/ 	.word	0x00000000
        /*0030*/ 	.short	0x0004
        /*0032*/ 	.short	0x0019
        /*0034*/ 	.byte	0x00, 0xf0, 0x05, 0x00


	//----- nvinfo : EIATTR_KPARAM_INFO
	.align		4
.L_1273:
        /*0038*/ 	.byte	0x04, 0x17
        /*003a*/ 	.short	(.L_1275 - .L_1274)
.L_1274:
        /*003c*/ 	.word	0x00000000
        /*0040*/ 	.short	0x0003
        /*0042*/ 	.short	0x0018
        /*0044*/ 	.byte	0x00, 0xf0, 0x05, 0x00


	//----- nvinfo : EIATTR_KPARAM_INFO
	.align		4
.L_1275:
        /*0048*/ 	.byte	0x04, 0x17
        /*004a*/ 	.short	(.L_1277 - .L_1276)
.L_1276:
        /*004c*/ 	.word	0x00000000
        /*0050*/ 	.short	0x0002
        /*0052*/ 	.short	0x0008
        /*0054*/ 	.byte	0x00, 0xf0, 0x41, 0x00


	//----- nvinfo : EIATTR_KPARAM_INFO
	.align		4
.L_1277:
        /*0058*/ 	.byte	0x04, 0x17
        /*005a*/ 	.short	(.L_1279 - .L_1278)
.L_1278:
        /*005c*/ 	.word	0x00000000
        /*0060*/ 	.short	0x0001
        /*0062*/ 	.short	0x0004
        /*0064*/ 	.byte	0x00, 0xf0, 0x05, 0x00


	//----- nvinfo : EIATTR_KPARAM_INFO
	.align		4
.L_1279:
        /*0068*/ 	.byte	0x04, 0x17
        /*006a*/ 	.short	(.L_1281 - .L_1280)
.L_1280:
        /*006c*/ 	.word	0x00000000
        /*0070*/ 	.short	0x0000
        /*0072*/ 	.short	0x0000
        /*0074*/ 	.byte	0x00, 0xf0, 0x11, 0x00


	//----- nvinfo : EIATTR_SPARSE_MMA_MASK
	.align		4
.L_1281:
        /*0078*/ 	.byte	0x03, 0x50
        /*007a*/ 	.short	0x0000


	//----- nvinfo : EIATTR_MAXREG_COUNT
	.align		4
        /*007c*/ 	.byte	0x03, 0x1b
        /*007e*/ 	.short	0x00ff


	//----- nvinfo : EIATTR_MERCURY_ISA_VERSION
	.align		4
        /*0080*/ 	.byte	0x03, 0x5f
        /*0082*/ 	.short	0x0101


	//----- nvinfo : EIATTR_VRC_CTA_INIT_COUNT
	.align		4
        /*0084*/ 	.byte	0x02, 0x4a
	.zero		1
	.zero		1


	//----- nvinfo : EIATTR_EXIT_INSTR_OFFSETS
	.align		4
        /*0088*/ 	.byte	0x04, 0x1c
        /*008a*/ 	.short	(.L_1283 - .L_1282)


	//   ....[0]....
.L_1282:
        /*008c*/ 	.word	0x00000460


	//   ....[1]....
        /*0090*/ 	.word	0x000004e0


	//----- nvinfo : EIATTR_MAX_THREADS
	.align		4
.L_1283:
        /*0094*/ 	.byte	0x04, 0x05
        /*0096*/ 	.short	(.L_1285 - .L_1284)
.L_1284:
        /*0098*/ 	.word	0x00000080
        /*009c*/ 	.word	0x00000001
        /*00a0*/ 	.word	0x00000001


	//----- nvinfo : EIATTR_CRS_STACK_SIZE
	.align		4
.L_1285:
        /*00a4*/ 	.byte	0x04, 0x1e
        /*00a6*/ 	.short	(.L_1287 - .L_1286)
.L_1286:
        /*00a8*/ 	.word	0x00000000


	//----- nvinfo : EIATTR_CBANK_PARAM_SIZE
	.align		4
.L_1287:
        /*00ac*/ 	.byte	0x03, 0x19
        /*00ae*/ 	.short	0x001c


	//----- nvinfo : EIATTR_PARAM_CBANK
	.align		4
        /*00b0*/ 	.byte	0x04, 0x0a
        /*00b2*/ 	.short	(.L_1289 - .L_1288)
	.align		4
.L_1288:
        /*00b4*/ 	.word	index@(.nv.constant0._ZN2at6native27unrolled_elementwise_kernelINS0_10AbsFunctorIsEESt5arrayIPcLm2EELi4E23TrivialOffsetCalculatorILi1EjES8_NS0_6memory15LoadWithoutCastENS9_16StoreWithoutCastEEEviT_T0_T2_T3_T4_T5_)
        /*00b8*/ 	.short	0x0380
        /*00ba*/ 	.short	0x001c


	//----- nvinfo : EIATTR_SW_WAR
	.align		4
.L_1289:
        /*00bc*/ 	.byte	0x04, 0x36
        /*00be*/ 	.short	(.L_1291 - .L_1290)
.L_1290:
        /*00c0*/ 	.word	0x00000008
.L_1291:


//--------------------- .nv.info._ZN2at6native29vectorized_elementwise_kernelILi2ENS0_10AbsFunctorIsEESt5arrayIPcLm2EEEEviT0_T1_ --------------------------
	.section	.nv.info._ZN2at6native29vectorized_elementwise_kernelILi2ENS0_10AbsFunctorIsEESt5arrayIPcLm2EEEEviT0_T1_,"",@"SHT_CUDA_INFO"
	.sectionflags	@""
	.align	4


	//----- nvinfo : EIATTR_CUDA_API_VERSION
	.align		4
        /*0000*/ 	.byte	0x04, 0x37
        /*0002*/ 	.short	(.L_1293 - .L_1292)
.L_1292:
        /*0004*/ 	.word	0x00000082


	//----- nvinfo : EIATTR_KPARAM_INFO
	.align		4
.L_1293:
        /*0008*/ 	.byte	0x04, 0x17
        /*000a*/ 	.short	(.L_1295 - .L_1294)
.L_1294:
        /*000c*/ 	.word	0x00000000
        /*0010*/ 	.short	0x0002
        /*0012*/ 	.short	0x0008
        /*0014*/ 	.byte	0x00, 0xf0, 0x41, 0x00


	//----- nvinfo : EIATTR_KPARAM_INFO
	.align		4
.L_1295:
        /*0018*/ 	.byte	0x04, 0x17
        /*001a*/ 	.short	(.L_1297 - .L_1296)
.L_1296:
        /*001c*/ 	.word	0x00000000
        /*0020*/ 	.short	0x0001
        /*0022*/ 	.short	0x0004
        /*0024*/ 	.byte	0x00, 0xf0, 0x05, 0x00


	//----- nvinfo : EIATTR_KPARAM_INFO
	.align		4
.L_1297:
        /*0028*/ 	.byte	0x04, 0x17
        /*002a*/ 	.short	(.L_1299 - .L_1298)
.L_1298:
        /*002c*/ 	.word	0x00000000
        /*0030*/ 	.short	0x0000
        /*0032*/ 	.short	0x0000
        /*0034*/ 	.byte	0x00, 0xf0, 0x11, 0x00


	//----- nvinfo : EIATTR_SPARSE_MMA_MASK
	.align		4
.L_1299:
        /*0038*/ 	.byte	0x03, 0x50
        /*003a*/ 	.short	0x0000


	//----- nvinfo : EIATTR_MAXREG_COUNT
	.align		4
        /*003c*/ 	.byte	0x03, 0x1b
        /*003e*/ 	.short	0x00ff


	//----- nvinfo : EIATTR_MERCURY_ISA_VERSION
	.align		4
        /*0040*/ 	.byte	0x03, 0x5f
        /*0042*/ 	.short	0x0101


	//----- nvinfo : EIATTR_VRC_CTA_INIT_COUNT
	.align		4
        /*0044*/ 	.byte	0x02, 0x4a
	.zero		1
	.zero		1


	//----- nvinfo : EIATTR_EXIT_INSTR_OFFSETS
	.align		4
        /*0048*/ 	.byte	0x04, 0x1c
        /*004a*/ 	.short	(.L_1301 - .L_1300)


	//   ....[0]....
.L_1300:
        /*004c*/ 	.word	0x000008d0


	//   ....[1]....
        /*0050*/ 	.word	0x00000950


	//   ....[2]....
        /*0054*/ 	.word	0x00000c10


	//----- nvinfo : EIATTR_MAX_THREADS
	.align		4
.L_1301:
        /*0058*/ 	.byte	0x04, 0x05
        /*005a*/ 	.short	(.L_1303 - .L_1302)
.L_1302:
        /*005c*/ 	.word	0x00000080
        /*0060*/ 	.word	0x00000001
        /*0064*/ 	.word	0x00000001


	//----- nvinfo : EIATTR_CRS_STACK_SIZE
	.align		4
.L_1303:
        /*0068*/ 	.byte	0x04, 0x1e
        /*006a*/ 	.short	(.L_1305 - .L_1304)
.L_1304:
        /*006c*/ 	.word	0x00000000


	//----- nvinfo : EIATTR_CBANK_PARAM_SIZE
	.align		4
.L_1305:
        /*0070*/ 	.byte	0x03, 0x19
        /*0072*/ 	.short	0x0018


	//----- nvinfo : EIATTR_PARAM_CBANK
	.align		4
        /*0074*/ 	.byte	0x04, 0x0a
        /*0076*/ 	.short	(.L_1307 - .L_1306)
	.align		4
.L_1306:
        /*0078*/ 	.word	index@(.nv.constant0._ZN2at6native29vectorized_elementwise_kernelILi2ENS0_10AbsFunctorIsEESt5arrayIPcLm2EEEEviT0_T1_)
        /*007c*/ 	.short	0x0380
        /*007e*/ 	.short	0x0018


	//----- nvinfo : EIATTR_SW_WAR
	.align		4
.L_1307:
        /*0080*/ 	.byte	0x04, 0x36
        /*0082*/ 	.short	(.L_1309 - .L_1308)
.L_1308:
        /*0084*/ 	.word	0x00000008
.L_1309:


//--------------------- .nv.info._ZN2at6native29vectorized_elementwise_kernelILi4ENS0_10AbsFunctorIsEESt5arrayIPcLm2EEEEviT0_T1_ --------------------------
	.section	.nv.info._ZN2at6native29vectorized_elementwise_kernelILi4ENS0_10AbsFunctorIsEESt5arrayIPcLm2EEEEviT0_T1_,"",@"SHT_CUDA_INFO"
	.sectionflags	@""
	.align	4


	//----- nvinfo : EIATTR_CUDA_API_VERSION
	.align		4
        /*0000*/ 	.byte	0x04, 0x37
        /*0002*/ 	.short	(.L_1311 - .L_1310)
.L_1310:
        /*0004*/ 	.word	0x00000082


	//----- nvinfo : EIATTR_KPARAM_INFO
	.align		4
.L_1311:
        /*0008*/ 	.byte	0x04, 0x17
        /*000a*/ 	.short	(.L_1313 - .L_1312)
.L_1312:
        /*000c*/ 	.word	0x00000000
        /*0010*/ 	.short	0x0002
        /*0012*/ 	.short	0x0008
        /*0014*/ 	.byte	0x00, 0xf0, 0x41, 0x00


	//----- nvinfo : EIATTR_KPARAM_INFO
	.align		4
.L_1313:
        /*0018*/ 	.byte	0x04, 0x17
        /*001a*/ 	.short	(.L_1315 - .L_1314)
.L_1314:
        /*001c*/ 	.word	0x00000000
        /*0020*/ 	.short	0x0001
        /*0022*/ 	.short	0x0004
        /*0024*/ 	.byte	0x00, 0xf0, 0x05, 0x00


	//----- nvinfo : EIATTR_KPARAM_INFO
	.align		4
.L_1315:
        /*0028*/ 	.byte	0x04, 0x17
        /*002a*/ 	.short	(.L_1317 - .L_1316)
.L_1316:
        /*002c*/ 	.word	0x00000000
        /*0030*/ 	.short	0x0000
        /*0032*/ 	.short	0x0000
        /*0034*/ 	.byte	0x00, 0xf0, 0x11, 0x00


	//----- nvinfo : EIATTR_SPARSE_MMA_MASK
	.align		4
.L_1317:
        /*0038*/ 	.byte	0x03, 0x50
        /*003a*/ 	.short	0x0000


	//----- nvinfo : EIATTR_MAXREG_COUNT
	.align		4
        /*003c*/ 	.byte	0x03, 0x1b
        /*003e*/ 	.short	0x00ff


	//----- nvinfo : EIATTR_MERCURY_ISA_VERSION
	.align		4
        /*0040*/ 	.byte	0x03, 0x5f
        /*0042*/ 	.short	0x0101


	//----- nvinfo : EIATTR_VRC_CTA_INIT_COUNT
	.align		4
        /*0044*/ 	.byte	0x02, 0x4a
	.zero		1
	.zero		1


	//----- nvinfo : EIATTR_EXIT_INSTR_OFFSETS
	.align		4
        /*0048*/ 	.byte	0x04, 0x1c
        /*004a*/ 	.short	(.L_1319 - .L_1318)


	//   ....[0]....
.L_1318:
        /*004c*/ 	.word	0x000008d0


	//   ....[1]....
        /*0050*/ 	.word	0x00000950


	//   ....[2]....
        /*0054*/ 	.word	0x00000bd0


	//----- nvinfo : EIATTR_MAX_THREADS
	.align		4
.L_1319:
        /*0058*/ 	.byte	0x04, 0x05
        /*005a*/ 	.short	(.L_1321 - .L_1320)
.L_1320:
        /*005c*/ 	.word	0x00000080
        /*0060*/ 	.word	0x00000001
        /*0064*/ 	.word	0x00000001


	//----- nvinfo : EIATTR_CRS_STACK_SIZE
	.align		4
.L_1321:
        /*0068*/ 	.byte	0x04, 0x1e
        /*006a*/ 	.short	(.L_1323 - .L_1322)
.L_1322:
        /*006c*/ 	.word	0x00000000


	//----- nvinfo : EIATTR_CBANK_PARAM_SIZE
	.align		4
.L_1323:
        /*0070*/ 	.byte	0x03, 0x19
        /*0072*/ 	.short	0x0018


	//----- nvinfo : EIATTR_PARAM_CBANK
	.align		4
        /*0074*/ 	.byte	0x04, 0x0a
        /*0076*/ 	.short	(.L_1325 - .L_1324)
	.align		4
.L_1324:
        /*0078*/ 	.word	index@(.nv.constant0._ZN2at6native29vectorized_elementwise_kernelILi4ENS0_10AbsFunctorIsEESt5arrayIPcLm2EEEEviT0_T1_)
        /*007c*/ 	.short	0x0380
        /*007e*/ 	.short	0x0018


	//----- nvinfo : EIATTR_SW_WAR
	.align		4
.L_1325:
        /*0080*/ 	.byte	0x04, 0x36
        /*0082*/ 	.short	(.L_1327 - .L_1326)
.L_1326:
        /*0084*/ 	.word	0x00000008
.L_1327:


//--------------------- .nv.info._ZN2at6native29vectorized_elementwise_kernelILi8ENS0_10AbsFunctorIsEESt5arrayIPcLm2EEEEviT0_T1_ --------------------------
	.section	.nv.info._ZN2at6native29vectorized_elementwise_kernelILi8ENS0_10AbsFunctorIsEESt5arrayIPcLm2EEEEviT0_T1_,"",@"SHT_CUDA_INFO"
	.sectionflags	@""
	.align	4


	//----- nvinfo : EIATTR_CUDA_API_VERSION
	.align		4
        /*0000*/ 	.byte	0x04, 0x37
        /*0002*/ 	.short	(.L_1329 - .L_1328)
.L_1328:
        /*0004*/ 	.word	0x00000082


	//----- nvinfo : EIATTR_KPARAM_INFO
	.align		4
.L_1329:
        /*0008*/ 	.byte	0x04, 0x17
        /*000a*/ 	.short	(.L_1331 - .L_1330)
.L_1330:
        /*000c*/ 	.word	0x00000000
        /*0010*/ 	.short	0x0002
        /*0012*/ 	.short	0x0008
        /*0014*/ 	.byte	0x00, 0xf0, 0x41, 0x00


	//----- nvinfo : EIATTR_KPARAM_INFO
	.align		4
.L_1331:
        /*0018*/ 	.byte	0x04, 0x17
        /*001a*/ 	.short	(.L_1333 - .L_1332)
.L_1332:
        /*001c*/ 	.word	0x00000000
        /*0020*/ 	.short	0x0001
        /*0022*/ 	.short	0x0004
        /*0024*/ 	.byte	0x00, 0xf0, 0x05, 0x00


	//----- nvinfo : EIATTR_KPARAM_INFO
	.align		4
.L_1333:
        /*0028*/ 	.byte	0x04, 0x17
        /*002a*/ 	.short	(.L_1335 - .L_1334)
.L_1334:
        /*002c*/ 	.word	0x00000000
        /*0030*/ 	.short	0x0000
        /*0032*/ 	.short	0x0000
        /*0034*/ 	.byte	0x00, 0xf0, 0x11, 0x00


	//----- nvinfo : EIATTR_SPARSE_MMA_MASK
	.align		4
.L_1335:
        /*0038*/ 	.byte	0x03, 0x50
        /*003a*/ 	.short	0x0000


	//----- nvinfo : EIATTR_MAXREG_COUNT
	.align		4
        /*003c*/ 	.byte	0x03, 0x1b
        /*003e*/ 	.short	0x00ff


	//----- nvinfo : EIATTR_MERCURY_ISA_VERSION
	.align		4
        /*0040*/ 	.byte	0x03, 0x5f
        /*0042*/ 	.short	0x0101


	//----- nvinfo : EIATTR_VRC_CTA_INIT_COUNT
	.align		4
        /*0044*/ 	.byte	0x02, 0x4a
	.zero		1
	.zero		1


	//----- nvinfo : EIATTR_EXIT_INSTR_OFFSETS
	.align		4
        /*0048*/ 	.byte	0x04, 0x1c
        /*004a*/ 	.short	(.L_1337 - .L_1336)


	//   ....[0]....
.L_1336:
        /*004c*/ 	.word	0x000008d0


	//   ....[1]....
        /*0050*/ 	.word	0x00000950


	//   ....[2]....
        /*0054*/ 	.word	0x00000bb0


	//----- nvinfo : EIATTR_MAX_THREADS
	.align		4
.L_1337:
        /*0058*/ 	.byte	0x04, 0x05
        /*005a*/ 	.short	(.L_1339 - .L_1338)
.L_1338:
        /*005c*/ 	.word	0x00000080
        /*0060*/ 	.word	0x00000001
        /*0064*/ 	.word	0x00000001


	//----- nvinfo : EIATTR_CRS_STACK_SIZE
	.align		4
.L_1339:
        /*0068*/ 	.byte	0x04, 0x1e
        /*006a*/ 	.short	(.L_1341 - .L_1340)
.L_1340:
        /*006c*/ 	.word	0x00000000


	//----- nvinfo : EIATTR_CBANK_PARAM_SIZE
	.align		4
.L_1341:
        /*0070*/ 	.byte	0x03, 0x19
        /*0072*/ 	.short	0x0018


	//----- nvinfo : EIATTR_PARAM_CBANK
	.align		4
        /*0074*/ 	.byte	0x04, 0x0a
        /*0076*/ 	.short	(.L_1343 - .L_1342)
	.align		4
.L_1342:
        /*0078*/ 	.word	index@(.nv.constant0._ZN2at6native29vectorized_elementwise_kernelILi8ENS0_10AbsFunctorIsEESt5arrayIPcLm2EEEEviT0_T1_)
        /*007c*/ 	.short	0x0380
        /*007e*/ 	.short	0x0018


	//----- nvinfo : EIATTR_SW_WAR
	.align		4
.L_1343:
        /*0080*/ 	.byte	0x04, 0x36
        /*0082*/ 	.short	(.L_1345 - .L_1344)
.L_1344:
        /*0084*/ 	.word	0x00000008
.L_1345:


//--------------------- .nv.info._ZN2at6native18elementwise_kernelILi128ELi4EZNS0_15gpu_kernel_implINS0_10AbsFunctorIlEEEEvRNS_18TensorIteratorBaseERKT_EUliE_EEviT1_ --------------------------
	.section	.nv.info._ZN2at6native18elementwise_kernelILi128ELi4EZNS0_15gpu_kernel_implINS0_10AbsFunctorIlEEEEvRNS_18TensorIteratorBaseERKT_EUliE_EEviT1_,"",@"SHT_CUDA_INFO"
	.sectionflags	@""
	.align	4


	//----- nvinfo : EIATTR_CUDA_API_VERSION
	.align		4
        /*0000*/ 	.byte	0x04, 0x37
        /*0002*/ 	.short	(.L_1347 - .L_1346)
.L_1346:
        /*0004*/ 	.word	0x00000082


	//----- nvinfo : EIATTR_KPARAM_INFO
	.align		4
.L_1347:
        /*0008*/ 	.byte	0x04, 0x17
        /*000a*/ 	.short	(.L_1349 - .L_1348)
.L_1348:
        /*000c*/ 	.word	0x00000000
        /*0010*/ 	.short	0x0001
        /*0012*/ 	.short	0x0008
        /*0014*/ 	.byte	0x00, 0xf0, 0x61, 0x08


	//----- nvinfo : EIATTR_KPARAM_INFO
	.align		4
.L_1349:
        /*0018*/ 	.byte	0x04, 0x17
        /*001a*/ 	.short	(.L_1351 - .L_1350)
.L_1350:
        /*001c*/ 	.word	0x00000000
        /*0020*/ 	.short	0x0000
        /*0022*/ 	.short	0x0000
        /*0024*/ 	.byte	0x00, 0xf0, 0x11, 0x00


	//----- nvinfo : EIATTR_SPARSE_MMA_MASK
	.align		4
.L_1351:
        /*0028*/ 	.byte	0x03, 0x50
        /*002a*/ 	.short	0x0000


	//----- nvinfo : EIATTR_MAXREG_COUNT
	.align		4
        /*002c*/ 	.byte	0x03, 0x1b
        /*002e*/ 	.short	0x0080


	//----- nvinfo : EIATTR_EXTERNS
	.align		4
        /*0030*/ 	.byte	0x04, 0x0f
        /*0032*/ 	.short	(.L_1353 - .L_1352)


	//   ....[0]....
	.align		4
.L_1352:
        /*0034*/ 	.word	index@(__assertfail)


	//----- nvinfo : EIATTR_MERCURY_ISA_VERSION
	.align		4
.L_1353:
        /*0038*/ 	.byte	0x03, 0x5f
        /*003a*/ 	.short	0x0101


	//----- nvinfo : EIATTR_VRC_CTA_INIT_COUNT
	.align		4
        /*003c*/ 	.byte	0x02, 0x4a
	.zero		1
	.zero		1


	//----- nvinfo : EIATTR_SYSCALL_OFFSETS
	.align		4
        /*0040*/ 	.byte	0x04, 0x46
        /*0042*/ 	.short	(.L_1355 - .L_1354)


	//   ....[0]....
.L_1354:
        /*0044*/ 	.word	0x00002110


	//   ....[1]....
        /*0048*/ 	.word	0x000032b0


	//   ....[2]....
        /*004c*/ 	.word	0x00005580


	//   ....[3]....
        /*0050*/ 	.word	0x00006480


	//   ....[4]....
        /*0054*/ 	.word	0x00008930


	//   ....[5]....
        /*0058*/ 	.word	0x00009830


	//   ....[6]....
        /*005c*/ 	.word	0x0000bcf0


	//   ....[7]....
        /*0060*/ 	.word	0x0000cbc0


	//----- nvinfo : EIATTR_EXIT_INSTR_OFFSETS
	.align		4
.L_1355:
        /*0064*/ 	.byte	0x04, 0x1c
        /*0066*/ 	.short	(.L_1357 - .L_1356)


	//   ....[0]....
.L_1356:
        /*0068*/ 	.word	0x00009c00


	//   ....[1]....
        /*006c*/ 	.word	0x0000be80


	//   ....[2]....
        /*0070*/ 	.word	0x0000bea0


	//   ....[3]....
        /*0074*/ 	.word	0x0000bf20


	//   ....[4]....
        /*0078*/ 	.word	0x0000bf40


	//   ....[5]....
        /*007c*/ 	.word	0x0000bf60


	//   ....[6]....
        /*0080*/ 	.word	0x0000c040


	//   ....[7]....
        /*0084*/ 	.word	0x0000c0d0


	//   ....[8]....
        /*0088*/ 	.word	0x0000c1c0


	//   ....[9]....
        /*008c*/ 	.word	0x0000c260


	//   ....[10]....
        /*0090*/ 	.word	0x0000c2e0


	//   ....[11]....
        /*0094*/ 	.word	0x0000c3a0


	//   ....[12]....
        /*0098*/ 	.word	0x0000c560


	//   ....[13]....
        /*009c*/ 	.word	0x0000c720


	//   ....[14]....
        /*00a0*/ 	.word	0x0000c8e0


	//   ....[15]....
        /*00a4*/ 	.word	0x0000c900


	//   ....[16]....
        /*00a8*/ 	.word	0x0000c920


	//   ....[17]....
        /*00ac*/ 	.word	0x0000c9d0


	//   ....[18]....
        /*00b0*/ 	.word	0x0000ca60


	//   ....[19]....
        /*00b4*/ 	.word	0x0000cbd0


	//   ....[20]....
        /*00b8*/ 	.word	0x0000cd30


	//   ....[21]....
        /*00bc*/ 	.word	0x0000cec0


	//   ....[22]....
        /*00c0*/ 	.word	0x0000cf50


	//----- nvinfo : EIATTR_MAX_THREADS
	.align		4
.L_1357:
        /*00c4*/ 	.byte	0x04, 0x05
        /*00c6*/ 	.short	(.L_1359 - .L_1358)
.L_1358:
        /*00c8*/ 	.word	0x00000080
        /*00cc*/ 	.word	0x00000001
        /*00d0*/ 	.word	0x00000001


	//----- nvinfo : EIATTR_CRS_STACK_SIZE
	.align		4
.L_1359:
        /*00d4*/ 	.byte	0x04, 0x1e
        /*00d6*/ 	.short	(.L_1361 - .L_1360)
.L_1360:
        /*00d8*/ 	.word	0x00000000


	//----- nvinfo : EIATTR_CBANK_PARAM_SIZE
	.align		4
.L_1361:
        /*00dc*/ 	.byte	0x03, 0x19
        /*00de*/ 	.short	0x0220


	//----- nvinfo : EIATTR_PARAM_CBANK
	.align		4
        /*00e0*/ 	.byte	0x04, 0x0a
        /*00e2*/ 	.short	(.L_1363 - .L_1362)
	.align		4
.L_1362:
        /*00e4*/ 	.word	index@(.nv.constant0._ZN2at6native18elementwise_kernelILi128ELi4EZNS0_15gpu_kernel_implINS0_10AbsFunctorIlEEEEvRNS_18TensorIteratorBaseERKT_EUliE_EEviT1_)
        /*00e8*/ 	.short	0x0380
        /*00ea*/ 	.short	0x0220


	//----- nvinfo : EIATTR_SW_WAR
	.align		4
.L_1363:
        /*00ec*/ 	.byte	0x04, 0x36
        /*00ee*/ 	.short	(.L_1365 - .L_1364)
.L_1364:
        /*00f0*/ 	.word	0x00000008
.L_1365:


//--------------------- .nv.info._ZN2at6native27unrolled_elementwise_kernelINS0_10AbsFunctorIlEESt5arrayIPcLm2EELi4E23TrivialOffsetCalculatorILi1EjES8_NS0_6memory12LoadWithCastILi1EEENS9_13StoreWithCastILi1EEEEEviT_T0_T2_T3_T4_T5_ --------------------------
	.section	.nv.info._ZN2at6native27unrolled_elementwise_kernelINS0_10AbsFunctorIlEESt5arrayIPcLm2EELi4E23TrivialOffsetCalculatorILi1EjES8_NS0_6memory12LoadWithCastILi1EEENS9_13StoreWithCastILi1EEEEEviT_T0_T2_T3_T4_T5_,"",@"SHT_CUDA_INFO"
	.sectionflags	@""
	.align	4


	//----- nvinfo : EIATTR_CUDA_API_VERSION
	.align		4
        /*0000*/ 	.byte	0x04, 0x37
        /*0002*/ 	.short	(.L_1367 - .L_1366)
.L_1366:
        /*0004*/ 	.word	0x00000082


	//----- nvinfo : EIATTR_KPARAM_INFO
	.align		4
.L_1367:
        /*0008*/ 	.byte	0x04, 0x17
        /*000a*/ 	.short	(.L_1369 - .L_1368)
.L_1368:
        /*000c*/ 	.word	0x00000000
        /*0010*/ 	.short	0x0006
        /*0012*/ 	.short	0x0024
        /*0014*/ 	.byte	0x00, 0xf0, 0x21, 0x00


	//----- nvinfo : EIATTR_KPARAM_INFO
	.align		4
.L_1369:
        /*0018*/ 	.byte	0x04, 0x17
        /*001a*/ 	.short	(.L_1371 - .L_1370)
.L_1370:
        /*001c*/ 	.word	0x00000000
        /*0020*/ 	.short	0x0005
        /*0022*/ 	.short	0x001c
        /*0024*/ 	.byte	0x00, 0xf0, 0x21, 0x00


	//----- nvinfo : EIATTR_KPARAM_INFO
	.align		4
.L_1371:
        /*0028*/ 	.byte	0x04, 0x17
        /*002a*/ 	.short	(.L_1373 - .L_1372)
.L_1372:
        /*002c*/ 	.word	0x00000000
        /*0030*/ 	.short	0x0004
        /*0032*/ 	.short	0x0019
        /*0034*/ 	.byte	0x00, 0xf0, 0x05, 0x00


	//----- nvinfo : EIATTR_KPARAM_INFO
	.align		4
.L_1373:
        /*0038*/ 	.byte	0x04, 0x17
        /*003a*/ 	.short	(.L_1375 - .L_1374)
.L_1374:
        /*003c*/ 	.word	0x00000000
        /*0040*/ 	.short	0x0003
        /*0042*/ 	.short	0x0018
        /*0044*/ 	.byte	0x00, 0xf0, 0x05, 0x00


	//----- nvinfo : EIATTR_KPARAM_INFO
	.align		4
.L_1375:
        /*0048*/ 	.byte	0x04, 0x17
        /*004a*/ 	.short	(.L_1377 - .L_1376)
.L_1376:
        /*004c*/ 	.word	0x00000000
        /*0050*/ 	.short	0x0002
        /*0052*/ 	.short	0x0008
        /*0054*/ 	.byte	0x00, 0xf0, 0x41, 0x00


	//----- nvinfo : EIATTR_KPARAM_INFO
	.align		4
.L_1377:
        /*0058*/ 	.byte	0x04, 0x17
        /*005a*/ 	.short	(.L_1379 - .L_1378)
.L_1378:
        /*005c*/ 	.word	0x00000000
        /*0060*/ 	.short	0x0001
        /*0062*/ 	.short	0x0004
        /*0064*/ 	.byte	0x00, 0xf0, 0x05, 0x00


	//----- nvinfo : EIATTR_KPARAM_INFO
	.align		4
.L_1379:
        /*0068*/ 	.byte	0x04, 0x17
        /*006a*/ 	.short	(.L_1381 - .L_1380)
.L_1380:
        /*006c*/ 	.word	0x00000000
        /*0070*/ 	.short	0x0000
        /*0072*/ 	.short	0x0000
        /*0074*/ 	.byte	0x00, 0xf0, 0x11, 0x00


	//----- nvinfo : EIATTR_SPARSE_MMA_MASK
	.align		4
.L_1381:
        /*0078*/ 	.byte	0x03, 0x50
        /*007a*/ 	.short	0x0000


	//----- nvinfo : EIATTR_MAXREG_COUNT
	.align		4
        /*007c*/ 	.byte	0x03, 0x1b
        /*007e*/ 	.short	0x00ff


	//----- nvinfo : EIATTR_EXTERNS
	.align		4
        /*0080*/ 	.byte	0x04, 0x0f
        /*0082*/ 	.short	(.L_1383 - .L_1382)


	//   ....[0]....
	.align		4
.L_1382:
        /*0084*/ 	.word	index@(__assertfail)


	//----- nvinfo : EIATTR_MERCURY_ISA_VERSION
	.align		4
.L_1383:
        /*0088*/ 	.byte	0x03, 0x5f
        /*008a*/ 	.short	0x0101


	//----- nvinfo : EIATTR_VRC_CTA_INIT_COUNT
	.align		4
        /*008c*/ 	.byte	0x02, 0x4a
	.zero		1
	.zero		1


	//----- nvinfo : EIATTR_SYSCALL_OFFSETS
	.align		4
        /*0090*/ 	.byte	0x04, 0x46
        /*0092*/ 	.short	(.L_1385 - .L_1384)


	//   ....[0]....
.L_1384:
        /*0094*/ 	.word	0x00000e20


	//   ....[1]....
        /*0098*/ 	.word	0x00001db0


	//   ....[2]....
        /*009c*/ 	.word	0x00002c90


	//   ....[3]....
        /*00a0*/ 	.word	0x00003b70


	//   ....[4]....
        /*00a4*/ 	.word	0x00004ef0


	//   ....[5]....
        /*00a8*/ 	.word	0x000060b0


	//   ....[6]....
        /*00ac*/ 	.word	0x000074c0


	//   ....[7]....
        /*00b0*/ 	.word	0x00008920


	//----- nvinfo : EIATTR_EXIT_INSTR_OFFSETS
	.align		4
.L_1385:
        /*00b4*/ 	.byte	0x04, 0x1c
        /*00b6*/ 	.short	(.L_1387 - .L_1386)


	//   ....[0]....
.L_1386:
        /*00b8*/ 	.word	0x000078e0


	//   ....[1]....
        /*00bc*/ 	.word	0x00007a70


	//   ....[2]....
        /*00c0*/ 	.word	0x00007a90


	//   ....[3]....
        /*00c4*/ 	.word	0x00007b10


	//   ....[4]....
        /*00c8*/ 	.word	0x00007b30


	//   ....[5]....
        /*00cc*/ 	.word	0x00007b50


	//   ....[6]....
        /*00d0*/ 	.word	0x00007c50


	//   ....[7]....
        /*00d4*/ 	.word	0x00007d00


	//   ....[8]....
        /*00d8*/ 	.word	0x00007e10


	//   ....[9]....
        /*00dc*/ 	.word	0x00007ed0


	//   ....[10]....
        /*00e0*/ 	.word	0x00007f70


	//   ....[11]....
        /*00e4*/ 	.word	0x00008030


	//   ....[12]....
        /*00e8*/ 	.word	0x00008210


	//   ....[13]....
        /*00ec*/ 	.word	0x000083f0


	//   ....[14]....
        /*00f0*/ 	.word	0x000085d0


	//   ....[15]....
        /*00f4*/ 	.word	0x000085f0


	//   ....[16]....
        /*00f8*/ 	.word	0x00008610


	//   ....[17]....
        /*00fc*/ 	.word	0x00008710


	//   ....[18]....
        /*0100*/ 	.word	0x000087c0


	//   ....[19]....
        /*0104*/ 	.word	0x00008930


	//   ....[20]....
        /*0108*/ 	.word	0x00008ab0


	//   ....[21]....
        /*010c*/ 	.word	0x00008c60


	//   ....[22]....
        /*0110*/ 	.word	0x00008d10


	//----- nvinfo : EIATTR_MAX_THREADS
	.align		4
.L_1387:
        /*0114*/ 	.byte	0x04, 0x05
        /*0116*/ 	.short	(.L_1389 - .L_1388)
.L_1388:
        /*0118*/ 	.word	0x00000080
        /*011c*/ 	.word	0x00000001
        /*0120*/ 	.word	0x00000001


	//----- nvinfo : EIATTR_CRS_STACK_SIZE
	.align		4
.L_1389:
        /*0124*/ 	.byte	0x04, 0x1e
        /*0126*/ 	.short	(.L_1391 - .L_1390)
.L_1390:
        /*0128*/ 	.word	0x00000000


	//----- nvinfo : EIATTR_CBANK_PARAM_SIZE
	.align		4
.L_1391:
        /*012c*/ 	.byte	0x03, 0x19
        /*012e*/ 	.short	0x002c


	//----- nvinfo : EIATTR_PARAM_CBANK
	.align		4
        /*0130*/ 	.byte	0x04, 0x0a
        /*0132*/ 	.short	(.L_1393 - .L_1392)
	.align		4
.L_1392:
        /*0134*/ 	.word	index@(.nv.constant0._ZN2at6native27unrolled_elementwise_kernelINS0_10AbsFunctorIlEESt5arrayIPcLm2EELi4E23TrivialOffsetCalculatorILi1EjES8_NS0_6memory12LoadWithCastILi1EEENS9_13StoreWithCastILi1EEEEEviT_T0_T2_T3_T4_T5_)
        /*0138*/ 	.short	0x0380
        /*013a*/ 	.short	0x002c


	//----- nvinfo : EIATTR_SW_WAR
	.align		4
.L_1393:
        /*013c*/ 	.byte	0x04, 0x36
        /*013e*/ 	.short	(.L_1395 - .L_1394)
.L_1394:
        /*0140*/ 	.word	0x00000008
.L_1395:


//--------------------- .nv.info._ZN2at6native18elementwise_kernelILi128ELi2EZNS0_22gpu_kernel_impl_nocastINS0_10AbsFunctorIlEEEEvRNS_18TensorIteratorBaseERKT_EUliE_EEviT1_ --------------------------
	.section	.nv.info._ZN2at6native18elementwise_kernelILi128ELi2EZNS0_22gpu_kernel_impl_nocastINS0_10AbsFunctorIlEEEEvRNS_18TensorIteratorBaseERKT_EUliE_EEviT1_,"",@"SHT_CUDA_INFO"
	.sectionflags	@""
	.align	4


	//----- nvinfo : EIATTR_CUDA_API_VERSION
	.align		4
        /*0000*/ 	.byte	0x04, 0x37
        /*0002*/ 	.short	(.L_1397 - .L_1396)
.L_1396:
        /*0004*/ 	.word	0x00000082


	//----- nvinfo : EIATTR_KPARAM_INFO
	.align		4
.L_1397:
        /*0008*/ 	.byte	0x04, 0x17
        /*000a*/ 	.short	(.L_1399 - .L_1398)
.L_1398:
        /*000c*/ 	.word	0x00000000
        /*0010*/ 	.short	0x0001
        /*0012*/ 	.short	0x0008
        /*0014*/ 	.byte	0x00, 0xf0, 0x61, 0x08


	//----- nvinfo : EIATTR_KPARAM_INFO
	.align		4
.L_1399:
        /*0018*/ 	.byte	0x04, 0x17
        /*001a*/ 	.short	(.L_1401 - .L_1400)
.L_1400:
        /*001c*/ 	.word	0x00000000
        /*0020*/ 	.short	0x0000
        /*0022*/ 	.short	0x0000
        /*0024*/ 	.byte	0x00, 0xf0, 0x11, 0x00


	//----- nvinfo : EIATTR_SPARSE_MMA_MASK
	.align		4
.L_1401:
        /*0028*/ 	.byte	0x03, 0x50
        /*002a*/ 	.short	0x0000


	//----- nvinfo : EIATTR_MAXREG_COUNT
	.align		4
        /*002c*/ 	.byte	0x03, 0x1b
        /*002e*/ 	.short	0x0080


	//----- nvinfo : EIATTR_MERCURY_ISA_VERSION
	.align		4
        /*0030*/ 	.byte	0x03, 0x5f
        /*0032*/ 	.short	0x0101


	//----- nvinfo : EIATTR_VRC_CTA_INIT_COUNT
	.align		4
        /*0034*/ 	.byte	0x02, 0x4a
	.zero		1
	.zero		1


	//----- nvinfo : EIATTR_EXIT_INSTR_OFFSETS
	.align		4
        /*0038*/ 	.byte	0x04, 0x1c
        /*003a*/ 	.short	(.L_1403 - .L_1402)


	//   ....[0]....
.L_1402:
        /*003c*/ 	.word	0x00000190


	//   ....[1]....
        /*0040*/ 	.word	0x00000230


	//   ....[2]....
        /*0044*/ 	.word	0x00001640


	//   ....[3]....
        /*0048*/ 	.word	0x000029b0


	//----- nvinfo : EIATTR_MAX_THREADS
	.align		4
.L_1403:
        /*004c*/ 	.byte	0x04, 0x05
        /*004e*/ 	.short	(.L_1405 - .L_1404)
.L_1404:
        /*0050*/ 	.word	0x00000080
        /*0054*/ 	.word	0x00000001
        /*0058*/ 	.word	0x00000001


	//----- nvinfo : EIATTR_CRS_STACK_SIZE
	.align		4
.L_1405:
        /*005c*/ 	.byte	0x04, 0x1e
        /*005e*/ 	.short	(.L_1407 - .L_1406)
.L_1406:
        /*0060*/ 	.word	0x00000000


	//----- nvinfo : EIATTR_CBANK_PARAM_SIZE
	.align		4
.L_1407:
        /*0064*/ 	.byte	0x03, 0x19
        /*0066*/ 	.short	0x0220


	//----- nvinfo : EIATTR_PARAM_CBANK
	.align		4
        /*0068*/ 	.byte	0x04, 0x0a
        /*006a*/ 	.short	(.L_1409 - .L_1408)
	.align		4
.L_1408:
        /*006c*/ 	.word	index@(.nv.constant0._ZN2at6native18elementwise_kernelILi128ELi2EZNS0_22gpu_kernel_impl_nocastINS0_10AbsFunctorIlEEEEvRNS_18TensorIteratorBaseERKT_EUliE_EEviT1_)
        /*0070*/ 	.short	0x0380
        /*0072*/ 	.short	0x0220


	//----- nvinfo : EIATTR_SW_WAR
	.align		4
.L_1409:
        /*0074*/ 	.byte	0x04, 0x36
        /*0076*/ 	.short	(.L_1411 - .L_1410)
.L_1410:
        /*0078*/ 	.word	0x00000008
.L_1411:


//--------------------- .nv.info._ZN2at6native27unrolled_elementwise_kernelINS0_10AbsFunctorIlEESt5arrayIPcLm2EELi4E23TrivialOffsetCalculatorILi1EjES8_NS0_6memory15LoadWithoutCastENS9_16StoreWithoutCastEEEviT_T0_T2_T3_T4_T5_ --------------------------
	.section	.nv.info._ZN2at6native27unrolled_elementwise_kernelINS0_10AbsFunctorIlEESt5arrayIPcLm2EELi4E23TrivialOffsetCalculatorILi1EjES8_NS0_6memory15LoadWithoutCastENS9_16StoreWithoutCastEEEviT_T0_T2_T3_T4_T5_,"",@"SHT_CUDA_INFO"
	.sectionflags	@""
	.align	4


	//----- nvinfo : EIATTR_CUDA_API_VERSION
	.align		4
        /*0000*/ 	.byte	0x04, 0x37
        /*0002*/ 	.short	(.L_1413 - .L_1412)
.L_1412:
        /*0004*/ 	.word	0x00000082


	//----- nvinfo : EIATTR_KPARAM_INFO
	.align		4
.L_1413:
        /*0008*/ 	.byte	0x04, 0x17
        /*000a*/ 	.short	(.L_1415 - .L_1414)
.L_1414:
        /*000c*/ 	.word	0x00000000
        /*0010*/ 	.short	0x0006
        /*0012*/ 	.short	0x001b
        /*0014*/ 	.byte	0x00, 0xf0, 0x05, 0x00


	//----- nvinfo : EIATTR_KPARAM_INFO
	.align		4
.L_1415:
        /*0018*/ 	.byte	0x04, 0x17
        /*001a*/ 	.short	(.L_1417 - .L_1416)
.L_1416:
        /*001c*/ 	.word	0x00000000
        /*0020*/ 	.short	0x0005
        /*0022*/ 	.short	0x001a
        /*0024*/ 	.byte	0x00, 0xf0, 0x05, 0x00


	//----- nvinfo : EIATTR_KPARAM_INFO
	.align		4
.L_1417:
        /*0028*/ 	.byte	0x04, 0x17
        /*002a*/ 	.short	(.L_1419 - .L_1418)
.L_1418:
        /*002c*/ 	.word	0x00000000
        /*0030*/ 	.short	0x0004
        /*0032*/ 	.short	0x0019
        /*0034*/ 	.byte	0x00, 0xf0, 0x05, 0x00


	//----- nvinfo : EIATTR_KPARAM_INFO
	.align		4
.L_1419:
        /*0038*/ 	.byte	0x04, 0x17
        /*003a*/ 	.short	(.L_1421 - .L_1420)
.L_1420:
        /*003c*/ 	.word	0x00000000
        /*0040*/ 	.short	0x0003
        /*0042*/ 	.short	0x0018
        /*0044*/ 	.byte	0x00, 0xf0, 0x05, 0x00


	//----- nvinfo : EIATTR_KPARAM_INFO
	.align		4
.L_1421:
        /*0048*/ 	.byte	0x04, 0x17
        /*004a*/ 	.short	(.L_1423 - .L_1422)
.L_1422:
        /*004c*/ 	.word	0x00000000
        /*0050*/ 	.short	0x0002
        /*0052*/ 	.short	0x0008
        /*0054*/ 	.byte	0x00, 0xf0, 0x41, 0x00


	//----- nvinfo : EIATTR_KPARAM_INFO
	.align		4
.L_1423:
        /*0058*/ 	.byte	0x04, 0x17
        /*005a*/ 	.short	(.L_1425 - .L_1424)
.L_1424:
        /*005c*/ 	.word	0x00000000
        /*0060*/ 	.short	0x0001
        /*0062*/ 	.short	0x0004
        /*0064*/ 	.byte	0x00, 0xf0, 0x05, 0x00


	//----- nvinfo : EIATTR_KPARAM_INFO
	.align		4
.L_1425:
        /*0068*/ 	.byte	0x04, 0x17
        /*006a*/ 	.short	(.L_1427 - .L_1426)
.L_1426:
        /*006c*/ 	.word	0x00000000
        /*0070*/ 	.short	0x0000
        /*0072*/ 	.short	0x0000
        /*0074*/ 	.byte	0x00, 0xf0, 0x11, 0x00


	//----- nvinfo : EIATTR_SPARSE_MMA_MASK
	.align		4
.L_1427:
        /*0078*/ 	.byte	0x03, 0x50
        /*007a*/ 	.short	0x0000


	//----- nvinfo : EIATTR_MAXREG_COUNT
	.align		4
        /*007c*/ 	.byte	0x03, 0x1b
        /*007e*/ 	.short	0x00ff


	//----- nvinfo : EIATTR_MERCURY_ISA_VERSION
	.align		4
        /*0080*/ 	.byte	0x03, 0x5f
        /*0082*/ 	.short	0x0101


	//----- nvinfo : EIATTR_VRC_CTA_INIT_COUNT
	.align		4
        /*0084*/ 	.byte	0x02, 0x4a
	.zero		1
	.zero		1


	//----- nvinfo : EIATTR_EXIT_INSTR_OFFSETS
	.align		4
        /*0088*/ 	.byte	0x04, 0x1c
        /*008a*/ 	.short	(.L_1429 - .L_1428)


	//   ....[0]....
.L_1428:
        /*008c*/ 	.word	0x000004e0


	//   ....[1]....
        /*0090*/ 	.word	0x00000580


	//----- nvinfo : EIATTR_MAX_THREADS
	.align		4
.L_1429:
        /*0094*/ 	.byte	0x04, 0x05
        /*0096*/ 	.short	(.L_1431 - .L_1430)
.L_1430:
        /*0098*/ 	.word	0x00000080
        /*009c*/ 	.word	0x00000001
        /*00a0*/ 	.word	0x00000001


	//----- nvinfo : EIATTR_CRS_STACK_SIZE
	.align		4
.L_1431:
        /*00a4*/ 	.byte	0x04, 0x1e
        /*00a6*/ 	.short	(.L_1433 - .L_1432)
.L_1432:
        /*00a8*/ 	.word	0x00000000


	//----- nvinfo : EIATTR_CBANK_PARAM_SIZE
	.align		4
.L_1433:
        /*00ac*/ 	.byte	0x03, 0x19
        /*00ae*/ 	.short	0x001c


	//----- nvinfo : EIATTR_PARAM_CBANK
	.align		4
        /*00b0*/ 	.byte	0x04, 0x0a
        /*00b2*/ 	.short	(.L_1435 - .L_1434)
	.align		4
.L_1434:
        /*00b4*/ 	.word	index@(.nv.constant0._ZN2at6native27unrolled_elementwise_kernelINS0_10AbsFunctorIlEESt5arrayIPcLm2EELi4E23TrivialOffsetCalculatorILi1EjES8_NS0_6memory15LoadWithoutCastENS9_16StoreWithoutCastEEEviT_T0_T2_T3_T4_T5_)
        /*00b8*/ 	.short	0x0380
        /*00ba*/ 	.short	0x001c


	//----- nvinfo : EIATTR_SW_WAR
	.align		4
.L_1435:
        /*00bc*/ 	.byte	0x04, 0x36
        /*00be*/ 	.short	(.L_1437 - .L_1436)
.L_1436:
        /*00c0*/ 	.word	0x00000008
.L_1437:


//--------------------- .nv.info._ZN2at6native29vectorized_elementwise_kernelILi2ENS0_10AbsFunctorIlEESt5arrayIPcLm2EEEEviT0_T1_ --------------------------
	.section	.nv.info._ZN2at6native29vectorized_elementwise_kernelILi2ENS0_10AbsFunctorIlEESt5arrayIPcLm2EEEEviT0_T1_,"",@"SHT_CUDA_INFO"
	.sectionflags	@""
	.align	4


	//----- nvinfo : EIATTR_CUDA_API_VERSION
	.align		4
        /*0000*/ 	.byte	0x04, 0x37
        /*0002*/ 	.short	(.L_1439 - .L_1438)
.L_1438:
        /*0004*/ 	.word	0x00000082


	//----- nvinfo : EIATTR_KPARAM_INFO
	.align		4
.L_1439:
        /*0008*/ 	.byte	0x04, 0x17
        /*000a*/ 	.short	(.L_1441 - .L_1440)
.L_1440:
        /*000c*/ 	.word	0x00000000
        /*0010*/ 	.short	0x0002
        /*0012*/ 	.short	0x0008
        /*0014*/ 	.byte	0x00, 0xf0, 0x41, 0x00


	//----- nvinfo : EIATTR_KPARAM_INFO
	.align		4
.L_1441:
        /*0018*/ 	.byte	0x04, 0x17
        /*001a*/ 	.short	(.L_1443 - .L_1442)
.L_1442:
        /*001c*/ 	.word	0x00000000
        /*0020*/ 	.short	0x0001
        /*0022*/ 	.short	0x0004
        /*0024*/ 	.byte	0x00, 0xf0, 0x05, 0x00


	//----- nvinfo : EIATTR_KPARAM_INFO
	.align		4
.L_1443:
        /*0028*/ 	.byte	0x04, 0x17
        /*002a*/ 	.short	(.L_1445 - .L_1444)
.L_1444:
        /*002c*/ 	.word	0x00000000
        /*0030*/ 	.short	0x0000
        /*0032*/ 	.short	0x0000
        /*0034*/ 	.byte	0x00, 0xf0, 0x11, 0x00


	//----- nvinfo : EIATTR_SPARSE_MMA_MASK
	.align		4
.L_1445:
        /*0038*/ 	.byte	0x03, 0x50
        /*003a*/ 	.short	0x0000


	//----- nvinfo : EIATTR_MAXREG_COUNT
	.align		4
        /*003c*/ 	.byte	0x03, 0x1b
        /*003e*/ 	.short	0x00ff


	//----- nvinfo : EIATTR_MERCURY_ISA_VERSION
	.align		4
        /*0040*/ 	.byte	0x03, 0x5f
        /*0042*/ 	.short	0x0101


	//----- nvinfo : EIATTR_VRC_CTA_INIT_COUNT
	.align		4
        /*0044*/ 	.byte	0x02, 0x4a
	.zero		1
	.zero		1


	//----- nvinfo : EIATTR_EXIT_INSTR_OFFSETS
	.align		4
        /*0048*/ 	.byte	0x04, 0x1c
        /*004a*/ 	.short	(.L_1447 - .L_1446)


	//   ....[0]....
.L_1446:
        /*004c*/ 	.word	0x000009d0


	//   ....[1]....
        /*0050*/ 	.word	0x00000a70


	//   ....[2]....
        /*0054*/ 	.word	0x00000e50


	//----- nvinfo : EIATTR_MAX_THREADS
	.align		4
.L_1447:
        /*0058*/ 	.byte	0x04, 0x05
        /*005a*/ 	.short	(.L_1449 - .L_1448)
.L_1448:
        /*005c*/ 	.word	0x00000080
        /*0060*/ 	.word	0x00000001
        /*0064*/ 	.word	0x00000001


	//----- nvinfo : EIATTR_CRS_STACK_SIZE
	.align		4
.L_1449:
        /*0068*/ 	.byte	0x04, 0x1e
        /*006a*/ 	.short	(.L_1451 - .L_1450)
.L_1450:
        /*006c*/ 	.word	0x00000000


	//----- nvinfo : EIATTR_CBANK_PARAM_SIZE
	.align		4
.L_1451:
        /*0070*/ 	.byte	0x03, 0x19
        /*0072*/ 	.short	0x0018


	//----- nvinfo : EIATTR_PARAM_CBANK
	.align		4
        /*0074*/ 	.byte	0x04, 0x0a
        /*0076*/ 	.short	(.L_1453 - .L_1452)
	.align		4
.L_1452:
        /*0078*/ 	.word	index@(.nv.constant0._ZN2at6native29vectorized_elementwise_kernelILi2ENS0_10AbsFunctorIlEESt5arrayIPcLm2EEEEviT0_T1_)
        /*007c*/ 	.short	0x0380
        /*007e*/ 	.short	0x0018


	//----- nvinfo : EIATTR_SW_WAR
	.align		4
.L_1453:
        /*0080*/ 	.byte	0x04, 0x36
        /*0082*/ 	.short	(.L_1455 - .L_1454)
.L_1454:
        /*0084*/ 	.word	0x00000008
.L_1455:


//--------------------- .nv.info._ZN2at6native29vectorized_elementwise_kernelILi4ENS0_10AbsFunctorIlEESt5arrayIPcLm2EEEEviT0_T1_ --------------------------
	.section	.nv.info._ZN2at6native29vectorized_elementwise_kernelILi4ENS0_10AbsFunctorIlEESt5arrayIPcLm2EEEEviT0_T1_,"",@"SHT_CUDA_INFO"
	.sectionflags	@""
	.align	4


	//----- nvinfo : EIATTR_CUDA_API_VERSION
	.align		4
        /*0000*/ 	.byte	0x04, 0x37
        /*0002*/ 	.short	(.L_1457 - .L_1456)
.L_1456:
        /*0004*/ 	.word	0x00000082


	//----- nvinfo : EIATTR_KPARAM_INFO
	.align		4
.L_1457:
        /*0008*/ 	.byte	0x04, 0x17
        /*000a*/ 	.short	(.L_1459 - .L_1458)
.L_1458:
        /*000c*/ 	.word	0x00000000
        /*0010*/ 	.short	0x0002
        /*0012*/ 	.short	0x0008
        /*0014*/ 	.byte	0x00, 0xf0, 0x41, 0x00


	//----- nvinfo : EIATTR_KPARAM_INFO
	.align		4
.L_1459:
        /*0018*/ 	.byte	0x04, 0x17
        /*001a*/ 	.short	(.L_1461 - .L_1460)
.L_1460:
        /*001c*/ 	.word	0x00000000
        /*0020*/ 	.short	0x0001
        /*0022*/ 	.short	0x0004
        /*0024*/ 	.byte	0x00, 0xf0, 0x05, 0x00


	//----- nvinfo : EIATTR_KPARAM_INFO
	.align		4
.L_1461:
        /*0028*/ 	.byte	0x04, 0x17
        /*002a*/ 	.short	(.L_1463 - .L_1462)
.L_1462:
        /*002c*/ 	.word	0x00000000
        /*0030*/ 	.short	0x0000
        /*0032*/ 	.short	0x0000
        /*0034*/ 	.byte	0x00, 0xf0, 0x11, 0x00


	//----- nvinfo : EIATTR_SPARSE_MMA_MASK
	.align		4
.L_1463:
        /*0038*/ 	.byte	0x03, 0x50
        /*003a*/ 	.short	0x0000


	//----- nvinfo : EIATTR_MAXREG_COUNT
	.align		4
        /*003c*/ 	.byte	0x03, 0x1b
        /*003e*/ 	.short	0x00ff


	//----- nvinfo : EIATTR_MERCURY_ISA_VERSION
	.align		4
        /*0040*/ 	.byte	0x03, 0x5f
        /*0042*/ 	.short	0x0101


	//----- nvinfo : EIATTR_VRC_CTA_INIT_COUNT
	.align		4
        /*0044*/ 	.byte	0x02, 0x4a
	.zero		1
	.zero		1


	//----- nvinfo : EIATTR_EXIT_INSTR_OFFSETS
	.align		4
        /*0048*/ 	.byte	0x04, 0x1c
        /*004a*/ 	.short	(.L_1465 - .L_1464)


	//   ....[0]....
.L_1464:
        /*004c*/ 	.word	0x000009d0


	//   ....[1]....
        /*0050*/ 	.word	0x00000a70


	//   ....[2]....
        /*0054*/ 	.word	0x00000e60


	//----- nvinfo : EIATTR_MAX_THREADS
	.align		4
.L_1465:
        /*0058*/ 	.byte	0x04, 0x05
        /*005a*/ 	.short	(.L_1467 - .L_1466)
.L_1466:
        /*005c*/ 	.word	0x00000080
        /*0060*/ 	.word	0x00000001
        /*0064*/ 	.word	0x00000001


	//----- nvinfo : EIATTR_CRS_STACK_SIZE
	.align		4
.L_1467:
        /*0068*/ 	.byte	0x04, 0x1e
        /*006a*/ 	.short	(.L_1469 - .L_1468)
.L_1468:
        /*006c*/ 	.word	0x00000000


	//----- nvinfo : EIATTR_CBANK_PARAM_SIZE
	.align		4
.L_1469:
        /*0070*/ 	.byte	0x03, 0x19
        /*0072*/ 	.short	0x0018


	//----- nvinfo : EIATTR_PARAM_CBANK
	.align		4
        /*0074*/ 	.byte	0x04, 0x0a
        /*0076*/ 	.short	(.L_1471 - .L_1470)
	.align		4
.L_1470:
        /*0078*/ 	.word	index@(.nv.constant0._ZN2at6native29vectorized_elementwise_kernelILi4ENS0_10AbsFunctorIlEESt5arrayIPcLm2EEEEviT0_T1_)
        /*007c*/ 	.short	0x0380
        /*007e*/ 	.short	0x0018


	//----- nvinfo : EIATTR_SW_WAR
	.align		4
.L_1471:
        /*0080*/ 	.byte	0x04, 0x36
        /*0082*/ 	.short	(.L_1473 - .L_1472)
.L_1472:
        /*0084*/ 	.word	0x00000008
.L_1473:


//--------------------- .nv.info._ZN2at6native29vectorized_elementwise_kernelILi8ENS0_10AbsFunctorIlEESt5arrayIPcLm2EEEEviT0_T1_ --------------------------
	.section	.nv.info._ZN2at6native29vectorized_elementwise_kernelILi8ENS0_10AbsFunctorIlEESt5arrayIPcLm2EEEEviT0_T1_,"",@"SHT_CUDA_INFO"
	.sectionflags	@""
	.align	4


	//----- nvinfo : EIATTR_CUDA_API_VERSION
	.align		4
        /*0000*/ 	.byte	0x04, 0x37
        /*0002*/ 	.short	(.L_1475 - .L_1474)
.L_1474:
        /*0004*/ 	.word	0x00000082


	//----- nvinfo : EIATTR_KPARAM_INFO
	.align		4
.L_1475:
        /*0008*/ 	.byte	0x04, 0x17
        /*000a*/ 	.short	(.L_1477 - .L_1476)
.L_1476:
        /*000c*/ 	.word	0x00000000
        /*0010*/ 	.short	0x0002
        /*0012*/ 	.short	0x0008
        /*0014*/ 	.byte	0x00, 0xf0, 0x41, 0x00


	//----- nvinfo : EIATTR_KPARAM_INFO
	.align		4
.L_1477:
        /*0018*/ 	.byte	0x04, 0x17
        /*001a*/ 	.short	(.L_1479 - .L_1478)
.L_1478:
        /*001c*/ 	.word	0x00000000
        /*0020*/ 	.short	0x0001
        /*0022*/ 	.short	0x0004
        /*0024*/ 	.byte	0x00, 0xf0, 0x05, 0x00


	//----- nvinfo : EIATTR_KPARAM_INFO
	.align		4
.L_1479:
        /*0028*/ 	.byte	0x04, 0x17
        /*002a*/ 	.short	(.L_1481 - .L_1480)
.L_1480:
        /*002c*/ 	.word	0x00000000
        /*0030*/ 	.short	0x0000
        /*0032*/ 	.short	0x0000
        /*0034*/ 	.byte	0x00, 0xf0, 0x11, 0x00


	//----- nvinfo : EIATTR_SPARSE_MMA_MASK
	.align		4
.L_1481:
        /*0038*/ 	.byte	0x03, 0x50
        /*003a*/ 	.short	0x0000


	//----- nvinfo : EIATTR_MAXREG_COUNT
	.align		4
        /*003c*/ 	.byte	0x03, 0x1b
        /*003e*/ 	.short	0x00ff


	//----- nvinfo : EIATTR_MERCURY_ISA_VERSION
	.align		4
        /*0040*/ 	.byte	0x03, 0x5f
        /*0042*/ 	.short	0x0101


	//----- nvinfo : EIATTR_VRC_CTA_INIT_COUNT
	.align		4
        /*0044*/ 	.byte	0x02, 0x4a
	.zero		1
	.zero		1


	//----- nvinfo : EIATTR_EXIT_INSTR_OFFSETS
	.align		4
        /*0048*/ 	.byte	0x04, 0x1c
        /*004a*/ 	.short	(.L_1483 - .L_1482)


	//   ....[0]....
.L_1482:
        /*004c*/ 	.word	0x000009d0


	//   ....[1]....
        /*0050*/ 	.word	0x00000a70


	//   ....[2]....
        /*0054*/ 	.word	0x00000e60


	//----- nvinfo : EIATTR_MAX_THREADS
	.align		4
.L_1483:
        /*0058*/ 	.byte	0x04, 0x05
        /*005a*/ 	.short	(.L_1485 - .L_1484)
.L_1484:
        /*005c*/ 	.word	0x00000080
        /*0060*/ 	.word	0x00000001
        /*0064*/ 	.word	0x00000001


	//----- nvinfo : EIATTR_CRS_STACK_SIZE
	.align		4
.L_1485:
        /*0068*/ 	.byte	0x04, 0x1e
        /*006a*/ 	.short	(.L_1487 - .L_1486)
.L_1486:
        /*006c*/ 	.word	0x00000000


	//----- nvinfo : EIATTR_CBANK_PARAM_SIZE
	.align		4
.L_1487:
        /*0070*/ 	.byte	0x03, 0x19
        /*0072*/ 	.short	0x0018


	//----- nvinfo : EIATTR_PARAM_CBANK
	.align		4
        /*0074*/ 	.byte	0x04, 0x0a
        /*0076*/ 	.short	(.L_1489 - .L_1488)
	.align		4
.L_1488:
        /*0078*/ 	.word	index@(.nv.constant0._ZN2at6native29vectorized_elementwise_kernelILi8ENS0_10AbsFunctorIlEESt5arrayIPcLm2EEEEviT0_T1_)
        /*007c*/ 	.short	0x0380
        /*007e*/ 	.short	0x0018


	//----- nvinfo : EIATTR_SW_WAR
	.align		4
.L_1489:
        /*0080*/ 	.byte	0x04, 0x36
        /*0082*/ 	.short	(.L_1491 - .L_1490)
.L_1490:
        /*0084*/ 	.word	0x00000008
.L_1491:


//--------------------- .nv.info._ZN2at6native18elementwise_kernelILi128ELi4EZNS0_15gpu_kernel_implINS0_10AbsFunctorIiEEEEvRNS_18TensorIteratorBaseERKT_EUliE_EEviT1_ --------------------------
	.section	.nv.info._ZN2at6native18elementwise_kernelILi128ELi4EZNS0_15gpu_kernel_implINS0_10AbsFunctorIiEEEEvRNS_18TensorIteratorBaseERKT_EUliE_EEviT1_,"",@"SHT_CUDA_INFO"
	.sectionflags	@""
	.align	4


	//----- nvinfo : EIATTR_CUDA_API_VERSION
	.align		4
        /*0000*/ 	.byte	0x04, 0x37
        /*0002*/ 	.short	(.L_1493 - .L_1492)
.L_1492:
        /*0004*/ 	.word	0x00000082


	//----- nvinfo : EIATTR_KPARAM_INFO
	.align		4
.L_1493:
        /*0008*/ 	.byte	0x04, 0x17
        /*000a*/ 	.short	(.L_1495 - .L_1494)
.L_1494:
        /*000c*/ 	.word	0x00000000
        /*0010*/ 	.short	0x0001
        /*0012*/ 	.short	0x0008
        /*0014*/ 	.byte	0x00, 0xf0, 0x61, 0x08


	//----- nvinfo : EIATTR_KPARAM_INFO
	.align		4
.L_1495:
        /*0018*/ 	.byte	0x04, 0x17
        /*001a*/ 	.short	(.L_1497 - .L_1496)
.L_1496:
        /*001c*/ 	.word	0x00000000
        /*0020*/ 	.short	0x0000
        /*0022*/ 	.short	0x0000
        /*0024*/ 	.byte	0x00, 0xf0, 0x11, 0x00


	//----- nvinfo : EIATTR_SPARSE_MMA_MASK
	.align		4
.L_1497:
        /*0028*/ 	.byte	0x03, 0x50
        /*002a*/ 	.short	0x0000


	//----- nvinfo : EIATTR_MAXREG_COUNT
	.align		4
        /*002c*/ 	.byte	0x03, 0x1b
        /*002e*/ 	.short	0x0080


	//----- nvinfo : EIATTR_EXTERNS
	.align		4
        /*0030*/ 	.byte	0x04, 0x0f
        /*0032*/ 	.short	(.L_1499 - .L_1498)


	//   ....[0]....
	.align		4
.L_1498:
        /*0034*/ 	.word	index@(__assertfail)


	//----- nvinfo : EIATTR_MERCURY_ISA_VERSION
	.align		4
.L_1499:
        /*0038*/ 	.byte	0x03, 0x5f
        /*003a*/ 	.short	0x0101


	//----- nvinfo : EIATTR_VRC_CTA_INIT_COUNT
	.align		4
        /*003c*/ 	.byte	0x02, 0x4a
	.zero		1
	.zero		1


	//----- nvinfo : EIATTR_SYSCALL_OFFSETS
	.align		4
        /*0040*/ 	.byte	0x04, 0x46
        /*0042*/ 	.short	(.L_1501 - .L_1500)


	//   ....[0]....
.L_1500:
        /*0044*/ 	.word	0x000020b0


	//   ....[1]....
        /*0048*/ 	.word	0x00002e80


	//   ....[2]....
        /*004c*/ 	.word	0x000050a0


	//   ....[3]....
        /*0050*/ 	.word	0x00005c70


	//   ....[4]....
        /*0054*/ 	.word	0x00007fd0


	//   ....[5]....
        /*0058*/ 	.word	0x00008ba0


	//   ....[6]....
        /*005c*/ 	.word	0x0000af10


	//   ....[7]....
        /*0060*/ 	.word	0x0000bab0


	//----- nvinfo : EIATTR_EXIT_INSTR_OFFSETS
	.align		4
.L_1501:
        /*0064*/ 	.byte	0x04, 0x1c
        /*0066*/ 	.short	(.L_1503 - .L_1502)


	//   ....[0]....
.L_1502:
        /*0068*/ 	.word	0x00008e80


	//   ....[1]....
        /*006c*/ 	.word	0x0000b040


	//   ....[2]....
        /*0070*/ 	.word	0x0000b060


	//   ....[3]....
        /*0074*/ 	.word	0x0000b0f0


	//   ....[4]....
        /*0078*/ 	.word	0x0000b110


	//   ....[5]....
        /*007c*/ 	.word	0x0000b130


	//   ....[6]....
        /*0080*/ 	.word	0x0000b1c0


	//   ....[7]....
        /*0084*/ 	.word	0x0000b200


	//   ....[8]....
        /*0088*/ 	.word	0x0000b2a0


	//   ....[9]....
        /*008c*/ 	.word	0x0000b2f0


	//   ....[10]....
        /*0090*/ 	.word	0x0000b320


	//   ....[11]....
        /*0094*/ 	.word	0x0000b3e0


	//   ....[12]....
        /*0098*/ 	.word	0x0000b550


	//   ....[13]....
        /*009c*/ 	.word	0x0000b6c0


	//   ....[14]....
        /*00a0*/ 	.word	0x0000b820


	//   ....[15]....
        /*00a4*/ 	.word	0x0000b850


	//   ....[16]....
        /*00a8*/ 	.word	0x0000b870


	//   ....[17]....
        /*00ac*/ 	.word	0x0000b910


	//   ....[18]....
        /*00b0*/ 	.word	0x0000b950


	//   ....[19]....
        /*00b4*/ 	.word	0x0000bac0


	//   ....[20]....
        /*00b8*/ 	.word	0x0000bbd0


	//   ....[21]....
        /*00bc*/ 	.word	0x0000bd10


	//   ....[22]....
        /*00c0*/ 	.word	0x0000bd50


	//----- nvinfo : EIATTR_MAX_THREADS
	.align		4
.L_1503:
        /*00c4*/ 	.byte	0x04, 0x05
        /*00c6*/ 	.short	(.L_1505 - .L_1504)
.L_1504:
        /*00c8*/ 	.word	0x00000080
        /*00cc*/ 	.word	0x00000001
        /*00d0*/ 	.word	0x00000001


	//----- nvinfo : EIATTR_CRS_STACK_SIZE
	.align		4
.L_1505:
        /*00d4*/ 	.byte	0x04, 0x1e
        /*00d6*/ 	.short	(.L_1507 - .L_1506)
.L_1506:
        /*00d8*/ 	.word	0x00000000


	//----- nvinfo : EIATTR_CBANK_PARAM_SIZE
	.align		4
.L_1507:
        /*00dc*/ 	.byte	0x03, 0x19
        /*00de*/ 	.short	0x0220


	//----- nvinfo : EIATTR_PARAM_CBANK
	.align		4
        /*00e0*/ 	.byte	0x04, 0x0a
        /*00e2*/ 	.short	(.L_1509 - .L_1508)
	.align		4
.L_1508:
        /*00e4*/ 	.word	index@(.nv.constant0._ZN2at6native18elementwise_kernelILi128ELi4EZNS0_15gpu_kernel_implINS0_10AbsFunctorIiEEEEvRNS_18TensorIteratorBaseERKT_EUliE_EEviT1_)
        /*00e8*/ 	.short	0x0380
        /*00ea*/ 	.short	0x0220


	//----- nvinfo : EIATTR_SW_WAR
	.align		4
.L_1509:
        /*00ec*/ 	.byte	0x04, 0x36
        /*00ee*/ 	.short	(.L_1511 - .L_1510)
.L_1510:
        /*00f0*/ 	.word	0x00000008
.L_1511:


//--------------------- .nv.info._ZN2at6native27unrolled_elementwise_kernelINS0_10AbsFunctorIiEESt5arrayIPcLm2EELi4E23TrivialOffsetCalculatorILi1EjES8_NS0_6memory12LoadWithCastILi1EEENS9_13StoreWithCastILi1EEEEEviT_T0_T2_T3_T4_T5_ --------------------------
	.section	.nv.info._ZN2at6native27unrolled_elementwise_kernelINS0_10AbsFunctorIiEESt5arrayIPcLm2EELi4E23TrivialOffsetCalculatorILi1EjES8_NS0_6memory12LoadWithCastILi1EEENS9_13StoreWithCastILi1EEEEEviT_T0_T2_T3_T4_T5_,"",@"SHT_CUDA_INFO"
	.sectionflags	@""
	.align	4


	//----- nvinfo : EIATTR_CUDA_API_VERSION
	.align		4
        /*0000*/ 	.byte	0x04, 0x37
        /*0002*/ 	.short	(.L_1513 - .L_1512)
.L_1512:
        /*0004*/ 	.word	0x00000082


	//----- nvinfo : EIATTR_KPARAM_INFO
	.align		4
.L_1513:
        /*0008*/ 	.byte	0x04, 0x17
        /*000a*/ 	.short	(.L_1515 - .L_1514)
.L_1514:
        /*000c*/ 	.word	0x00000000
        /*0010*/ 	.short	0x0006
        /*0012*/ 	.short	0x0024
        /*0014*/ 	.byte	0x00, 0xf0, 0x21, 0x00


	//----- nvinfo : EIATTR_KPARAM_INFO
	.align		4
.L_1515:
        /*0018*/ 	.byte	0x04, 0x17
        /*001a*/ 	.short	(.L_1517 - .L_1516)
.L_1516:
        /*001c*/ 	.word	0x00000000
        /*0020*/ 	.short	0x0005
        /*0022*/ 	.short	0x001c
        /*0024*/ 	.byte	0x00, 0xf0, 0x21, 0x00


	//----- nvinfo : EIATTR_KPARAM_INFO
	.align		4
.L_1517:
        /*0028*/ 	.byte	0x04, 0x17
        /*002a*/ 	.short	(.L_1519 - .L_1518)
.L_1518:
        /*002c*/ 	.word	0x00000000
        /*0030*/ 	.short	0x0004
        /*0032*/ 	.short	0x0019
        /*0034*/ 	.byte	0x00, 0xf0, 0x05, 0x00


	//----- nvinfo : EIATTR_KPARAM_INFO
	.align		4
.L_1519:
        /*0038*/ 	.byte	0x04, 0x17
        /*003a*/ 	.short	(.L_1521 - .L_1520)
.L_1520:
        /*003c*/ 	.word	0x00000000
        /*0040*/ 	.short	0x0003
        /*0042*/ 	.short	0x0018
        /*0044*/ 	.byte	0x00, 0xf0, 0x05, 0x00


	//----- nvinfo : EIATTR_KPARAM_INFO
	.align		4
.L_1521:
        /*0048*/ 	.byte	0x04, 0x17
        /*004a*/ 	.short	(.L_1523 - .L_1522)
.L_1522:
        /*004c*/ 	.word	0x00000000
        /*0050*/ 	.short	0x0002
        /*0052*/ 	.short	0x0008
        /*0054*/ 	.byte	0x00, 0xf0, 0x41, 0x00


	//----- nvinfo : EIATTR_KPARAM_INFO
	.align		4
.L_1523:
        /*0058*/ 	.byte	0x04, 0x17
        /*005a*/ 	.short	(.L_1525 - .L_1524)
.L_1524:
        /*005c*/ 	.word	0x00000000
        /*0060*/ 	.short	0x0001
        /*0062*/ 	.short	0x0004
        /*0064*/ 	.byte	0x00, 0xf0, 0x05, 0x00


	//----- nvinfo : EIATTR_KPARAM_INFO
	.align		4
.L_1525:
        /*0068*/ 	.byte	0x04, 0x17
        /*006a*/ 	.short	(.L_1527 - .L_1526)
.L_1526:
        /*006c*/ 	.word	0x00000000
        /*0070*/ 	.short	0x0000
        /*0072*/ 	.short	0x0000
        /*0074*/ 	.byte	0x00, 0xf0, 0x11, 0x00


	//----- nvinfo : EIATTR_SPARSE_MMA_MASK
	.align		4
.L_1527:
        /*0078*/ 	.byte	0x03, 0x50
        /*007a*/ 	.short	0x0000


	//----- nvinfo : EIATTR_MAXREG_COUNT
	.align		4
        /*007c*/ 	.byte	0x03, 0x1b
        /*007e*/ 	.short	0x00ff


	//----- nvinfo : EIATTR_EXTERNS
	.align		4
        /*0080*/ 	.byte	0x04, 0x0f
        /*0082*/ 	.short	(.L_1529 - .L_1528)


	//   ....[0]....
	.align		4
.L_1528:
        /*0084*/ 	.word	index@(__assertfail)


	//----- nvinfo : EIATTR_MERCURY_ISA_VERSION
	.align		4
.L_1529:
        /*0088*/ 	.byte	0x03, 0x5f
        /*008a*/ 	.short	0x0101


	//----- nvinfo : EIATTR_VRC_CTA_INIT_COUNT
	.align		4
        /*008c*/ 	.byte	0x02, 0x4a
	.zero		1
	.zero		1


	//----- nvinfo : EIATTR_SYSCALL_OFFSETS
	.align		4
        /*0090*/ 	.byte	0x04, 0x46
        /*0092*/ 	.short	(.L_1531 - .L_1530)


	//   ....[0]....
.L_1530:
        /*0094*/ 	.word	0x00000dc0


	//   ....[1]....
        /*0098*/ 	.word	0x00001ce0


	//   ....[2]....
        /*009c*/ 	.word	0x00002b50


	//   ....[3]....
        /*00a0*/ 	.word	0x000039c0


	//   ....[4]....
        /*00a4*/ 	.word	0x000047a0


	//   ....[5]....
        /*00a8*/ 	.word	0x00005580


	//   ....[6]....
        /*00ac*/ 	.word	0x000064f0


	//   ....[7]....
        /*00b0*/ 	.word	0x00007460


	//----- nvinfo : EIATTR_EXIT_INSTR_OFFSETS
	.align		4
.L_1531:
        /*00b4*/ 	.byte	0x04, 0x1c
        /*00b6*/ 	.short	(.L_1533 - .L_1532)


	//   ....[0]....
.L_1532:
        /*00b8*/ 	.word	0x000067f0


	//   ....[1]....
        /*00bc*/ 	.word	0x00006940


	//   ....[2]....
        /*00c0*/ 	.word	0x00006960


	//   ....[3]....
        /*00c4*/ 	.word	0x00006a00


	//   ....[4]....
        /*00c8*/ 	.word	0x00006a20


	//   ....[5]....
        /*00cc*/ 	.word	0x00006a40


	//   ....[6]....
        /*00d0*/ 	.word	0x00006ae0


	//   ....[7]....
        /*00d4*/ 	.word	0x00006b30


	//   ....[8]....
        /*00d8*/ 	.word	0x00006be0


	//   ....[9]....
        /*00dc*/ 	.word	0x00006c40


	//   ....[10]....
        /*00e0*/ 	.word	0x00006c80


	//   ....[11]....
        /*00e4*/ 	.word	0x00006d40


	//   ....[12]....
        /*00e8*/ 	.word	0x00006ec0


	//   ....[13]....
        /*00ec*/ 	.word	0x00007040


	//   ....[14]....
        /*00f0*/ 	.word	0x000071b0


	//   ....[15]....
        /*00f4*/ 	.word	0x000071f0


	//   ....[16]....
        /*00f8*/ 	.word	0x00007210


	//   ....[17]....
        /*00fc*/ 	.word	0x000072b0


	//   ....[18]....
        /*0100*/ 	.word	0x00007300


	//   ....[19]....
        /*0104*/ 	.word	0x00007470


	//   ....[20]....
        /*0108*/ 	.word	0x00007590


	//   ....[21]....
        /*010c*/ 	.word	0x000076e0


	//   ....[22]....
        /*0110*/ 	.word	0x00007730


	//----- nvinfo : EIATTR_MAX_THREADS
	.align		4
.L_1533:
        /*0114*/ 	.byte	0x04, 0x05
        /*0116*/ 	.short	(.L_1535 - .L_1534)
.L_1534:
        /*0118*/ 	.word	0x00000080
        /*011c*/ 	.word	0x00000001
        /*0120*/ 	.word	0x00000001


	//----- nvinfo : EIATTR_CRS_STACK_SIZE
	.align		4
.L_1535:
        /*0124*/ 	.byte	0x04, 0x1e
        /*0126*/ 	.short	(.L_1537 - .L_1536)
.L_1536:
        /*0128*/ 	.word	0x00000000


	//----- nvinfo : EIATTR_CBANK_PARAM_SIZE
	.align		4
.L_1537:
        /*012c*/ 	.byte	0x03, 0x19
        /*012e*/ 	.short	0x002c


	//----- nvinfo : EIATTR_PARAM_CBANK
	.align		4
        /*0130*/ 	.byte	0x04, 0x0a
        /*0132*/ 	.short	(.L_1539 - .L_1538)
	.align		4
.L_1538:
        /*0134*/ 	.word	index@(.nv.constant0._ZN2at6native27unrolled_elementwise_kernelINS0_10AbsFunctorIiEESt5arrayIPcLm2EELi4E23TrivialOffsetCalculatorILi1EjES8_NS0_6memory12LoadWithCastILi1EEENS9_13StoreWithCastILi1EEEEEviT_T0_T2_T3_T4_T5_)
        /*0138*/ 	.short	0x0380
        /*013a*/ 	.short	0x002c


	//----- nvinfo : EIATTR_SW_WAR
	.align		4
.L_1539:
        /*013c*/ 	.byte	0x04, 0x36
        /*013e*/ 	.short	(.L_1541 - .L_1540)
.L_1540:
        /*0140*/ 	.word	0x00000008
.L_1541:


//--------------------- .nv.info._ZN2at6native18elementwise_kernelILi128ELi2EZNS0_22gpu_kernel_impl_nocastINS0_10AbsFunctorIiEEEEvRNS_18TensorIteratorBaseERKT_EUliE_EEviT1_ --------------------------
	.section	.nv.info._ZN2at6native18elementwise_kernelILi128ELi2EZNS0_22gpu_kernel_impl_nocastINS0_10AbsFunctorIiEEEEvRNS_18TensorIteratorBaseERKT_EUliE_EEviT1_,"",@"SHT_CUDA_INFO"
	.sectionflags	@""
	.align	4


	//----- nvinfo : EIATTR_CUDA_API_VERSION
	.align		4
        /*0000*/ 	.byte	0x04, 0x37
        /*0002*/ 	.short	(.L_1543 - .L_1542)
.L_1542:
        /*0004*/ 	.word	0x00000082


	//----- nvinfo : EIATTR_KPARAM_INFO
	.align		4
.L_1543:
        /*0008*/ 	.byte	0x04, 0x17
        /*000a*/ 	.short	(.L_1545 - .L_1544)
.L_1544:
        /*000c*/ 	.word	0x00000000
        /*0010*/ 	.short	0x0001
        /*0012*/ 	.short	0x0008
        /*0014*/ 	.byte	0x00, 0xf0, 0x61, 0x08


	//----- nvinfo : EIATTR_KPARAM_INFO
	.align		4
.L_1545:
        /*0018*/ 	.byte	0x04, 0x17
        /*001a*/ 	.short	(.L_1547 - .L_1546)
.L_1546:
        /*001c*/ 	.word	0x00000000
        /*0020*/ 	.short	0x0000
        /*0022*/ 	.short	0x0000
        /*0024*/ 	.byte	0x00, 0xf0, 0x11, 0x00


	//----- nvinfo : EIATTR_SPARSE_MMA_MASK
	.align		4
.L_1547:
        /*0028*/ 	.byte	0x03, 0x50
        /*002a*/ 	.short	0x0000


	//----- nvinfo : EIATTR_MAXREG_COUNT
	.align		4
        /*002c*/ 	.byte	0x03, 0x1b
        /*002e*/ 	.short	0x0080


	//----- nvinfo : EIATTR_MERCURY_ISA_VERSION
	.align		4
        /*0030*/ 	.byte	0x03, 0x5f
        /*0032*/ 	.short	0x0101


	//----- nvinfo : EIATTR_VRC_CTA_INIT_COUNT
	.align		4
        /*0034*/ 	.byte	0x02, 0x4a
	.zero		1
	.zero		1


	//----- nvinfo : EIATTR_EXIT_INSTR_OFFSETS
	.align		4
        /*0038*/ 	.byte	0x04, 0x1c
        /*003a*/ 	.short	(.L_1549 - .L_1548)


	//   ....[0]....
.L_1548:
        /*003c*/ 	.word	0x00000150


	//   ....[1]....
        /*0040*/ 	.word	0x000001b0


	//   ....[2]....
        /*0044*/ 	.word	0x00001580


	//   ....[3]....
        /*0048*/ 	.word	0x000028b0


	//----- nvinfo : EIATTR_MAX_THREADS
	.align		4
.L_1549:
        /*004c*/ 	.byte	0x04, 0x05
        /*004e*/ 	.short	(.L_1551 - .L_1550)
.L_1550:
        /*0050*/ 	.word	0x00000080
        /*0054*/ 	.word	0x00000001
        /*0058*/ 	.word	0x00000001


	//----- nvinfo : EIATTR_CRS_STACK_SIZE
	.align		4
.L_1551:
        /*005c*/ 	.byte	0x04, 0x1e
        /*005e*/ 	.short	(.L_1553 - .L_1552)
.L_1552:
        /*0060*/ 	.word	0x00000000


	//----- nvinfo : EIATTR_CBANK_PARAM_SIZE
	.align		4
.L_1553:
        /*0064*/ 	.byte	0x03, 0x19
        /*0066*/ 	.short	0x0220


	//----- nvinfo : EIATTR_PARAM_CBANK
	.align		4
        /*0068*/ 	.byte	0x04, 0x0a
        /*006a*/ 	.short	(.L_1555 - .L_1554)
	.align		4
.L_1554:
        /*006c*/ 	.word	index@(.nv.constant0._ZN2at6native18elementwise_kernelILi128ELi2EZNS0_22gpu_kernel_impl_nocastINS0_10AbsFunctorIiEEEEvRNS_18TensorIteratorBaseERKT_EUliE_EEviT1_)
        /*0070*/ 	.short	0x0380
        /*0072*/ 	.short	0x0220


	//----- nvinfo : EIATTR_SW_WAR
	.align		4
.L_1555:
        /*0074*/ 	.byte	0x04, 0x36
        /*0076*/ 	.short	(.L_1557 - .L_1556)
.L_1556:
        /*0078*/ 	.word	0x00000008
.L_1557:


//--------------------- .nv.info._ZN2at6native27unrolled_elementwise_kernelINS0_10AbsFunctorIiEESt5arrayIPcLm2EELi4E23TrivialOffsetCalculatorILi1EjES8_NS0_6memory15LoadWithoutCastENS9_16StoreWithoutCastEEEviT_T0_T2_T3_T4_T5_ --------------------------
	.section	.nv.info._ZN2at6native27unrolled_elementwise_kernelINS0_10AbsFunctorIiEESt5arrayIPcLm2EELi4E23TrivialOffsetCalculatorILi1EjES8_NS0_6memory15LoadWithoutCastENS9_16StoreWithoutCastEEEviT_T0_T2_T3_T4_T5_,"",@"SHT_CUDA_INFO"
	.sectionflags	@""
	.align	4


	//----- nvinfo : EIATTR_CUDA_API_VERSION
	.align		4
        /*0000*/ 	.byte	0x04, 0x37
        /*0002*/ 	.short	(.L_1559 - .L_1558)
.L_1558:
        /*0004*/ 	.word	0x00000082


	//----- nvinfo : EIATTR_KPARAM_INFO
	.align		4
.L_1559:
        /*0008*/ 	.byte	0x04, 0x17
        /*000a*/ 	.short	(.L_1561 - .L_1560)
.L_1560:
        /*000c*/ 	.word	0x00000000
        /*0010*/ 	.short	0x0006
        /*0012*/ 	.short	0x001b
        /*0014*/ 	.byte	0x00, 0xf0, 0x05, 0x00


	//----- nvinfo : EIATTR_KPARAM_INFO
	.align		4
.L_1561:
        /*0018*/ 	.byte	0x04, 0x17
        /*001a*/ 	.short	(.L_1563 - .L_1562)
.L_1562:
        /*001c*/ 	.word	0x00000000
        /*0020*/ 	.short	0x0005
        /*0022*/ 	.short	0x001a
        /*0024*/ 	.byte	0x00, 0xf0, 0x05, 0x00


	//----- nvinfo : EIATTR_KPARAM_INFO
	.align		4
.L_1563:
        /*0028*/ 	.byte	0x04, 0x17
        /*002a*/ 	.short	(.L_1565 - .L_1564)
.L_1564:
        /*002c*/ 	.word	0x00000000
        /*0030*/ 	.short	0x0004
        /*0032*/ 	.short	0x0019
        /*0034*/ 	.byte	0x00, 0xf0, 0x05, 0x00


	//----- nvinfo : EIATTR_KPARAM_INFO
	.align		4
.L_1565:
        /*0038*/ 	.byte	0x04, 0x17
        /*003a*/ 	.short	(.L_1567 - .L_1566)
.L_1566:
        /*003c*/ 	.word	0x00000000
        /*0040*/ 	.short	0x0003
        /*0042*/ 	.short	0x0018
        /*0044*/ 	.byte	0x00, 0xf0, 0x05, 0x00


	//----- nvinfo : EIATTR_KPARAM_INFO
	.align		4
.L_1567:
        /*0048*/ 	.byte	0x04, 0x17
        /*004a*/ 	.short	(.L_1569 - .L_1568)
.L_1568:
        /*004c*/ 	.word	0x00000000
        /*0050*/ 	.short	0x0002
        /*0052*/ 	.short	0x0008
        /*0054*/ 	.byte	0x00, 0xf0, 0x41, 0x00


	//----- nvinfo : EIATTR_KPARAM_INFO
	.align		4
.L_1569:
        /*0058*/ 	.byte	0x04, 0x17
        /*005a*/ 	.short	(.L_1571 - .L_1570)
.L_1570:
        /*005c*/ 	.word	0x00000000
        /*0060*/ 	.short	0x0001
        /*0062*/ 	.short	0x0004
        /*0064*/ 	.byte	0x00, 0xf0, 0x05, 0x00


	//----- nvinfo : EIATTR_KPARAM_INFO
	.align		4
.L_1571:
        /*0068*/ 	.byte	0x04, 0x17
        /*006a*/ 	.short	(.L_1573 - .L_1572)
.L_1572:
        /*006c*/ 	.word	0x00000000
        /*0070*/ 	.short	0x0000
        /*0072*/ 	.short	0x0000
        /*0074*/ 	.byte	0x00, 0xf0, 0x11, 0x00


	//----- nvinfo : EIATTR_SPARSE_MMA_MASK
	.align		4
.L_1573:
        /*0078*/ 	.byte	0x03, 0x50
        /*007a*/ 	.short	0x0000


	//----- nvinfo : EIATTR_MAXREG_COUNT
	.align		4
        /*007c*/ 	.byte	0x03, 0x1b
        /*007e*/ 	.short	0x00ff


	//----- nvinfo : EIATTR_MERCURY_ISA_VERSION
	.align		4
        /*0080*/ 	.byte	0x03, 0x5f
        /*0082*/ 	.short	0x0101


	//----- nvinfo : EIATTR_VRC_CTA_INIT_COUNT
	.align		4
        /*0084*/ 	.byte	0x02, 0x4a
	.zero		1
	.zero		1


	//----- nvinfo : EIATTR_EXIT_INSTR_OFFSETS
	.align		4
        /*0088*/ 	.byte	0x04, 0x1c
        /*008a*/ 	.short	(.L_1575 - .L_1574)


	//   ....[0]....
.L_1574:
        /*008c*/ 	.word	0x00000400


	//   ....[1]....
        /*0090*/ 	.word	0x00000470


	//----- nvinfo : EIATTR_MAX_THREADS
	.align		4
.L_1575:
        /*0094*/ 	.byte	0x04, 0x05
        /*0096*/ 	.short	(.L_1577 - .L_1576)
.L_1576:
        /*0098*/ 	.word	0x00000080
        /*009c*/ 	.word	0x00000001
        /*00a0*/ 	.word	0x00000001


	//----- nvinfo : EIATTR_CRS_STACK_SIZE
	.align		4
.L_1577:
        /*00a4*/ 	.byte	0x04, 0x1e
        /*00a6*/ 	.short	(.L_1579 - .L_1578)
.L_1578:
        /*00a8*/ 	.word	0x00000000


	//----- nvinfo : EIATTR_CBANK_PARAM_SIZE
	.align		4
.L_1579:
        /*00ac*/ 	.byte	0x03, 0x19
        /*00ae*/ 	.short	0x001c


	//----- nvinfo : EIATTR_PARAM_CBANK
	.align		4
        /*00b0*/ 	.byte	0x04, 0x0a
        /*00b2*/ 	.short	(.L_1581 - .L_1580)
	.align		4
.L_1580:
        /*00b4*/ 	.word	index@(.nv.constant0._ZN2at6native27unrolled_elementwise_kernelINS0_10AbsFunctorIiEESt5arrayIPcLm2EELi4E23TrivialOffsetCalculatorILi1EjES8_NS0_6memory15LoadWithoutCastENS9_16StoreWithoutCastEEEviT_T0_T2_T3_T4_T5_)
        /*00b8*/ 	.short	0x0380
        /*00ba*/ 	.short	0x001c


	//----- nvinfo : EIATTR_SW_WAR
	.align		4
.L_1581:
        /*00bc*/ 	.byte	0x04, 0x36
        /*00be*/ 	.short	(.L_1583 - .L_1582)
.L_1582:
        /*00c0*/ 	.word	0x00000008
.L_1583:


//--------------------- .nv.info._ZN2at6native29vectorized_elementwise_kernelILi2ENS0_10AbsFunctorIiEESt5arrayIPcLm2EEEEviT0_T1_ --------------------------
	.section	.nv.info._ZN2at6native29vectorized_elementwise_kernelILi2ENS0_10AbsFunctorIiEESt5arrayIPcLm2EEEEviT0_T1_,"",@"SHT_CUDA_INFO"
	.sectionflags	@""
	.align	4


	//----- nvinfo : EIATTR_CUDA_API_VERSION
	.align		4
        /*0000*/ 	.byte	0x04, 0x37
        /*0002*/ 	.short	(.L_1585 - .L_1584)
.L_1584:
        /*0004*/ 	.word	0x00000082


	//----- nvinfo : EIATTR_KPARAM_INFO
	.align		4
.L_1585:
        /*0008*/ 	.byte	0x04, 0x17
        /*000a*/ 	.short	(.L_1587 - .L_1586)
.L_1586:
        /*000c*/ 	.word	0x00000000
        /*0010*/ 	.short	0x0002
        /*0012*/ 	.short	0x0008
        /*0014*/ 	.byte	0x00, 0xf0, 0x41, 0x00


	//----- nvinfo : EIATTR_KPARAM_INFO
	.align		4
.L_1587:
        /*0018*/ 	.byte	0x04, 0x17
        /*001a*/ 	.short	(.L_1589 - .L_1588)
.L_1588:
        /*001c*/ 	.word	0x00000000
        /*0020*/ 	.short	0x0001
        /*0022*/ 	.short	0x0004
        /*0024*/ 	.byte	0x00, 0xf0, 0x05, 0x00


	//----- nvinfo : EIATTR_KPARAM_INFO
	.align		4
.L_1589:
        /*0028*/ 	.byte	0x04, 0x17
        /*002a*/ 	.short	(.L_1591 - .L_1590)
.L_1590:
        /*002c*/ 	.word	0x00000000
        /*0030*/ 	.short	0x0000
        /*0032*/ 	.short	0x0000
        /*0034*/ 	.byte	0x00, 0xf0, 0x11, 0x00


	//----- nvinfo : EIATTR_SPARSE_MMA_MASK
	.align		4
.L_1591:
        /*0038*/ 	.byte	0x03, 0x50
        /*003a*/ 	.short	0x0000


	//----- nvinfo : EIATTR_MAXREG_COUNT
	.align		4
        /*003c*/ 	.byte	0x03, 0x1b
        /*003e*/ 	.short	0x00ff


	//----- nvinfo : EIATTR_MERCURY_ISA_VERSION
	.align		4
        /*0040*/ 	.byte	0x03, 0x5f
        /*0042*/ 	.short	0x0101


	//----- nvinfo : EIATTR_VRC_CTA_INIT_COUNT
	.align		4
        /*0044*/ 	.byte	0x02, 0x4a
	.zero		1
	.zero		1


	//----- nvinfo : EIATTR_EXIT_INSTR_OFFSETS
	.align		4
        /*0048*/ 	.byte	0x04, 0x1c
        /*004a*/ 	.short	(.L_1593 - .L_1592)


	//   ....[0]....
.L_1592:
        /*004c*/ 	.word	0x00000850


	//   ....[1]....
        /*0050*/ 	.word	0x000008b0


	//   ....[2]....
        /*0054*/ 	.word	0x00000ab0


	//----- nvinfo : EIATTR_MAX_THREADS
	.align		4
.L_1593:
        /*0058*/ 	.byte	0x04, 0x05
        /*005a*/ 	.short	(.L_1595 - .L_1594)
.L_1594:
        /*005c*/ 	.word	0x00000080
        /*0060*/ 	.word	0x00000001
        /*0064*/ 	.word	0x00000001


	//----- nvinfo : EIATTR_CRS_STACK_SIZE
	.align		4
.L_1595:
        /*0068*/ 	.byte	0x04, 0x1e
        /*006a*/ 	.short	(.L_1597 - .L_1596)
.L_1596:
        /*006c*/ 	.word	0x00000000


	//----- nvinfo : EIATTR_CBANK_PARAM_SIZE
	.align		4
.L_1597:
        /*0070*/ 	.byte	0x03, 0x19
        /*0072*/ 	.short	0x0018


	//----- nvinfo : EIATTR_PARAM_CBANK
	.align		4
        /*0074*/ 	.byte	0x04, 0x0a
        /*0076*/ 	.short	(.L_1599 - .L_1598)
	.align		4
.L_1598:
        /*0078*/ 	.word	index@(.nv.constant0._ZN2at6native29vectorized_elementwise_kernelILi2ENS0_10AbsFunctorIiEESt5arrayIPcLm2EEEEviT0_T1_)
        /*007c*/ 	.short	0x0380
        /*007e*/ 	.short	0x0018


	//----- nvinfo : EIATTR_SW_WAR
	.align		4
.L_1599:
        /*0080*/ 	.byte	0x04, 0x36
        /*0082*/ 	.short	(.L_1601 - .L_1600)
.L_1600:
        /*0084*/ 	.word	0x00000008
.L_1601:


//--------------------- .nv.info._ZN2at6native29vectorized_elementwise_kernelILi4ENS0_10AbsFunctorIiEESt5arrayIPcLm2EEEEviT0_T1_ --------------------------
	.section	.nv.info._ZN2at6native29vectorized_elementwise_kernelILi4ENS0_10AbsFunctorIiEESt5arrayIPcLm2EEEEviT0_T1_,"",@"SHT_CUDA_INFO"
	.sectionflags	@""
	.align	4


	//----- nvinfo : EIATTR_CUDA_API_VERSION
	.align		4
        /*0000*/ 	.byte	0x04, 0x37
        /*0002*/ 	.short	(.L_1603 - .L_1602)
.L_1602:
        /*0004*/ 	.word	0x00000082


	//----- nvinfo : EIATTR_KPARAM_INFO
	.align		4
.L_1603:
        /*0008*/ 	.byte	0x04, 0x17
        /*000a*/ 	.short	(.L_1605 - .L_1604)
.L_1604:
        /*000c*/ 	.word	0x00000000
        /*0010*/ 	.short	0x0002
        /*0012*/ 	.short	0x0008
        /*0014*/ 	.byte	0x00, 0xf0, 0x41, 0x00


	//----- nvinfo : EIATTR_KPARAM_INFO
	.align		4
.L_1605:
        /*0018*/ 	.byte	0x04, 0x17
        /*001a*/ 	.short	(.L_1607 - .L_1606)
.L_1606:
        /*001c*/ 	.word	0x00000000
        /*0020*/ 	.short	0x0001
        /*0022*/ 	.short	0x0004
        /*0024*/ 	.byte	0x00, 0xf0, 0x05, 0x00


	//----- nvinfo : EIATTR_KPARAM_INFO
	.align		4
.L_1607:
        /*0028*/ 	.byte	0x04, 0x17
        /*002a*/ 	.short	(.L_1609 - .L_1608)
.L_1608:
        /*002c*/ 	.word	0x00000000
        /*0030*/ 	.short	0x0000
        /*0032*/ 	.short	0x0000
        /*0034*/ 	.byte	0x00, 0xf0, 0x11, 0x00


	//----- nvinfo : EIATTR_SPARSE_MMA_MASK
	.align		4
.L_1609:
        /*0038*/ 	.byte	0x03, 0x50
        /*003a*/ 	.short	0x0000


	//----- nvinfo : EIATTR_MAXREG_COUNT
	.align		4
        /*003c*/ 	.byte	0x03, 0x1b
        /*003e*/ 	.short	0x00ff


	//----- nvinfo : EIATTR_MERCURY_ISA_VERSION
	.align		4
        /*0040*/ 	.byte	0x03, 0x5f
        /*0042*/ 	.short	0x0101


	//----- nvinfo : EIATTR_VRC_CTA_INIT_COUNT
	.align		4
        /*0044*/ 	.byte	0x02, 0x4a
	.zero		1
	.zero		1


	//----- nvinfo : EIATTR_EXIT_INSTR_OFFSETS
	.align		4
        /*0048*/ 	.byte	0x04, 0x1c
        /*004a*/ 	.short	(.L_1611 - .L_1610)


	//   ....[0]....
.L_1610:
        /*004c*/ 	.word	0x00000850


	//   ....[1]....
        /*0050*/ 	.word	0x000008b0


	//   ....[2]....
        /*0054*/ 	.word	0x000009f0


	//----- nvinfo : EIATTR_MAX_THREADS
	.align		4
.L_1611:
        /*0058*/ 	.byte	0x04, 0x05
        /*005a*/ 	.short	(.L_1613 - .L_1612)
.L_1612:
        /*005c*/ 	.word	0x00000080
        /*0060*/ 	.word	0x00000001
        /*0064*/ 	.word	0x00000001


	//----- nvinfo : EIATTR_CRS_STACK_SIZE
	.align		4
.L_1613:
        /*0068*/ 	.byte	0x04, 0x1e
        /*006a*/ 	.short	(.L_1615 - .L_1614)
.L_1614:
        /*006c*/ 	.word	0x00000000


	//----- nvinfo : EIATTR_CBANK_PARAM_SIZE
	.align		4
.L_1615:
        /*0070*/ 	.byte	0x03, 0x19
        /*0072*/ 	.short	0x0018


	//----- nvinfo : EIATTR_PARAM_CBANK
	.align		4
        /*0074*/ 	.byte	0x04, 0x0a
        /*0076*/ 	.short	(.L_1617 - .L_1616)
	.align		4
.L_1616:
        /*0078*/ 	.word	index@(.nv.constant0._ZN2at6native29vectorized_elementwise_kernelILi4ENS0_10AbsFunctorIiEESt5arrayIPcLm2EEEEviT0_T1_)
        /*007c*/ 	.short	0x0380
        /*007e*/ 	.short	0x0018


	//----- nvinfo : EIATTR_SW_WAR
	.align		4
.L_1617:
        /*0080*/ 	.byte	0x04, 0x36
        /*0082*/ 	.short	(.L_1619 - .L_1618)
.L_1618:
        /*0084*/ 	.word	0x00000008
.L_1619:


//--------------------- .nv.info._ZN2at6native29vectorized_elementwise_kernelILi8ENS0_10AbsFunctorIiEESt5arrayIPcLm2EEEEviT0_T1_ --------------------------
	.section	.nv.info._ZN2at6native29vectorized_elementwise_kernelILi8ENS0_10AbsFunctorIiEESt5arrayIPcLm2EEEEviT0_T1_,"",@"SHT_CUDA_INFO"
	.sectionflags	@""
	.align	4


	//----- nvinfo : EIATTR_CUDA_API_VERSION
	.align		4
        /*0000*/ 	.byte	0x04, 0x37
        /*0002*/ 	.short	(.L_1621 - .L_1620)
.L_1620:
        /*0004*/ 	.word	0x00000082


	//----- nvinfo : EIATTR_KPARAM_INFO
	.align		4
.L_1621:
        /*0008*/ 	.byte	0x04, 0x17
        /*000a*/ 	.short	(.L_1623 - .L_1622)
.L_1622:
        /*000c*/ 	.word	0x00000000
        /*0010*/ 	.short	0x0002
        /*0012*/ 	.short	0x0008
        /*0014*/ 	.byte	0x00, 0xf0, 0x41, 0x00


	//----- nvinfo : EIATTR_KPARAM_INFO
	.align		4
.L_1623:
        /*0018*/ 	.byte	0x04, 0x17
        /*001a*/ 	.short	(.L_1625 - .L_1624)
.L_1624:
        /*001c*/ 	.word	0x00000000
        /*0020*/ 	.short	0x0001
        /*0022*/ 	.short	0x0004
        /*0024*/ 	.byte	0x00, 0xf0, 0x05, 0x00


	//----- nvinfo : EIATTR_KPARAM_INFO
	.align		4
.L_1625:
        /*0028*/ 	.byte	0x04, 0x17
        /*002a*/ 	.short	(.L_1627 - .L_1626)
.L_1626:
        /*002c*/ 	.word	0x00000000
        /*0030*/ 	.short	0x0000
        /*0032*/ 	.short	0x0000
        /*0034*/ 	.byte	0x00, 0xf0, 0x11, 0x00


	//----- nvinfo : EIATTR_SPARSE_MMA_MASK
	.align		4
.L_1627:
        /*0038*/ 	.byte	0x03, 0x50
        /*003a*/ 	.short	0x0000


	//----- nvinfo : EIATTR_MAXREG_COUNT
	.align		4
        /*003c*/ 	.byte	0x03, 0x1b
        /*003e*/ 	.short	0x00ff


	//----- nvinfo : EIATTR_MERCURY_ISA_VERSION
	.align		4
        /*0040*/ 	.byte	0x03, 0x5f
        /*0042*/ 	.short	0x0101


	//----- nvinfo : EIATTR_VRC_CTA_INIT_COUNT
	.align		4
        /*0044*/ 	.byte	0x02, 0x4a
	.zero		1
	.zero		1


	//----- nvinfo : EIATTR_EXIT_INSTR_OFFSETS
	.align		4
        /*0048*/ 	.byte	0x04, 0x1c
        /*004a*/ 	.short	(.L_1629 - .L_1628)


	//   ....[0]....
.L_1628:
        /*004c*/ 	.word	0x00000850


	//   ....[1]....
        /*0050*/ 	.word	0x000008b0


	//   ....[2]....
        /*0054*/ 	.word	0x000009d0


	//----- nvinfo : EIATTR_MAX_THREADS
	.align		4
.L_1629:
        /*0058*/ 	.byte	0x04, 0x05
        /*005a*/ 	.short	(.L_1631 - .L_1630)
.L_1630:
        /*005c*/ 	.word	0x00000080
        /*0060*/ 	.word	0x00000001
        /*0064*/ 	.word	0x00000001


	//----- nvinfo : EIATTR_CRS_STACK_SIZE
	.align		4
.L_1631:
        /*0068*/ 	.byte	0x04, 0x1e
        /*006a*/ 	.short	(.L_1633 - .L_1632)
.L_1632:
        /*006c*/ 	.word	0x00000000


	//----- nvinfo : EIATTR_CBANK_PARAM_SIZE
	.align		4
.L_1633:
        /*0070*/ 	.byte	0x03, 0x19
        /*0072*/ 	.short	0x0018


	//----- nvinfo : EIATTR_PARAM_CBANK
	.align		4
        /*0074*/ 	.byte	0x04, 0x0a
        /*0076*/ 	.short	(.L_1635 - .L_1634)
	.align		4
.L_1634:
        /*0078*/ 	.word	index@(.nv.constant0._ZN2at6native29vectorized_elementwise_kernelILi8ENS0_10AbsFunctorIiEESt5arrayIPcLm2EEEEviT0_T1_)
        /*007c*/ 	.short	0x0380
        /*007e*/ 	.short	0x0018


	//----- nvinfo : EIATTR_SW_WAR
	.align		4
.L_1635:
        /*0080*/ 	.byte	0x04, 0x36
        /*0082*/ 	.short	(.L_1637 - .L_1636)
.L_1636:
        /*0084*/ 	.word	0x00000008
.L_1637:


//--------------------- .nv.info._ZN2at6native18elementwise_kernelILi128ELi4EZNS0_15gpu_kernel_implINS0_10AbsFunctorIaEEEEvRNS_18TensorIteratorBaseERKT_EUliE_EEviT1_ --------------------------
	.section	.nv.info._ZN2at6native18elementwise_kernelILi128ELi4EZNS0_15gpu_kernel_implINS0_10AbsFunctorIaEEEEvRNS_18TensorIteratorBaseERKT_EUliE_EEviT1_,"",@"SHT_CUDA_INFO"
	.sectionflags	@""
	.align	4


	//----- nvinfo : EIATTR_CUDA_API_VERSION
	.align		4
        /*0000*/ 	.byte	0x04, 0x37
        /*0002*/ 	.short	(.L_1639 - .L_1638)
.L_1638:
        /*0004*/ 	.word	0x00000082


	//----- nvinfo : EIATTR_KPARAM_INFO
	.align		4
.L_1639:
        /*0008*/ 	.byte	0x04, 0x17
        /*000a*/ 	.short	(.L_1641 - .L_1640)
.L_1640:
        /*000c*/ 	.word	0x00000000
        /*0010*/ 	.short	0x0001
        /*0012*/ 	.short	0x0008
        /*0014*/ 	.byte	0x00, 0xf0, 0x61, 0x08


	//----- nvinfo : EIATTR_KPARAM_INFO
	.align		4
.L_1641:
        /*0018*/ 	.byte	0x04, 0x17
        /*001a*/ 	.short	(.L_1643 - .L_1642)
.L_1642:
        /*001c*/ 	.word	0x00000000
        /*0020*/ 	.short	0x0000
        /*0022*/ 	.short	0x0000
        /*0024*/ 	.byte	0x00, 0xf0, 0x11, 0x00


	//----- nvinfo : EIATTR_SPARSE_MMA_MASK
	.align		4
.L_1643:
        /*0028*/ 	.byte	0x03, 0x50
        /*002a*/ 	.short	0x0000


	//----- nvinfo : EIATTR_MAXREG_COUNT
	.align		4
        /*002c*/ 	.byte	0x03, 0x1b
        /*002e*/ 	.short	0x0080


	//----- nvinfo : EIATTR_EXTERNS
	.align		4
        /*0030*/ 	.byte	0x04, 0x0f
        /*0032*/ 	.short	(.L_1645 - .L_1644)


	//   ....[0]....
	.align		4
.L_1644:
        /*0034*/ 	.word	index@(__assertfail)


	//----- nvinfo : EIATTR_MERCURY_ISA_VERSION
	.align		4
.L_1645:
        /*0038*/ 	.byte	0x03, 0x5f
        /*003a*/ 	.short	0x0101


	//----- nvinfo : EIATTR_VRC_CTA_INIT_COUNT
	.align		4
        /*003c*/ 	.byte	0x02, 0x4a
	.zero		1
	.zero		1


	//----- nvinfo : EIATTR_SYSCALL_OFFSETS
	.align		4
        /*0040*/ 	.byte	0x04, 0x46
        /*0042*/ 	.short	(.L_1647 - .L_1646)


	//   ....[0]....
.L_1646:
        /*0044*/ 	.word	0x00002120


	//   ....[1]....
        /*0048*/ 	.word	0x00003020


	//   ....[2]....
        /*004c*/ 	.word	0x00005320


	//   ....[3]....
        /*0050*/ 	.word	0x00006070


	//   ....[4]....
        /*0054*/ 	.word	0x00008450


	//   ....[5]....
        /*0058*/ 	.word	0x000091a0


	//   ....[6]....
        /*005c*/ 	.word	0x0000b590


	//   ....[7]....
        /*0060*/ 	.word	0x0000c2b0


	//----- nvinfo : EIATTR_EXIT_INSTR_OFFSETS
	.align		4
.L_1647:
        /*0064*/ 	.byte	0x04, 0x1c
        /*0066*/ 	.short	(.L_1649 - .L_1648)


	//   ....[0]....
.L_1648:
        /*0068*/ 	.word	0x00009480


	//   ....[1]....
        /*006c*/ 	.word	0x0000b700


	//   ....[2]....
        /*0070*/ 	.word	0x0000b720


	//   ....[3]....
        /*0074*/ 	.word	0x0000b7e0


	//   ....[4]....
        /*0078*/ 	.word	0x0000b830


	//   ....[5]....
        /*007c*/ 	.word	0x0000b870


	//   ....[6]....
        /*0080*/ 	.word	0x0000b900


	//   ....[7]....
        /*0084*/ 	.word	0x0000b940


	//   ....[8]....
        /*0088*/ 	.word	0x0000b9e0


	//   ....[9]....
        /*008c*/ 	.word	0x0000ba30


	//   ....[10]....
        /*0090*/ 	.word	0x0000ba80


	//   ....[11]....
        /*0094*/ 	.word	0x0000bb60


	//   ....[12]....
        /*0098*/ 	.word	0x0000bcd0


	//   ....[13]....
        /*009c*/ 	.word	0x0000be40


	//   ....[14]....
        /*00a0*/ 	.word	0x0000bfa0


	//   ....[15]....
        /*00a4*/ 	.word	0x0000c000


	//   ....[16]....
        /*00a8*/ 	.word	0x0000c050


	//   ....[17]....
        /*00ac*/ 	.word	0x0000c0f0


	//   ....[18]....
        /*00b0*/ 	.word	0x0000c150


	//   ....[19]....
        /*00b4*/ 	.word	0x0000c2c0


	//   ....[20]....
        /*00b8*/ 	.word	0x0000c3d0


	//   ....[21]....
        /*00bc*/ 	.word	0x0000c510


	//   ....[22]....
        /*00c0*/ 	.word	0x0000c550


	//----- nvinfo : EIATTR_MAX_THREADS
	.align		4
.L_1649:
        /*00c4*/ 	.byte	0x04, 0x05
        /*00c6*/ 	.short	(.L_1651 - .L_1650)
.L_1650:
        /*00c8*/ 	.word	0x00000080
        /*00cc*/ 	.word	0x00000001
        /*00d0*/ 	.word	0x00000001


	//----- nvinfo : EIATTR_CRS_STACK_SIZE
	.align		4
.L_1651:
        /*00d4*/ 	.byte	0x04, 0x1e
        /*00d6*/ 	.short	(.L_1653 - .L_1652)
.L_1652:
        /*00d8*/ 	.word	0x00000000


	//----- nvinfo : EIATTR_CBANK_PARAM_SIZE
	.align		4
.L_1653:
        /*00dc*/ 	.byte	0x03, 0x19
        /*00de*/ 	.short	0x0220


	//----- nvinfo : EIATTR_PARAM_CBANK
	.align		4
        /*00e0*/ 	.byte	0x04, 0x0a
        /*00e2*/ 	.short	(.L_1655 - .L_1654)
	.align		4
.L_1654:
        /*00e4*/ 	.word	index@(.nv.constant0._ZN2at6native18elementwise_kernelILi128ELi4EZNS0_15gpu_kernel_implINS0_10AbsFunctorIaEEEEvRNS_18TensorIteratorBaseERKT_EUliE_EEviT1_)
        /*00e8*/ 	.short	0x0380
        /*00ea*/ 	.short	0x0220


	//----- nvinfo : EIATTR_SW_WAR
	.align		4
.L_1655:
        /*00ec*/ 	.byte	0x04, 0x36
        /*00ee*/ 	.short	(.L_1657 - .L_1656)
.L_1656:
        /*00f0*/ 	.word	0x00000008
.L_1657:


//--------------------- .nv.info._ZN2at6native27unrolled_elementwise_kernelINS0_10AbsFunctorIaEESt5arrayIPcLm2EELi4E23TrivialOffsetCalculatorILi1EjES8_NS0_6memory12LoadWithCastILi1EEENS9_13StoreWithCastILi1EEEEEviT_T0_T2_T3_T4_T5_ --------------------------
	.section	.nv.info._ZN2at6native27unrolled_elementwise_kernelINS0_10AbsFunctorIaEESt5arrayIPcLm2EELi4E23TrivialOffsetCalculatorILi1EjES8_NS0_6memory12LoadWithCastILi1EEENS9_13StoreWithCastILi1EEEEEviT_T0_T2_T3_T4_T5_,"",@"SHT_CUDA_INFO"
	.sectionflags	@""
	.align	4


	//----- nvinfo : EIATTR_CUDA_API_VERSION
	.align		4
        /*0000*/ 	.byte	0x04, 0x37
        /*0002*/ 	.short	(.L_1659 - .L_1658)
.L_1658:
        /*0004*/ 	.word	0x00000082


	//----- nvinfo : EIATTR_KPARAM_INFO
	.align		4
.L_1659:
        /*0008*/ 	.byte	0x04, 0x17
        /*000a*/ 	.short	(.L_1661 - .L_1660)
.L_1660:
        /*000c*/ 	.word	0x00000000
        /*0010*/ 	.short	0x0006
        /*0012*/ 	.short	0x0024
        /*0014*/ 	.byte	0x00, 0xf0, 0x21, 0x00


	//----- nvinfo : EIATTR_KPARAM_INFO
	.align		4
.L_1661:
        /*0018*/ 	.byte	0x04, 0x17
        /*001a*/ 	.short	(.L_1663 - .L_1662)
.L_1662:
        /*001c*/ 	.word	0x00000000
        /*0020*/ 	.short	0x0005
        /*0022*/ 	.short	0x001c
        /*0024*/ 	.byte	0x00, 0xf0, 0x21, 0x00


	//----- nvinfo : EIATTR_KPARAM_INFO
	.align		4
.L_1663:
        /*0028*/ 	.byte	0x04, 0x17
        /*002a*/ 	.short	(.L_1665 - .L_1664)
.L_1664:
        /*002c*/ 	.word	0x00000000
        /*0030*/ 	.short	0x0004
        /*0032*/ 	.short	0x0019
        /*0034*/ 	.byte	0x00, 0xf0, 0x05, 0x00


	//----- nvinfo : EIATTR_KPARAM_INFO
	.align		4
.L_1665:
        /*0038*/ 	.byte	0x04, 0x17
        /*003a*/ 	.short	(.L_1667 - .L_1666)
.L_1666:
        /*003c*/ 	.word	0x00000000
        /*0040*/ 	.short	0x0003
        /*0042*/ 	.short	0x0018
        /*0044*/ 	.byte	0x00, 0xf0, 0x05, 0x00


	//----- nvinfo : EIATTR_KPARAM_INFO
	.align		4
.L_1667:
        /*0048*/ 	.byte	0x04, 0x17
        /*004a*/ 	.short	(.L_1669 - .L_1668)
.L_1668:
        /*004c*/ 	.word	0x00000000
        /*0050*/ 	.short	0x0002
        /*0052*/ 	.short	0x0008
        /*0054*/ 	.byte	0x00, 0xf0, 0x41, 0x00


	//----- nvinfo : EIATTR_KPARAM_INFO
	.align		4
.L_1669:
        /*0058*/ 	.byte	0x04, 0x17
        /*005a*/ 	.short	(.L_1671 - .L_1670)
.L_1670:
        /*005c*/ 	.word	0x00000000
        /*0060*/ 	.short	0x0001
        /*0062*/ 	.short	0x0004
        /*0064*/ 	.byte	0x00, 0xf0, 0x05, 0x00


	//----- nvinfo : EIATTR_KPARAM_INFO
	.align		4
.L_1671:
        /*0068*/ 	.byte	0x04, 0x17
        /*006a*/ 	.short	(.L_1673 - .L_1672)
.L_1672:
        /*006c*/ 	.word	0x00000000
        /*0070*/ 	.short	0x0000
        /*0072*/ 	.short	0x0000
        /*0074*/ 	.byte	0x00, 0xf0, 0x11, 0x00


	//----- nvinfo : EIATTR_SPARSE_MMA_MASK
	.align		4
.L_1673:
        /*0078*/ 	.byte	0x03, 0x50
        /*007a*/ 	.short	0x0000


	//----- nvinfo : EIATTR_MAXREG_COUNT
	.align		4
        /*007c*/ 	.byte	0x03, 0x1b
        /*007e*/ 	.short	0x00ff


	//----- nvinfo : EIATTR_EXTERNS
	.align		4
        /*0080*/ 	.byte	0x04, 0x0f
        /*0082*/ 	.short	(.L_1675 - .L_1674)


	//   ....[0]....
	.align		4
.L_1674:
        /*0084*/ 	.word	index@(__assertfail)


	//----- nvinfo : EIATTR_MERCURY_ISA_VERSION
	.align		4
.L_1675:
        /*0088*/ 	.byte	0x03, 0x5f
        /*008a*/ 	.short	0x0101


	//----- nvinfo : EIATTR_VRC_CTA_INIT_COUNT
	.align		4
        /*008c*/ 	.byte	0x02, 0x4a
	.zero		1
	.zero		1


	//----- nvinfo : EIATTR_SYSCALL_OFFSETS
	.align		4
        /*0090*/ 	.byte	0x04, 0x46
        /*0092*/ 	.short	(.L_1677 - .L_1676)


	//   ....[0]....
.L_1676:
        /*0094*/ 	.word	0x00000e20


	//   ....[1]....
        /*0098*/ 	.word	0x00001dc0


	//   ....[2]....
        /*009c*/ 	.word	0x00002ca0


	//   ....[3]....
        /*00a0*/ 	.word	0x00003b80


	//   ....[4]....
        /*00a4*/ 	.word	0x00004b70


	//   ....[5]....
        /*00a8*/ 	.word	0x00005a70


	//   ....[6]....
        /*00ac*/ 	.word	0x00006a60


	//   ....[7]....
        /*00b0*/ 	.word	0x00007a30


	//----- nvinfo : EIATTR_EXIT_INSTR_OFFSETS
	.align		4
.L_1677:
        /*00b4*/ 	.byte	0x04, 0x1c
        /*00b6*/ 	.short	(.L_1679 - .L_1678)


	//   ....[0]....
.L_1678:
        /*00b8*/ 	.word	0x00006d30


	//   ....[1]....
        /*00bc*/ 	.word	0x00006e60


	//   ....[2]....
        /*00c0*/ 	.word	0x00006e80


	//   ....[3]....
        /*00c4*/ 	.word	0x00006f40


	//   ....[4]....
        /*00c8*/ 	.word	0x00006f90


	//   ....[5]....
        /*00cc*/ 	.word	0x00006fd0


	//   ....[6]....
        /*00d0*/ 	.word	0x00007060


	//   ....[7]....
        /*00d4*/ 	.word	0x000070a0


	//   ....[8]....
        /*00d8*/ 	.word	0x00007140


	//   ....[9]....
        /*00dc*/ 	.word	0x00007190


	//   ....[10]....
        /*00e0*/ 	.word	0x000071e0


	//   ....[11]....
        /*00e4*/ 	.word	0x000072c0


	//   ....[12]....
        /*00e8*/ 	.word	0x00007430


	//   ....[13]....
        /*00ec*/ 	.word	0x000075a0


	//   ....[14]....
        /*00f0*/ 	.word	0x00007700


	//   ....[15]....
        /*00f4*/ 	.word	0x00007760


	//   ....[16]....
        /*00f8*/ 	.word	0x000077b0


	//   ....[17]....
        /*00fc*/ 	.word	0x00007870


	//   ....[18]....
        /*0100*/ 	.word	0x000078d0


	//   ....[19]....
        /*0104*/ 	.word	0x00007a40


	//   ....[20]....
        /*0108*/ 	.word	0x00007b50


	//   ....[21]....
        /*010c*/ 	.word	0x00007c90


	//   ....[22]....
        /*0110*/ 	.word	0x00007cd0


	//----- nvinfo : EIATTR_MAX_THREADS
	.align		4
.L_1679:
        /*0114*/ 	.byte	0x04, 0x05
        /*0116*/ 	.short	(.L_1681 - .L_1680)
.L_1680:
        /*0118*/ 	.word	0x00000080
        /*011c*/ 	.word	0x00000001
        /*0120*/ 	.word	0x00000001


	//----- nvinfo : EIATTR_CRS_STACK_SIZE
	.align		4
.L_1681:
        /*0124*/ 	.byte	0x04, 0x1e
        /*0126*/ 	.short	(.L_1683 - .L_1682)
.L_1682:
        /*0128*/ 	.word	0x00000000


	//----- nvinfo : EIATTR_CBANK_PARAM_SIZE
	.align		4
.L_1683:
        /*012c*/ 	.byte	0x03, 0x19
        /*012e*/ 	.short	0x002c


	//----- nvinfo : EIATTR_PARAM_CBANK
	.align		4
        /*0130*/ 	.byte	0x04, 0x0a
        /*0132*/ 	.short	(.L_1685 - .L_1684)
	.align		4
.L_1684:
        /*0134*/ 	.word	index@(.nv.constant0._ZN2at6native27unrolled_elementwise_kernelINS0_10AbsFunctorIaEESt5arrayIPcLm2EELi4E23TrivialOffsetCalculatorILi1EjES8_NS0_6memory12LoadWithCastILi1EEENS9_13StoreWithCastILi1EEEEEviT_T0_T2_T3_T4_T5_)
        /*0138*/ 	.short	0x0380
        /*013a*/ 	.short	0x002c


	//----- nvinfo : EIATTR_SW_WAR
	.align		4
.L_1685:
        /*013c*/ 	.byte	0x04, 0x36
        /*013e*/ 	.short	(.L_1687 - .L_1686)
.L_1686:
        /*0140*/ 	.word	0x00000008
.L_1687:


//--------------------- .nv.info._ZN2at6native18elementwise_kernelILi128ELi4EZNS0_22gpu_kernel_impl_nocastINS0_10AbsFunctorIaEEEEvRNS_18TensorIteratorBaseERKT_EUliE_EEviT1_ --------------------------
	.section	.nv.info._ZN2at6native18elementwise_kernelILi128ELi4EZNS0_22gpu_kernel_impl_nocastINS0_10AbsFunctorIaEEEEvRNS_18TensorIteratorBaseERKT_EUliE_EEviT1_,"",@"SHT_CUDA_INFO"
	.sectionflags	@""
	.align	4


	//----- nvinfo : EIATTR_CUDA_API_VERSION
	.align		4
        /*0000*/ 	.byte	0x04, 0x37
        /*0002*/ 	.short	(.L_1689 - .L_1688)
.L_1688:
        /*0004*/ 	.word	0x00000082


	//----- nvinfo : EIATTR_KPARAM_INFO
	.align		4
.L_1689:
        /*0008*/ 	.byte	0x04, 0x17
        /*000a*/ 	.short	(.L_1691 - .L_1690)
.L_1690:
        /*000c*/ 	.word	0x00000000
        /*0010*/ 	.short	0x0001
        /*0012*/ 	.short	0x0008
        /*0014*/ 	.byte	0x00, 0xf0, 0x61, 0x08


	//----- nvinfo : EIATTR_KPARAM_INFO
	.align		4
.L_1691:
        /*0018*/ 	.byte	0x04, 0x17
        /*001a*/ 	.short	(.L_1693 - .L_1692)
.L_1692:
        /*001c*/ 	.word	0x00000000
        /*0020*/ 	.short	0x0000
        /*0022*/ 	.short	0x0000
        /*0024*/ 	.byte	0x00, 0xf0, 0x11, 0x00


	//----- nvinfo : EIATTR_SPARSE_MMA_MASK
	.align		4
.L_1693:
        /*0028*/ 	.byte	0x03, 0x50
        /*002a*/ 	.short	0x0000


	//----- nvinfo : EIATTR_MAXREG_COUNT
	.align		4
        /*002c*/ 	.byte	0x03, 0x1b
        /*002e*/ 	.short	0x0080


	//----- nvinfo : EIATTR_MERCURY_ISA_VERSION
	.align		4
        /*0030*/ 	.byte	0x03, 0x5f
        /*0032*/ 	.short	0x0101


	//----- nvinfo : EIATTR_VRC_CTA_INIT_COUNT
	.align		4
        /*0034*/ 	.byte	0x02, 0x4a
	.zero		1
	.zero		1


	//----- nvinfo : EIATTR_EXIT_INSTR_OFFSETS
	.align		4
        /*0038*/ 	.byte	0x04, 0x1c
        /*003a*/ 	.short	(.L_1695 - .L_1694)


	//   ....[0]....
.L_1694:
        /*003c*/ 	.word	0x00000300


	//   ....[1]....
        /*0040*/ 	.word	0x00000380


	//   ....[2]....
        /*0044*/ 	.word	0x00003ea0


	//   ....[3]....
        /*0048*/ 	.word	0x000051f0


	//----- nvinfo : EIATTR_MAX_THREADS
	.align		4
.L_1695:
        /*004c*/ 	.byte	0x04, 0x05
        /*004e*/ 	.short	(.L_1697 - .L_1696)
.L_1696:
        /*0050*/ 	.word	0x00000080
        /*0054*/ 	.word	0x00000001
        /*0058*/ 	.word	0x00000001


	//----- nvinfo : EIATTR_CRS_STACK_SIZE
	.align		4
.L_1697:
        /*005c*/ 	.byte	0x04, 0x1e
        /*005e*/ 	.short	(.L_1699 - .L_1698)
.L_1698:
        /*0060*/ 	.word	0x00000000


	//----- nvinfo : EIATTR_CBANK_PARAM_SIZE
	.align		4
.L_1699:
        /*0064*/ 	.byte	0x03, 0x19
        /*0066*/ 	.short	0x0220


	//----- nvinfo : EIATTR_PARAM_CBANK
	.align		4
        /*0068*/ 	.byte	0x04, 0x0a
        /*006a*/ 	.short	(.L_1701 - .L_1700)
	.align		4
.L_1700:
        /*006c*/ 	.word	index@(.nv.constant0._ZN2at6native18elementwise_kernelILi128ELi4EZNS0_22gpu_kernel_impl_nocastINS0_10AbsFunctorIaEEEEvRNS_18TensorIteratorBaseERKT_EUliE_EEviT1_)
        /*0070*/ 	.short	0x0380
        /*0072*/ 	.short	0x0220


	//----- nvinfo : EIATTR_SW_WAR
	.align		4
.L_1701:
        /*0074*/ 	.byte	0x04, 0x36
        /*0076*/ 	.short	(.L_1703 - .L_1702)
.L_1702:
        /*0078*/ 	.word	0x00000008
.L_1703:


//--------------------- .nv.info._ZN2at6native27unrolled_elementwise_kernelINS0_10AbsFunctorIaEESt5arrayIPcLm2EELi4E23TrivialOffsetCalculatorILi1EjES8_NS0_6memory15LoadWithoutCastENS9_16StoreWithoutCastEEEviT_T0_T2_T3_T4_T5_ --------------------------
	.section	.nv.info._ZN2at6native27unrolled_elementwise_kernelINS0_10AbsFunctorIaEESt5arrayIPcLm2EELi4E23TrivialOffsetCalculatorILi1EjES8_NS0_6memory15LoadWithoutCastENS9_16StoreWithoutCastEEEviT_T0_T2_T3_T4_T5_,"",@"SHT_CUDA_INFO"
	.sectionflags	@""
	.align	4


	//----- nvinfo : EIATTR_CUDA_API_VERSION
	.align		4
        /*0000*/ 	.byte	0x04, 0x37
        /*0002*/ 	.short	(.L_1705 - .L_1704)
.L_1704:
        /*0004*/ 	.word	0x00000082


	//----- nvinfo : EIATTR_KPARAM_INFO
	.align		4
.L_1705:
        /*0008*/ 	.byte	0x04, 0x17
        /*000a*/ 	.short	(.L_1707 - .L_1706)
.L_1706:
        /*000c*/ 	.word	0x00000000
        /*0010*/ 	.short	0x0006
        /*0012*/ 	.short	0x001b
        /*0014*/ 	.byte	0x00, 0xf0, 0x05, 0x00


	//----- nvinfo : EIATTR_KPARAM_INFO
	.align		4
.L_1707:
        /*0018*/ 	.byte	0x04, 0x17
        /*001a*/ 	.short	(.L_1709 - .L_1708)
.L_1708:
        /*001c*/ 	.word	0x00000000
        /*0020*/ 	.short	0x0005
        /*0022*/ 	.short	0x001a
        /*0024*/ 	.byte	0x00, 0xf0, 0x05, 0x00


	//----- nvinfo : EIATTR_KPARAM_INFO
	.align		4
.L_1709:
        /*0028*/ 	.byte	0x04, 0x17
        /*002a*/ 	.short	(.L_1711 - .L_1710)
.L_1710:
        /*002c*/ 	.word	0x00000000
        /*0030*/ 	.short	0x0004
        /*0032*/ 	.short	0x0019
        /*0034*/ 	.byte	0x00, 0xf0, 0x05, 0x00


	//----- nvinfo : EIATTR_KPARAM_INFO
	.align		4
.L_1711:
        /*0038*/ 	.byte	0x04, 0x17
        /*003a*/ 	.short	(.L_1713 - .L_1712)
.L_1712:
        /*003c*/ 	.word	0x00000000
        /*0040*/ 	.short	0x0003
        /*0042*/ 	.short	0x0018
        /*0044*/ 	.byte	0x00, 0xf0, 0x05, 0x00


	//----- nvinfo : EIATTR_KPARAM_INFO
	.align		4
.L_1713:
        /*0048*/ 	.byte	0x04, 0x17
        /*004a*/ 	.short	(.L_1715 - .L_1714)
.L_1714:
        /*004c*/ 	.word	0x00000000
        /*0050*/ 	.short	0x0002
        /*0052*/ 	.short	0x0008
        /*0054*/ 	.byte	0x00, 0xf0, 0x41, 0x00


	//----- nvinfo : EIATTR_KPARAM_INFO
	.align		4
.L_1715:
        /*0058*/ 	.byte	0x04, 0x17
        /*005a*/ 	.short	(.L_1717 - .L_1716)
.L_1716:
        /*005c*/ 	.word	0x00000000
        /*0060*/ 	.short	0x0001
        /*0062*/ 	.short	0x0004
        /*0064*/ 	.byte	0x00, 0xf0, 0x05, 0x00


	//----- nvinfo : EIATTR_KPARAM_INFO
	.align		4
.L_1717:
        /*0068*/ 	.byte	0x04, 0x17
        /*006a*/ 	.short	(.L_1719 - .L_1718)
.L_1718:
        /*006c*/ 	.word	0x00000000
        /*0070*/ 	.short	0x0000
        /*0072*/ 	.short	0x0000
        /*0074*/ 	.byte	0x00, 0xf0, 0x11, 0x00


	//----- nvinfo : EIATTR_SPARSE_MMA_MASK
	.align		4
.L_1719:
        /*0078*/ 	.byte	0x03, 0x50
        /*007a*/ 	.short	0x0000


	//----- nvinfo : EIATTR_MAXREG_COUNT
	.align		4
        /*007c*/ 	.byte	0x03, 0x1b
        /*007e*/ 	.short	0x00ff


	//----- nvinfo : EIATTR_MERCURY_ISA_VERSION
	.align		4
        /*0080*/ 	.byte	0x03, 0x5f
        /*0082*/ 	.short	0x0101


	//----- nvinfo : EIATTR_VRC_CTA_INIT_COUNT
	.align		4
        /*0084*/ 	.byte	0x02, 0x4a
	.zero		1
	.zero		1


	//----- nvinfo : EIATTR_EXIT_INSTR_OFFSETS
	.align		4
        /*0088*/ 	.byte	0x04, 0x1c
        /*008a*/ 	.short	(.L_1721 - .L_1720)


	//   ....[0]....
.L_1720:
        /*008c*/ 	.word	0x00000550


	//   ....[1]....
        /*0090*/ 	.word	0x00000600


	//----- nvinfo : EIATTR_MAX_THREADS
	.align		4
.L_1721:
        /*0094*/ 	.byte	0x04, 0x05
        /*0096*/ 	.short	(.L_1723 - .L_1722)
.L_1722:
        /*0098*/ 	.word	0x00000080
        /*009c*/ 	.word	0x00000001
        /*00a0*/ 	.word	0x00000001


	//----- nvinfo : EIATTR_CRS_STACK_SIZE
	.align		4
.L_1723:
        /*00a4*/ 	.byte	0x04, 0x1e
        /*00a6*/ 	.short	(.L_1725 - .L_1724)
.L_1724:
        /*00a8*/ 	.word	0x00000000


	//----- nvinfo : EIATTR_CBANK_PARAM_SIZE
	.align		4
.L_1725:
        /*00ac*/ 	.byte	0x03, 0x19
        /*00ae*/ 	.short	0x001c


	//----- nvinfo : EIATTR_PARAM_CBANK
	.align		4
        /*00b0*/ 	.byte	0x04, 0x0a
        /*00b2*/ 	.short	(.L_1727 - .L_1726)
	.align		4
.L_1726:
        /*00b4*/ 	.word	index@(.nv.constant0._ZN2at6native27unrolled_elementwise_kernelINS0_10AbsFunctorIaEESt5arrayIPcLm2EELi4E23TrivialOffsetCalculatorILi1EjES8_NS0_6memory15LoadWithoutCastENS9_16StoreWithoutCastEEEviT_T0_T2_T3_T4_T5_)
        /*00b8*/ 	.short	0x0380
        /*00ba*/ 	.short	0x001c


	//----- nvinfo : EIATTR_SW_WAR
	.align		4
.L_1727:
        /*00bc*/ 	.byte	0x04, 0x36
        /*00be*/ 	.short	(.L_1729 - .L_1728)
.L_1728:
        /*00c0*/ 	.word	0x00000008
.L_1729:


//--------------------- .nv.info._ZN2at6native29vectorized_elementwise_kernelILi2ENS0_10AbsFunctorIaEESt5arrayIPcLm2EEEEviT0_T1_ --------------------------
	.section	.nv.info._ZN2at6native29vectorized_elementwise_kernelILi2ENS0_10AbsFunctorIaEESt5arrayIPcLm2EEEEviT0_T1_,"",@"SHT_CUDA_INFO"
	.sectionflags	@""
	.align	4


	//----- nvinfo : EIATTR_CUDA_API_VERSION
	.align		4
        /*0000*/ 	.byte	0x04, 0x37
        /*0002*/ 	.short	(.L_1731 - .L_1730)
.L_1730:
        /*0004*/ 	.word	0x00000082


	//----- nvinfo : EIATTR_KPARAM_INFO
	.align		4
.L_1731:
        /*0008*/ 	.byte	0x04, 0x17
        /*000a*/ 	.short	(.L_1733 - .L_1732)
.L_1732:
        /*000c*/ 	.word	0x00000000
        /*0010*/ 	.short	0x0002
        /*0012*/ 	.short	0x0008
        /*0014*/ 	.byte	0x00, 0xf0, 0x41, 0x00


	//----- nvinfo : EIATTR_KPARAM_INFO
	.align		4
.L_1733:
        /*0018*/ 	.byte	0x04, 0x17
        /*001a*/ 	.short	(.L_1735 - .L_1734)
.L_1734:
        /*001c*/ 	.word	0x00000000
        /*0020*/ 	.short	0x0001
        /*0022*/ 	.short	0x0004
        /*0024*/ 	.byte	0x00, 0xf0, 0x05, 0x00


	//----- nvinfo : EIATTR_KPARAM_INFO
	.align		4
.L_1735:
        /*0028*/ 	.byte	0x04, 0x17
        /*002a*/ 	.short	(.L_1737 - .L_1736)
.L_1736:
        /*002c*/ 	.word	0x00000000
        /*0030*/ 	.short	0x0000
        /*0032*/ 	.short	0x0000
        /*0034*/ 	.byte	0x00, 0xf0, 0x11, 0x00


	//----- nvinfo : EIATTR_SPARSE_MMA_MASK
	.align		4
.L_1737:
        /*0038*/ 	.byte	0x03, 0x50
        /*003a*/ 	.short	0x0000


	//----- nvinfo : EIATTR_MAXREG_COUNT
	.align		4
        /*003c*/ 	.byte	0x03, 0x1b
        /*003e*/ 	.short	0x00ff


	//----- nvinfo : EIATTR_MERCURY_ISA_VERSION
	.align		4
        /*0040*/ 	.byte	0x03, 0x5f
        /*0042*/ 	.short	0x0101


	//----- nvinfo : EIATTR_VRC_CTA_INIT_COUNT
	.align		4
        /*0044*/ 	.byte	0x02, 0x4a
	.zero		1
	.zero		1


	//----- nvinfo : EIATTR_EXIT_INSTR_OFFSETS
	.align		4
        /*0048*/ 	.byte	0x04, 0x1c
        /*004a*/ 	.short	(.L_1739 - .L_1738)


	//   ....[0]....
.L_1738:
        /*004c*/ 	.word	0x00000ac0


	//   ....[1]....
        /*0050*/ 	.word	0x00000b70


	//   ....[2]....
        /*0054*/ 	.word	0x00000f90


	//----- nvinfo : EIATTR_MAX_THREADS
	.align		4
.L_1739:
        /*0058*/ 	.byte	0x04, 0x05
        /*005a*/ 	.short	(.L_1741 - .L_1740)
.L_1740:
        /*005c*/ 	.word	0x00000080
        /*0060*/ 	.word	0x00000001
        /*0064*/ 	.word	0x00000001


	//----- nvinfo : EIATTR_CRS_STACK_SIZE
	.align		4
.L_1741:
        /*0068*/ 	.byte	0x04, 0x1e
        /*006a*/ 	.short	(.L_1743 - .L_1742)
.L_1742:
        /*006c*/ 	.word	0x00000000


	//----- nvinfo : EIATTR_CBANK_PARAM_SIZE
	.align		4
.L_1743:
        /*0070*/ 	.byte	0x03, 0x19
        /*0072*/ 	.short	0x0018


	//----- nvinfo : EIATTR_PARAM_CBANK
	.align		4
        /*0074*/ 	.byte	0x04, 0x0a
        /*0076*/ 	.short	(.L_1745 - .L_1744)
	.align		4
.L_1744:
        /*0078*/ 	.word	index@(.nv.constant0._ZN2at6native29vectorized_elementwise_kernelILi2ENS0_10AbsFunctorIaEESt5arrayIPcLm2EEEEviT0_T1_)
        /*007c*/ 	.short	0x0380
        /*007e*/ 	.short	0x0018


	//----- nvinfo : EIATTR_SW_WAR
	.align		4
.L_1745:
        /*0080*/ 	.byte	0x04, 0x36
        /*0082*/ 	.short	(.L_1747 - .L_1746)
.L_1746:
        /*0084*/ 	.word	0x00000008
.L_1747:


//--------------------- .nv.info._ZN2at6native29vectorized_elementwise_kernelILi4ENS0_10AbsFunctorIaEESt5arrayIPcLm2EEEEviT0_T1_ --------------------------
	.section	.nv.info._ZN2at6native29vectorized_elementwise_kernelILi4ENS0_10AbsFunctorIaEESt5arrayIPcLm2EEEEviT0_T1_,"",@"SHT_CUDA_INFO"
	.sectionflags	@""
	.align	4


	//----- nvinfo : EIATTR_CUDA_API_VERSION
	.align		4
        /*0000*/ 	.byte	0x04, 0x37
        /*0002*/ 	.short	(.L_1749 - .L_1748)
.L_1748:
        /*0004*/ 	.word	0x00000082


	//----- nvinfo : EIATTR_KPARAM_INFO
	.align		4
.L_1749:
        /*0008*/ 	.byte	0x04, 0x17
        /*000a*/ 	.short	(.L_1751 - .L_1750)
.L_1750:
        /*000c*/ 	.word	0x00000000
        /*0010*/ 	.short	0x0002
        /*0012*/ 	.short	0x0008
        /*0014*/ 	.byte	0x00, 0xf0, 0x41, 0x00


	//----- nvinfo : EIATTR_KPARAM_INFO
	.align		4
.L_1751:
        /*0018*/ 	.byte	0x04, 0x17
        /*001a*/ 	.short	(.L_1753 - .L_1752)
.L_1752:
        /*001c*/ 	.word	0x00000000
        /*0020*/ 	.short	0x0001
        /*0022*/ 	.short	0x0004
        /*0024*/ 	.byte	0x00, 0xf0, 0x05, 0x00


	//----- nvinfo : EIATTR_KPARAM_INFO
	.align		4
.L_1753:
        /*0028*/ 	.byte	0x04, 0x17
        /*002a*/ 	.short	(.L_1755 - .L_1754)
.L_1754:
        /*002c*/ 	.word	0x00000000
        /*0030*/ 	.short	0x0000
        /*0032*/ 	.short	0x0000
        /*0034*/ 	.byte	0x00, 0xf0, 0x11, 0x00


	//----- nvinfo : EIATTR_SPARSE_MMA_MASK
	.align		4
.L_1755:
        /*0038*/ 	.byte	0x03, 0x50
        /*003a*/ 	.short	0x0000


	//----- nvinfo : EIATTR_MAXREG_COUNT
	.align		4
        /*003c*/ 	.byte	0x03, 0x1b
        /*003e*/ 	.short	0x00ff


	//----- nvinfo : EIATTR_MERCURY_ISA_VERSION
	.align		4
        /*0040*/ 	.byte	0x03, 0x5f
        /*0042*/ 	.short	0x0101


	//----- nvinfo : EIATTR_VRC_CTA_INIT_COUNT
	.align		4
        /*0044*/ 	.byte	0x02, 0x4a
	.zero		1
	.zero		1


	//----- nvinfo : EIATTR_EXIT_INSTR_OFFSETS
	.align		4
        /*0048*/ 	.byte	0x04, 0x1c
        /*004a*/ 	.short	(.L_1757 - .L_1756)


	//   ....[0]....
.L_1756:
        /*004c*/ 	.word	0x00000ac0


	//   ....[1]....
        /*0050*/ 	.word	0x00000b70


	//   ....[2]....
        /*0054*/ 	.word	0x00000ee0


	//----- nvinfo : EIATTR_MAX_THREADS
	.align		4
.L_1757:
        /*0058*/ 	.byte	0x04, 0x05
        /*005a*/ 	.short	(.L_1759 - .L_1758)
.L_1758:
        /*005c*/ 	.word	0x00000080
        /*0060*/ 	.word	0x00000001
        /*0064*/ 	.word	0x00000001


	//----- nvinfo : EIATTR_CRS_STACK_SIZE
	.align		4
.L_1759:
        /*0068*/ 	.byte	0x04, 0x1e
        /*006a*/ 	.short	(.L_1761 - .L_1760)
.L_1760:
        /*006c*/ 	.word	0x00000000


	//----- nvinfo : EIATTR_CBANK_PARAM_SIZE
	.align		4
.L_1761:
        /*0070*/ 	.byte	0x03, 0x19
        /*0072*/ 	.short	0x0018


	//----- nvinfo : EIATTR_PARAM_CBANK
	.align		4
        /*0074*/ 	.byte	0x04, 0x0a
        /*0076*/ 	.short	(.L_1763 - .L_1762)
	.align		4
.L_1762:
        /*0078*/ 	.word	index@(.nv.constant0._ZN2at6native29vectorized_elementwise_kernelILi4ENS0_10AbsFunctorIaEESt5arrayIPcLm2EEEEviT0_T1_)
        /*007c*/ 	.short	0x0380
        /*007e*/ 	.short	0x0018


	//----- nvinfo : EIATTR_SW_WAR
	.align		4
.L_1763:
        /*0080*/ 	.byte	0x04, 0x36
        /*0082*/ 	.short	(.L_1765 - .L_1764)
.L_1764:
        /*0084*/ 	.word	0x00000008
.L_1765:


//--------------------- .nv.info._ZN2at6native29vectorized_elementwise_kernelILi8ENS0_10AbsFunctorIaEESt5arrayIPcLm2EEEEviT0_T1_ --------------------------
	.section	.nv.info._ZN2at6native29vectorized_elementwise_kernelILi8ENS0_10AbsFunctorIaEESt5arrayIPcLm2EEEEviT0_T1_,"",@"SHT_CUDA_INFO"
	.sectionflags	@""
	.align	4


	//----- nvinfo : EIATTR_CUDA_API_VERSION
	.align		4
        /*0000*/ 	.byte	0x04, 0x37
        /*0002*/ 	.short	(.L_1767 - .L_1766)
.L_1766:
        /*0004*/ 	.word	0x00000082


	//----- nvinfo : EIATTR_KPARAM_INFO
	.align		4
.L_1767:
        /*0008*/ 	.byte	0x04, 0x17
        /*000a*/ 	.short	(.L_1769 - .L_1768)
.L_1768:
        /*000c*/ 	.word	0x00000000
        /*0010*/ 	.short	0x0002
        /*0012*/ 	.short	0x0008
        /*0014*/ 	.byte	0x00, 0xf0, 0x41, 0x00


	//----- nvinfo : EIATTR_KPARAM_INFO
	.align		4
.L_1769:
        /*0018*/ 	.byte	0x04, 0x17
        /*001a*/ 	.short	(.L_1771 - .L_1770)
.L_1770:
        /*001c*/ 	.word	0x00000000
        /*0020*/ 	.short	0x0001
        /*0022*/ 	.short	0x0004
        /*0024*/ 	.byte	0x00, 0xf0, 0x05, 0x00


	//----- nvinfo : EIATTR_KPARAM_INFO
	.align		4
.L_1771:
        /*0028*/ 	.byte	0x04, 0x17
        /*002a*/ 	.short	(.L_1773 - .L_1772)
.L_1772:
        /*002c*/ 	.word	0x00000000
        /*0030*/ 	.short	0x0000
        /*0032*/ 	.short	0x0000
        /*0034*/ 	.byte	0x00, 0xf0, 0x11, 0x00


	//----- nvinfo : EIATTR_SPARSE_MMA_MASK
	.align		4
.L_1773:
        /*0038*/ 	.byte	0x03, 0x50
        /*003a*/ 	.short	0x0000


	//----- nvinfo : EIATTR_MAXREG_COUNT
	.align		4
        /*003c*/ 	.byte	0x03, 0x1b
        /*003e*/ 	.short	0x00ff


	//----- nvinfo : EIATTR_MERCURY_ISA_VERSION
	.align		4
        /*0040*/ 	.byte	0x03, 0x5f
        /*0042*/ 	.short	0x0101


	//----- nvinfo : EIATTR_VRC_CTA_INIT_COUNT
	.align		4
        /*0044*/ 	.byte	0x02, 0x4a
	.zero		1
	.zero		1


	//----- nvinfo : EIATTR_EXIT_INSTR_OFFSETS
	.align		4
        /*0048*/ 	.byte	0x04, 0x1c
        /*004a*/ 	.short	(.L_1775 - .L_1774)


	//   ....[0]....
.L_1774:
        /*004c*/ 	.word	0x00000ac0


	//   ....[1]....
        /*0050*/ 	.word	0x00000b70


	//   ....[2]....
        /*0054*/ 	.word	0x00000ec0


	//----- nvinfo : EIATTR_MAX_THREADS
	.align		4
.L_1775:
        /*0058*/ 	.byte	0x04, 0x05
        /*005a*/ 	.short	(.L_1777 - .L_1776)
.L_1776:
        /*005c*/ 	.word	0x00000080
        /*0060*/ 	.word	0x00000001
        /*0064*/ 	.word	0x00000001


	//----- nvinfo : EIATTR_CRS_STACK_SIZE
	.align		4
.L_1777:
        /*0068*/ 	.byte	0x04, 0x1e
        /*006a*/ 	.short	(.L_1779 - .L_1778)
.L_1778:
        /*006c*/ 	.word	0x00000000


	//----- nvinfo : EIATTR_CBANK_PARAM_SIZE
	.align		4
.L_1779:
        /*0070*/ 	.byte	0x03, 0x19
        /*0072*/ 	.short	0x0018


	//----- nvinfo : EIATTR_PARAM_CBANK
	.align		4
        /*0074*/ 	.byte	0x04, 0x0a
        /*0076*/ 	.short	(.L_1781 - .L_1780)
	.align		4
.L_1780:
        /*0078*/ 	.word	index@(.nv.constant0._ZN2at6native29vectorized_elementwise_kernelILi8ENS0_10AbsFunctorIaEESt5arrayIPcLm2EEEEviT0_T1_)
        /*007c*/ 	.short	0x0380
        /*007e*/ 	.short	0x0018


	//----- nvinfo : EIATTR_SW_WAR
	.align		4
.L_1781:
        /*0080*/ 	.byte	0x04, 0x36
        /*0082*/ 	.short	(.L_1783 - .L_1782)
.L_1782:
        /*0084*/ 	.word	0x00000008
.L_1783:


//--------------------- .nv.info._ZN2at6native18elementwise_kernelILi128ELi4EZNS0_15gpu_kernel_implINS0_10AbsFunctorIhEEEEvRNS_18TensorIteratorBaseERKT_EUliE_EEviT1_ --------------------------
	.section	.nv.info._ZN2at6native18elementwise_kernelILi128ELi4EZNS0_15gpu_kernel_implINS0_10AbsFunctorIhEEEEvRNS_18TensorIteratorBaseERKT_EUliE_EEviT1_,"",@"SHT_CUDA_INFO"
	.sectionflags	@""
	.align	4


	//----- nvinfo : EIATTR_CUDA_API_VERSION
	.align		4
        /*0000*/ 	.byte	0x04, 0x37
        /*0002*/ 	.short	(.L_1785 - .L_1784)
.L_1784:
        /*0004*/ 	.word	0x00000082


	//----- nvinfo : EIATTR_KPARAM_INFO
	.align		4
.L_1785:
        /*0008*/ 	.byte	0x04, 0x17
        /*000a*/ 	.short	(.L_1787 - .L_1786)
.L_1786:
        /*000c*/ 	.word	0x00000000
        /*0010*/ 	.short	0x0001
        /*0012*/ 	.short	0x0008
        /*0014*/ 	.byte	0x00, 0xf0, 0x61, 0x08


	//----- nvinfo : EIATTR_KPARAM_INFO
	.align		4
.L_1787:
        /*0018*/ 	.byte	0x04, 0x17
        /*001a*/ 	.short	(.L_1789 - .L_1788)
.L_1788:
        /*001c*/ 	.word	0x00000000
        /*0020*/ 	.short	0x0000
        /*0022*/ 	.short	0x0000
        /*0024*/ 	.byte	0x00, 0xf0, 0x11, 0x00


	//----- nvinfo : EIATTR_SPARSE_MMA_MASK
	.align		4
.L_1789:
        /*0028*/ 	.byte	0x03, 0x50
        /*002a*/ 	.short	0x0000


	//----- nvinfo : EIATTR_MAXREG_COUNT
	.align		4
        /*002c*/ 	.byte	0x03, 0x1b
        /*002e*/ 	.short	0x0080


	//----- nvinfo : EIATTR_EXTERNS
	.align		4
        /*0030*/ 	.byte	0x04, 0x0f
        /*0032*/ 	.short	(.L_1791 - .L_1790)


	//   ....[0]....
	.align		4
.L_1790:
        /*0034*/ 	.word	index@(__assertfail)


	//----- nvinfo : EIATTR_MERCURY_ISA_VERSION
	.align		4
.L_1791:
        /*0038*/ 	.byte	0x03, 0x5f
        /*003a*/ 	.short	0x0101


	//----- nvinfo : EIATTR_VRC_CTA_INIT_COUNT
	.align		4
        /*003c*/ 	.byte	0x02, 0x4a
	.zero		1
	.zero		1


	//----- nvinfo : EIATTR_SYSCALL_OFFSETS
	.align		4
        /*0040*/ 	.byte	0x04, 0x46
        /*0042*/ 	.short	(.L_1793 - .L_1792)


	//   ....[0]....
.L_1792:
        /*0044*/ 	.word	0x00002160


	//   ....[1]....
        /*0048*/ 	.word	0x00002f70


	//   ....[2]....
        /*004c*/ 	.word	0x00005280


	//   ....[3]....
        /*0050*/ 	.word	0x00005ed0


	//   ....[4]....
        /*0054*/ 	.word	0x000082d0


	//   ....[5]....
        /*0058*/ 	.word	0x00008f20


	//   ....[6]....
        /*005c*/ 	.word	0x0000b330


	//   ....[7]....
        /*0060*/ 	.word	0x0000bf40


	//----- nvinfo : EIATTR_EXIT_INSTR_OFFSETS
	.align		4
.L_1793:
        /*0064*/ 	.byte	0x04, 0x1c
        /*0066*/ 	.short	(.L_1795 - .L_1794)


	//   ....[0]....
.L_1794:
        /*0068*/ 	.word	0x000091e0


	//   ....[1]....
        /*006c*/ 	.word	0x0000b450


	//   ....[2]....
        /*0070*/ 	.word	0x0000b470


	//   ....[3]....
        /*0074*/ 	.word	0x0000b510


	//   ....[4]....
        /*0078*/ 	.word	0x0000b540


	//   ....[5]....
        /*007c*/ 	.word	0x0000b570


	//   ....[6]....
        /*0080*/ 	.word	0x0000b610


	//   ....[7]....
        /*0084*/ 	.word	0x0000b660


	//   ....[8]....
        /*0088*/ 	.word	0x0000b710


	//   ....[9]....
        /*008c*/ 	.word	0x0000b770


	//   ....[10]....
        /*0090*/ 	.word	0x0000b7b0


	//   ....[11]....
        /*0094*/ 	.word	0x0000b880


	//   ....[12]....
        /*0098*/ 	.word	0x0000b9d0


	//   ....[13]....
        /*009c*/ 	.word	0x0000bb20


	//   ....[14]....
        /*00a0*/ 	.word	0x0000bc80


	//   ....[15]....
        /*00a4*/ 	.word	0x0000bcc0


	//   ....[16]....
        /*00a8*/ 	.word	0x0000bcf0


	//   ....[17]....
        /*00ac*/ 	.word	0x0000bd90


	//   ....[18]....
        /*00b0*/ 	.word	0x0000bde0


	//   ....[19]....
        /*00b4*/ 	.word	0x0000bf50


	//   ....[20]....
        /*00b8*/ 	.word	0x0000c040


	//   ....[21]....
        /*00bc*/ 	.word	0x0000c0f0


	//   ....[22]....
        /*00c0*/ 	.word	0x0000c120


	//   ....[23]....
        /*00c4*/ 	.word	0x0000c170


	//   ....[24]....
        /*00c8*/ 	.word	0x0000c1c0


	//----- nvinfo : EIATTR_MAX_THREADS
	.align		4
.L_1795:
        /*00cc*/ 	.byte	0x04, 0x05
        /*00ce*/ 	.short	(.L_1797 - .L_1796)
.L_1796:
        /*00d0*/ 	.word	0x00000080
        /*00d4*/ 	.word	0x00000001
        /*00d8*/ 	.word	0x00000001


	//----- nvinfo : EIATTR_CRS_STACK_SIZE
	.align		4
.L_1797:
        /*00dc*/ 	.byte	0x04, 0x1e
        /*00de*/ 	.short	(.L_1799 - .L_1798)
.L_1798:
        /*00e0*/ 	.word	0x00000000


	//----- nvinfo : EIATTR_CBANK_PARAM_SIZE
	.align		4
.L_1799:
        /*00e4*/ 	.byte	0x03, 0x19
        /*00e6*/ 	.short	0x0220


	//----- nvinfo : EIATTR_PARAM_CBANK
	.align		4
        /*00e8*/ 	.byte	0x04, 0x0a
        /*00ea*/ 	.short	(.L_1801 - .L_1800)
	.align		4
.L_1800:
        /*00ec*/ 	.word	index@(.nv.constant0._ZN2at6native18elementwise_kernelILi128ELi4EZNS0_15gpu_kernel_implINS0_10AbsFunctorIhEEEEvRNS_18TensorIteratorBaseERKT_EUliE_EEviT1_)
        /*00f0*/ 	.short	0x0380
        /*00f2*/ 	.short	0x0220


	//----- nvinfo : EIATTR_SW_WAR
	.align		4
.L_1801:
        /*00f4*/ 	.byte	0x04, 0x36
        /*00f6*/ 	.short	(.L_1803 - .L_1802)
.L_1802:
        /*00f8*/ 	.word	0x00000008
.L_1803:


//--------------------- .nv.info._ZN2at6native27unrolled_elementwise_kernelINS0_10AbsFunctorIhEESt5arrayIPcLm2EELi4E23TrivialOffsetCalculatorILi1EjES8_NS0_6memory12LoadWithCastILi1EEENS9_13StoreWithCastILi1EEEEEviT_T0_T2_T3_T4_T5_ --------------------------
	.section	.nv.info._ZN2at6native27unrolled_elementwise_kernelINS0_10AbsFunctorIhEESt5arrayIPcLm2EELi4E23TrivialOffsetCalculatorILi1EjES8_NS0_6memory12LoadWithCastILi1EEENS9_13StoreWithCastILi1EEEEEviT_T0_T2_T3_T4_T5_,"",@"SHT_CUDA_INFO"
	.sectionflags	@""
	.align	4


	//----- nvinfo : EIATTR_CUDA_API_VERSION
	.align		4
        /*0000*/ 	.byte	0x04, 0x37
        /*0002*/ 	.short	(.L_1805 - .L_1804)
.L_1804:
        /*0004*/ 	.word	0x00000082


	//----- nvinfo : EIATTR_KPARAM_INFO
	.align		4
.L_1805:
        /*0008*/ 	.byte	0x04, 0x17
        /*000a*/ 	.short	(.L_1807 - .L_1806)
.L_1806:
        /*000c*/ 	.word	0x00000000
        /*0010*/ 	.short	0x0006
        /*0012*/ 	.short	0x0024
        /*0014*/ 	.byte	0x00, 0xf0, 0x21, 0x00


	//----- nvinfo : EIATTR_KPARAM_INFO
	.align		4
.L_1807:
        /*0018*/ 	.byte	0x04, 0x17
        /*001a*/ 	.short	(.L_1809 - .L_1808)
.L_1808:
        /*001c*/ 	.word	0x00000000
        /*0020*/ 	.short	0x0005
        /*0022*/ 	.short	0x001c
        /*0024*/ 	.byte	0x00, 0xf0, 0x21, 0x00


	//----- nvinfo : EIATTR_KPARAM_INFO
	.align		4
.L_1809:
        /*0028*/ 	.byte	0x04, 0x17
        /*002a*/ 	.short	(.L_1811 - .L_1810)
.L_1810:
        /*002c*/ 	.word	0x00000000
        /*0030*/ 	.short	0x0004
        /*0032*/ 	.short	0x0019
        /*0034*/ 	.byte	0x00, 0xf0, 0x05, 0x00


	//----- nvinfo : EIATTR_KPARAM_INFO
	.align		4
.L_1811:
        /*0038*/ 	.byte	0x04, 0x17
        /*003a*/ 	.short	(.L_1813 - .L_1812)
.L_1812:
        /*003c*/ 	.word	0x00000000
        /*0040*/ 	.short	0x0003
        /*0042*/ 	.short	0x0018
        /*0044*/ 	.byte	0x00, 0xf0, 0x05, 0x00


	//----- nvinfo : EIATTR_KPARAM_INFO
	.align		4
.L_1813:
        /*0048*/ 	.byte	0x04, 0x17
        /*004a*/ 	.short	(.L_1815 - .L_1814)
.L_1814:
        /*004c*/ 	.word	0x00000000
        /*0050*/ 	.short	0x0002
        /*0052*/ 	.short	0x0008
        /*0054*/ 	.byte	0x00, 0xf0, 0x41, 0x00


	//----- nvinfo : EIATTR_KPARAM_INFO
	.align		4
.L_1815:
        /*0058*/ 	.byte	0x04, 0x17
        /*005a*/ 	.short	(.L_1817 - .L_1816)
.L_1816:
        /*005c*/ 	.word	0x00000000
        /*0060*/ 	.short	0x0001
        /*0062*/ 	.short	0x0004
        /*0064*/ 	.byte	0x00, 0xf0, 0x05, 0x00


	//----- nvinfo : EIATTR_KPARAM_INFO
	.align		4
.L_1817:
        /*0068*/ 	.byte	0x04, 0x17
        /*006a*/ 	.short	(.L_1819 - .L_1818)
.L_1818:
        /*006c*/ 	.word	0x00000000
        /*0070*/ 	.short	0x0000
        /*0072*/ 	.short	0x0000
        /*0074*/ 	.byte	0x00, 0xf0, 0x11, 0x00


	//----- nvinfo : EIATTR_SPARSE_MMA_MASK
	.align		4
.L_1819:
        /*0078*/ 	.byte	0x03, 0x50
        /*007a*/ 	.short	0x0000


	//----- nvinfo : EIATTR_MAXREG_COUNT
	.align		4
        /*007c*/ 	.byte	0x03, 0x1b
        /*007e*/ 	.short	0x00ff


	//----- nvinfo : EIATTR_EXTERNS
	.align		4
        /*0080*/ 	.byte	0x04, 0x0f
        /*0082*/ 	.short	(.L_1821 - .L_1820)


	//   ....[0]....
	.align		4
.L_1820:
        /*0084*/ 	.word	index@(__assertfail)


	//----- nvinfo : EIATTR_MERCURY_ISA_VERSION
	.align		4
.L_1821:
        /*0088*/ 	.byte	0x03, 0x5f
        /*008a*/ 	.short	0x0101


	//----- nvinfo : EIATTR_VRC_CTA_INIT_COUNT
	.align		4
        /*008c*/ 	.byte	0x02, 0x4a
	.zero		1
	.zero		1


	//----- nvinfo : EIATTR_SYSCALL_OFFSETS
	.align		4
        /*0090*/ 	.byte	0x04, 0x46
        /*0092*/ 	.short	(.L_1823 - .L_1822)


	//   ....[0]....
.L_1822:
        /*0094*/ 	.word	0x00000e60


	//   ....[1]....
        /*0098*/ 	.word	0x00001e50


	//   ....[2]....
        /*009c*/ 	.word	0x00002d80


	//   ....[3]....
        /*00a0*/ 	.word	0x00003cb0


	//   ....[4]....
        /*00a4*/ 	.word	0x00004aa0


	//   ....[5]....
        /*00a8*/ 	.word	0x00005890


	//   ....[6]....
        /*00ac*/ 	.word	0x00006790


	//   ....[7]....
        /*00b0*/ 	.word	0x00007660


	//----- nvinfo : EIATTR_EXIT_INSTR_OFFSETS
	.align		4
.L_1823:
        /*00b4*/ 	.byte	0x04, 0x1c
        /*00b6*/ 	.short	(.L_1825 - .L_1824)


	//   ....[0]....
.L_1824:
        /*00b8*/ 	.word	0x00006a40


	//   ....[1]....
        /*00bc*/ 	.word	0x00006b70


	//   ....[2]....
        /*00c0*/ 	.word	0x00006b90


	//   ....[3]....
        /*00c4*/ 	.word	0x00006c30


	//   ....[4]....
        /*00c8*/ 	.word	0x00006c60


	//   ....[5]....
        /*00cc*/ 	.word	0x00006c90


	//   ....[6]....
        /*00d0*/ 	.word	0x00006d30


	//   ....[7]....
        /*00d4*/ 	.word	0x00006d80


	//   ....[8]....
        /*00d8*/ 	.word	0x00006e30


	//   ....[9]....
        /*00dc*/ 	.word	0x00006e90


	//   ....[10]....
        /*00e0*/ 	.word	0x00006ed0


	//   ....[11]....
        /*00e4*/ 	.word	0x00006fa0


	//   ....[12]....
        /*00e8*/ 	.word	0x000070f0


	//   ....[13]....
        /*00ec*/ 	.word	0x00007240


	//   ....[14]....
        /*00f0*/ 	.word	0x000073a0


	//   ....[15]....
        /*00f4*/ 	.word	0x000073e0


	//   ....[16]....
        /*00f8*/ 	.word	0x00007410


	//   ....[17]....
        /*00fc*/ 	.word	0x000074b0


	//   ....[18]....
        /*0100*/ 	.word	0x00007500


	//   ....[19]....
        /*0104*/ 	.word	0x00007670


	//   ....[20]....
        /*0108*/ 	.word	0x00007760


	//   ....[21]....
        /*010c*/ 	.word	0x00007810


	//   ....[22]....
        /*0110*/ 	.word	0x00007840


	//   ....[23]....
        /*0114*/ 	.word	0x00007890


	//   ....[24]....
        /*0118*/ 	.word	0x000078e0


	//----- nvinfo : EIATTR_MAX_THREADS
	.align		4
.L_1825:
        /*011c*/ 	.byte	0x04, 0x05
        /*011e*/ 	.short	(.L_1827 - .L_1826)
.L_1826:
        /*0120*/ 	.word	0x00000080
        /*0124*/ 	.word	0x00000001
        /*0128*/ 	.word	0x00000001


	//----- nvinfo : EIATTR_CRS_STACK_SIZE
	.align		4
.L_1827:
        /*012c*/ 	.byte	0x04, 0x1e
        /*012e*/ 	.short	(.L_1829 - .L_1828)
.L_1828:
        /*0130*/ 	.word	0x00000000


	//----- nvinfo : EIATTR_CBANK_PARAM_SIZE
	.align		4
.L_1829:
        /*0134*/ 	.byte	0x03, 0x19
        /*0136*/ 	.short	0x002c


	//----- nvinfo : EIATTR_PARAM_CBANK
	.align		4
        /*0138*/ 	.byte	0x04, 0x0a
        /*013a*/ 	.short	(.L_1831 - .L_1830)
	.align		4
.L_1830:
        /*013c*/ 	.word	index@(.nv.constant0._ZN2at6native27unrolled_elementwise_kernelINS0_10AbsFunctorIhEESt5arrayIPcLm2EELi4E23TrivialOffsetCalculatorILi1EjES8_NS0_6memory12LoadWithCastILi1EEENS9_13StoreWithCastILi1EEEEEviT_T0_T2_T3_T4_T5_)
        /*0140*/ 	.short	0x0380
        /*0142*/ 	.short	0x002c


	//----- nvinfo : EIATTR_SW_WAR
	.align		4
.L_1831:
        /*0144*/ 	.byte	0x04, 0x36
        /*0146*/ 	.short	(.L_1833 - .L_1832)
.L_1832:
        /*0148*/ 	.word	0x00000008
.L_1833:


//--------------------- .nv.info._ZN2at6native18elementwise_kernelILi128ELi4EZNS0_22gpu_kernel_impl_nocastINS0_10AbsFunctorIhEEEEvRNS_18TensorIteratorBaseERKT_EUliE_EEviT1_ --------------------------
	.section	.nv.info._ZN2at6native18elementwise_kernelILi128ELi4EZNS0_22gpu_kernel_impl_nocastINS0_10AbsFunctorIhEEEEvRNS_18TensorIteratorBaseERKT_EUliE_EEviT1_,"",@"SHT_CUDA_INFO"
	.sectionflags	@""
	.align	4


	//----- nvinfo : EIATTR_CUDA_API_VERSION
	.align		4
        /*0000*/ 	.byte	0x04, 0x37
        /*0002*/ 	.short	(.L_1835 - .L_1834)
.L_1834:
        /*0004*/ 	.word	0x00000082


	//----- nvinfo : EIATTR_KPARAM_INFO
	.align		4
.L_1835:
        /*0008*/ 	.byte	0x04, 0x17
        /*000a*/ 	.short	(.L_1837 - .L_1836)
.L_1836:
        /*000c*/ 	.word	0x00000000
        /*0010*/ 	.short	0x0001
        /*0012*/ 	.short	0x0008
        /*0014*/ 	.byte	0x00, 0xf0, 0x61, 0x08


	//----- nvinfo : EIATTR_KPARAM_INFO
	.align		4
.L_1837:
        /*0018*/ 	.byte	0x04, 0x17
        /*001a*/ 	.short	(.L_1839 - .L_1838)
.L_1838:
        /*001c*/ 	.word	0x00000000
        /*0020*/ 	.short	0x0000
        /*0022*/ 	.short	0x0000
        /*0024*/ 	.byte	0x00, 0xf0, 0x11, 0x00


	//----- nvinfo : EIATTR_SPARSE_MMA_MASK
	.align		4
.L_1839:
        /*0028*/ 	.byte	0x03, 0x50
        /*002a*/ 	.short	0x0000


	//----- nvinfo : EIATTR_MAXREG_COUNT
	.align		4
        /*002c*/ 	.byte	0x03, 0x1b
        /*002e*/ 	.short	0x0080


	//----- nvinfo : EIATTR_MERCURY_ISA_VERSION
	.align		4
        /*0030*/ 	.byte	0x03, 0x5f
        /*0032*/ 	.short	0x0101


	//----- nvinfo : EIATTR_VRC_CTA_INIT_COUNT
	.align		4
        /*0034*/ 	.byte	0x02, 0x4a
	.zero		1
	.zero		1


	//----- nvinfo : EIATTR_EXIT_INSTR_OFFSETS
	.align		4
        /*0038*/ 	.byte	0x04, 0x1c
        /*003a*/ 	.short	(.L_1841 - .L_1840)


	//   ....[0]....
.L_1840:
        /*003c*/ 	.word	0x00000270


	//   ....[1]....
        /*0040*/ 	.word	0x000002c0


	//   ....[2]....
        /*0044*/ 	.word	0x00003d50


	//   ....[3]....
        /*0048*/ 	.word	0x00005070


	//----- nvinfo : EIATTR_MAX_THREADS
	.align		4
.L_1841:
        /*004c*/ 	.byte	0x04, 0x05
        /*004e*/ 	.short	(.L_1843 - .L_1842)
.L_1842:
        /*0050*/ 	.word	0x00000080
        /*0054*/ 	.word	0x00000001
        /*0058*/ 	.word	0x00000001


	//----- nvinfo : EIATTR_CRS_STACK_SIZE
	.align		4
.L_1843:
        /*005c*/ 	.byte	0x04, 0x1e
        /*005e*/ 	.short	(.L_1845 - .L_1844)
.L_1844:
        /*0060*/ 	.word	0x00000000


	//----- nvinfo : EIATTR_CBANK_PARAM_SIZE
	.align		4
.L_1845:
        /*0064*/ 	.byte	0x03, 0x19
        /*0066*/ 	.short	0x0220


	//----- nvinfo : EIATTR_PARAM_CBANK
	.align		4
        /*0068*/ 	.byte	0x04, 0x0a
        /*006a*/ 	.short	(.L_1847 - .L_1846)
	.align		4
.L_1846:
        /*006c*/ 	.word	index@(.nv.constant0._ZN2at6native18elementwise_kernelILi128ELi4EZNS0_22gpu_kernel_impl_nocastINS0_10AbsFunctorIhEEEEvRNS_18TensorIteratorBaseERKT_EUliE_EEviT1_)
        /*0070*/ 	.short	0x0380
        /*0072*/ 	.short	0x0220


	//----- nvinfo : EIATTR_SW_WAR
	.align		4
.L_1847:
        /*0074*/ 	.byte	0x04, 0x36
        /*0076*/ 	.short	(.L_1849 - .L_1848)
.L_1848:
        /*0078*/ 	.word	0x00000008
.L_1849:


//--------------------- .nv.info._ZN2at6native27unrolled_elementwise_kernelINS0_10AbsFunctorIhEESt5arrayIPcLm2EELi4E23TrivialOffsetCalculatorILi1EjES8_NS0_6memory15LoadWithoutCastENS9_16StoreWithoutCastEEEviT_T0_T2_T3_T4_T5_ --------------------------
	.section	.nv.info._ZN2at6native27unrolled_elementwise_kernelINS0_10AbsFunctorIhEESt5arrayIPcLm2EELi4E23TrivialOffsetCalculatorILi1EjES8_NS0_6memory15LoadWithoutCastENS9_16StoreWithoutCastEEEviT_T0_T2_T3_T4_T5_,"",@"SHT_CUDA_INFO"
	.sectionflags	@""
	.align	4


	//----- nvinfo : EIATTR_CUDA_API_VERSION
	.align		4
        /*0000*/ 	.byte	0x04, 0x37
        /*0002*/ 	.short	(.L_1851 - .L_1850)
.L_1850:
        /*0004*/ 	.word	0x00000082


	//----- nvinfo : EIATTR_KPARAM_INFO
	.align		4
.L_1851:
        /*0008*/ 	.byte	0x04, 0x17
        /*000a*/ 	.short	(.L_1853 - .L_1852)
.L_1852:
        /*000c*/ 	.word	0x00000000
        /*0010*/ 	.short	0x0006
        /*0012*/ 	.short	0x001b
        /*0014*/ 	.byte	0x00, 0xf0, 0x05, 0x00


	//----- nvinfo : EIATTR_KPARAM_INFO
	.align		4
.L_1853:
        /*0018*/ 	.byte	0x04, 0x17
        /*001a*/ 	.short	(.L_1855 - .L_1854)
.L_1854:
        /*001c*/ 	.word	0x00000000
        /*0020*/ 	.short	0x0005
        /*0022*/ 	.short	0x001a
        /*0024*/ 	.byte	0x00, 0xf0, 0x05, 0x00


	//----- nvinfo : EIATTR_KPARAM_INFO
	.align		4
.L_1855:
        /*0028*/ 	.byte	0x04, 0x17
        /*002a*/ 	.short	(.L_1857 - .L_1856)
.L_1856:
        /*002c*/ 	.word	0x00000000
        /*0030*/ 	.short	0x0004
        /*0032*/ 	.short	0x0019
        /*0034*/ 	.byte	0x00, 0xf0, 0x05, 0x00


	//----- nvinfo : EIATTR_KPARAM_INFO
	.align		4
.L_1857:
        /*0038*/ 	.byte	0x04, 0x17
        /*003a*/ 	.short	(.L_1859 - .L_1858)
.L_1858:
        /*003c*/ 	.word	0x00000000
        /*0040*/ 	.short	0x0003
        /*0042*/ 	.short	0x0018
        /*0044*/ 	.byte	0x00, 0xf0, 0x05, 0x00


	//----- nvinfo : EIATTR_KPARAM_INFO
	.align		4
.L_1859:
        /*0048*/ 	.byte	0x04, 0x17
        /*004a*/ 	.short	(.L_1861 - .L_1860)
.L_1860:
        /*004c*/ 	.word	0x00000000
        /*0050*/ 	.short	0x0002
        /*0052*/ 	.short	0x0008
        /*0054*/ 	.byte	0x00, 0xf0, 0x41, 0x00


	//----- nvinfo : EIATTR_KPARAM_INFO
	.align		4
.L_1861:
        /*0058*/ 	.byte	0x04, 0x17
        /*005a*/ 	.short	(.L_1863 - .L_1862)
.L_1862:
        /*005c*/ 	.word	0x00000000
        /*0060*/ 	.short	0x0001
        /*0062*/ 	.short	0x0004
        /*0064*/ 	.byte	0x00, 0xf0, 0x05, 0x00


	//----- nvinfo : EIATTR_KPARAM_INFO
	.align		4
.L_1863:
        /*0068*/ 	.byte	0x04, 0x17
        /*006a*/ 	.short	(.L_1865 - .L_1864)
.L_1864:
        /*006c*/ 	.word	0x00000000
        /*0070*/ 	.short	0x0000
        /*0072*/ 	.short	0x0000
        /*0074*/ 	.byte	0x00, 0xf0, 0x11, 0x00


	//----- nvinfo : EIATTR_SPARSE_MMA_MASK
	.align		4
.L_1865:
        /*0078*/ 	.byte	0x03, 0x50
        /*007a*/ 	.short	0x0000


	//----- nvinfo : EIATTR_MAXREG_COUNT
	.align		4
        /*007c*/ 	.byte	0x03, 0x1b
        /*007e*/ 	.short	0x00ff


	//----- nvinfo : EIATTR_MERCURY_ISA_VERSION
	.align		4
        /*0080*/ 	.byte	0x03, 0x5f
        /*0082*/ 	.short	0x0101


	//----- nvinfo : EIATTR_VRC_CTA_INIT_COUNT
	.align		4
        /*0084*/ 	.byte	0x02, 0x4a
	.zero		1
	.zero		1


	//----- nvinfo : EIATTR_EXIT_INSTR_OFFSETS
	.align		4
        /*0088*/ 	.byte	0x04, 0x1c
        /*008a*/ 	.short	(.L_1867 - .L_1866)


	//   ....[0]....
.L_1866:
        /*008c*/ 	.word	0x00000430


	//   ....[1]....
        /*0090*/ 	.word	0x00000490


	//----- nvinfo : EIATTR_MAX_THREADS
	.align		4
.L_1867:
        /*0094*/ 	.byte	0x04, 0x05
        /*0096*/ 	.short	(.L_1869 - .L_1868)
.L_1868:
        /*0098*/ 	.word	0x00000080
        /*009c*/ 	.word	0x00000001
        /*00a0*/ 	.word	0x00000001


	//----- nvinfo : EIATTR_CRS_STACK_SIZE
	.align		4
.L_1869:
        /*00a4*/ 	.byte	0x04, 0x1e
        /*00a6*/ 	.short	(.L_1871 - .L_1870)
.L_1870:
        /*00a8*/ 	.word	0x00000000


	//----- nvinfo : EIATTR_CBANK_PARAM_SIZE
	.align		4
.L_1871:
        /*00ac*/ 	.byte	0x03, 0x19
        /*00ae*/ 	.short	0x001c


	//----- nvinfo : EIATTR_PARAM_CBANK
	.align		4
        /*00b0*/ 	.byte	0x04, 0x0a
        /*00b2*/ 	.short	(.L_1873 - .L_1872)
	.align		4
.L_1872:
        /*00b4*/ 	.word	index@(.nv.constant0._ZN2at6native27unrolled_elementwise_kernelINS0_10AbsFunctorIhEESt5arrayIPcLm2EELi4E23TrivialOffsetCalculatorILi1EjES8_NS0_6memory15LoadWithoutCastENS9_16StoreWithoutCastEEEviT_T0_T2_T3_T4_T5_)
        /*00b8*/ 	.short	0x0380
        /*00ba*/ 	.short	0x001c


	//----- nvinfo : EIATTR_SW_WAR
	.align		4
.L_1873:
        /*00bc*/ 	.byte	0x04, 0x36
        /*00be*/ 	.short	(.L_1875 - .L_1874)
.L_1874:
        /*00c0*/ 	.word	0x00000008
.L_1875:


//--------------------- .nv.info._ZN2at6native29vectorized_elementwise_kernelILi2ENS0_10AbsFunctorIhEESt5arrayIPcLm2EEEEviT0_T1_ --------------------------
	.section	.nv.info._ZN2at6native29vectorized_elementwise_kernelILi2ENS0_10AbsFunctorIhEESt5arrayIPcLm2EEEEviT0_T1_,"",@"SHT_CUDA_INFO"
	.sectionflags	@""
	.align	4


	//----- nvinfo : EIATTR_CUDA_API_VERSION
	.align		4
        /*0000*/ 	.byte	0x04, 0x37
        /*0002*/ 	.short	(.L_1877 - .L_1876)
.L_1876:
        /*0004*/ 	.word	0x00000082


	//----- nvinfo : EIATTR_KPARAM_INFO
	.align		4
.L_1877:
        /*0008*/ 	.byte	0x04, 0x17
        /*000a*/ 	.short	(.L_1879 - .L_1878)
.L_1878:
        /*000c*/ 	.word	0x00000000
        /*0010*/ 	.short	0x0002
        /*0012*/ 	.short	0x0008
        /*0014*/ 	.byte	0x00, 0xf0, 0x41, 0x00


	//----- nvinfo : EIATTR_KPARAM_INFO
	.align		4
.L_1879:
        /*0018*/ 	.byte	0x04, 0x17
        /*001a*/ 	.short	(.L_1881 - .L_1880)
.L_1880:
        /*001c*/ 	.word	0x00000000
        /*0020*/ 	.short	0x0001
        /*0022*/ 	.short	0x0004
        /*0024*/ 	.byte	0x00, 0xf0, 0x05, 0x00


	//----- nvinfo : EIATTR_KPARAM_INFO
	.align		4
.L_1881:
        /*0028*/ 	.byte	0x04, 0x17
        /*002a*/ 	.short	(.L_1883 - .L_1882)
.L_1882:
        /*002c*/ 	.word	0x00000000
        /*0030*/ 	.short	0x0000
        /*0032*/ 	.short	0x0000
        /*0034*/ 	.byte	0x00, 0xf0, 0x11, 0x00


	//----- nvinfo : EIATTR_SPARSE_MMA_MASK
	.align		4
.L_1883:
        /*0038*/ 	.byte	0x03, 0x50
        /*003a*/ 	.short	0x0000


	//----- nvinfo : EIATTR_MAXREG_COUNT
	.align		4
        /*003c*/ 	.byte	0x03, 0x1b
        /*003e*/ 	.short	0x00ff


	//----- nvinfo : EIATTR_MERCURY_ISA_VERSION
	.align		4
        /*0040*/ 	.byte	0x03, 0x5f
        /*0042*/ 	.short	0x0101


	//----- nvinfo : EIATTR_VRC_CTA_INIT_COUNT
	.align		4
        /*0044*/ 	.byte	0x02, 0x4a
	.zero		1
	.zero		1


	//----- nvinfo : EIATTR_EXIT_INSTR_OFFSETS
	.align		4
        /*0048*/ 	.byte	0x04, 0x1c
        /*004a*/ 	.short	(.L_1885 - .L_1884)


	//   ....[0]....
.L_1884:
        /*004c*/ 	.word	0x00000860


	//   ....[1]....
        /*0050*/ 	.word	0x000008c0


	//   ....[2]....
        /*0054*/ 	.word	0x00000a60


	//----- nvinfo : EIATTR_MAX_THREADS
	.align		4
.L_1885:
        /*0058*/ 	.byte	0x04, 0x05
        /*005a*/ 	.short	(.L_1887 - .L_1886)
.L_1886:
        /*005c*/ 	.word	0x00000080
        /*0060*/ 	.word	0x00000001
        /*0064*/ 	.word	0x00000001


	//----- nvinfo : EIATTR_CRS_STACK_SIZE
	.align		4
.L_1887:
        /*0068*/ 	.byte	0x04, 0x1e
        /*006a*/ 	.short	(.L_1889 - .L_1888)
.L_1888:
        /*006c*/ 	.word	0x00000000


	//----- nvinfo : EIATTR_CBANK_PARAM_SIZE
	.align		4
.L_1889:
        /*0070*/ 	.byte	0x03, 0x19
        /*0072*/ 	.short	0x0018


	//----- nvinfo : EIATTR_PARAM_CBANK
	.align		4
        /*0074*/ 	.byte	0x04, 0x0a
        /*0076*/ 	.short	(.L_1891 - .L_1890)
	.align		4
.L_1890:
        /*0078*/ 	.word	index@(.nv.constant0._ZN2at6native29vectorized_elementwise_kernelILi2ENS0_10AbsFunctorIhEESt5arrayIPcLm2EEEEviT0_T1_)
        /*007c*/ 	.short	0x0380
        /*007e*/ 	.short	0x0018


	//----- nvinfo : EIATTR_SW_WAR
	.align		4
.L_1891:
        /*0080*/ 	.byte	0x04, 0x36
        /*0082*/ 	.short	(.L_1893 - .L_1892)
.L_1892:
        /*0084*/ 	.word	0x00000008
.L_1893:


//--------------------- .nv.info._ZN2at6native29vectorized_elementwise_kernelILi4ENS0_10AbsFunctorIhEESt5arrayIPcLm2EEEEviT0_T1_ --------------------------
	.section	.nv.info._ZN2at6native29vectorized_elementwise_kernelILi4ENS0_10AbsFunctorIhEESt5arrayIPcLm2EEEEviT0_T1_,"",@"SHT_CUDA_INFO"
	.sectionflags	@""
	.align	4


	//----- nvinfo : EIATTR_CUDA_API_VERSION
	.align		4
        /*0000*/ 	.byte	0x04, 0x37
        /*0002*/ 	.short	(.L_1895 - .L_1894)
.L_1894:
        /*0004*/ 	.word	0x00000082


	//----- nvinfo : EIATTR_KPARAM_INFO
	.align		4
.L_1895:
        /*0008*/ 	.byte	0x04, 0x17
        /*000a*/ 	.short	(.L_1897 - .L_1896)
.L_1896:
        /*000c*/ 	.word	0x00000000
        /*0010*/ 	.short	0x0002
        /*0012*/ 	.short	0x0008
        /*0014*/ 	.byte	0x00, 0xf0, 0x41, 0x00


	//----- nvinfo : EIATTR_KPARAM_INFO
	.align		4
.L_1897:
        /*0018*/ 	.byte	0x04, 0x17
        /*001a*/ 	.short	(.L_1899 - .L_1898)
.L_1898:
        /*001c*/ 	.word	0x00000000
        /*0020*/ 	.short	0x0001
        /*0022*/ 	.short	0x0004
        /*0024*/ 	.byte	0x00, 0xf0, 0x05, 0x00


	//----- nvinfo : EIATTR_KPARAM_INFO
	.align		4
.L_1899:
        /*0028*/ 	.byte	0x04, 0x17
        /*002a*/ 	.short	(.L_1901 - .L_1900)
.L_1900:
        /*002c*/ 	.word	0x00000000
        /*0030*/ 	.short	0x0000
        /*0032*/ 	.short	0x0000
        /*0034*/ 	.byte	0x00, 0xf0, 0x11, 0x00


	//----- nvinfo : EIATTR_SPARSE_MMA_MASK
	.align		4
.L_1901:
        /*0038*/ 	.byte	0x03, 0x50
        /*003a*/ 	.short	0x0000


	//----- nvinfo : EIATTR_MAXREG_COUNT
	.align		4
        /*003c*/ 	.byte	0x03, 0x1b
        /*003e*/ 	.short	0x00ff


	//----- nvinfo : EIATTR_MERCURY_ISA_VERSION
	.align		4
        /*0040*/ 	.byte	0x03, 0x5f
        /*0042*/ 	.short	0x0101


	//----- nvinfo : EIATTR_VRC_CTA_INIT_COUNT
	.align		4
        /*0044*/ 	.byte	0x02, 0x4a
	.zero		1
	.zero		1


	//----- nvinfo : EIATTR_EXIT_INSTR_OFFSETS
	.align		4
        /*0048*/ 	.byte	0x04, 0x1c
        /*004a*/ 	.short	(.L_1903 - .L_1902)


	//   ....[0]....
.L_1902:
        /*004c*/ 	.word	0x00000860


	//   ....[1]....
        /*0050*/ 	.word	0x000008c0


	//   ....[2]....
        /*0054*/ 	.word	0x000009e0


	//----- nvinfo : EIATTR_MAX_THREADS
	.align		4
.L_1903:
        /*0058*/ 	.byte	0x04, 0x05
        /*005a*/ 	.short	(.L_1905 - .L_1904)
.L_1904:
        /*005c*/ 	.word	0x00000080
        /*0060*/ 	.word	0x00000001
        /*0064*/ 	.word	0x00000001


	//----- nvinfo : EIATTR_CRS_STACK_SIZE
	.align		4
.L_1905:
        /*0068*/ 	.byte	0x04, 0x1e
        /*006a*/ 	.short	(.L_1907 - .L_1906)
.L_1906:
        /*006c*/ 	.word	0x00000000


	//----- nvinfo : EIATTR_CBANK_PARAM_SIZE
	.align		4
.L_1907:
        /*0070*/ 	.byte	0x03, 0x19
        /*0072*/ 	.short	0x0018


	//----- nvinfo : EIATTR_PARAM_CBANK
	.align		4
        /*0074*/ 	.byte	0x04, 0x0a
        /*0076*/ 	.short	(.L_1909 - .L_1908)
	.align		4
.L_1908:
        /*0078*/ 	.word	index@(.nv.constant0._ZN2at6native29vectorized_elementwise_kernelILi4ENS0_10AbsFunctorIhEESt5arrayIPcLm2EEEEviT0_T1_)
        /*007c*/ 	.short	0x0380
        /*007e*/ 	.short	0x0018


	//----- nvinfo : EIATTR_SW_WAR
	.align		4
.L_1909:
        /*0080*/ 	.byte	0x04, 0x36
        /*0082*/ 	.short	(.L_1911 - .L_1910)
.L_1910:
        /*0084*/ 	.word	0x00000008
.L_1911:


//--------------------- .nv.info._ZN2at6native29vectorized_elementwise_kernelILi8ENS0_10AbsFunctorIhEESt5arrayIPcLm2EEEEviT0_T1_ --------------------------
	.section	.nv.info._ZN2at6native29vectorized_elementwise_kernelILi8ENS0_10AbsFunctorIhEESt5arrayIPcLm2EEEEviT0_T1_,"",@"SHT_CUDA_INFO"
	.sectionflags	@""
	.align	4


	//----- nvinfo : EIATTR_CUDA_API_VERSION
	.align		4
        /*0000*/ 	.byte	0x04, 0x37
        /*0002*/ 	.short	(.L_1913 - .L_1912)
.L_1912:
        /*0004*/ 	.word	0x00000082


	//----- nvinfo : EIATTR_KPARAM_INFO
	.align		4
.L_1913:
        /*0008*/ 	.byte	0x04, 0x17
        /*000a*/ 	.short	(.L_1915 - .L_1914)
.L_1914:
        /*000c*/ 	.word	0x00000000
        /*0010*/ 	.short	0x0002
        /*0012*/ 	.short	0x0008
        /*0014*/ 	.byte	0x00, 0xf0, 0x41, 0x00


	//----- nvinfo : EIATTR_KPARAM_INFO
	.align		4
.L_1915:
        /*0018*/ 	.byte	0x04, 0x17
        /*001a*/ 	.short	(.L_1917 - .L_1916)
.L_1916:
        /*001c*/ 	.word	0x00000000
        /*0020*/ 	.short	0x0001
        /*0022*/ 	.short	0x0004
        /*0024*/ 	.byte	0x00, 0xf0, 0x05, 0x00


	//----- nvinfo : EIATTR_KPARAM_INFO
	.align		4
.L_1917:
        /*0028*/ 	.byte	0x04, 0x17
        /*002a*/ 	.short	(.L_1919 - .L_1918)
.L_1918:
        /*002c*/ 	.word	0x00000000
        /*0030*/ 	.short	0x0000
        /*0032*/ 	.short	0x0000
        /*0034*/ 	.byte	0x00, 0xf0, 0x11, 0x00


	//----- nvinfo : EIATTR_SPARSE_MMA_MASK
	.align		4
.L_1919:
        /*0038*/ 	.byte	0x03, 0x50
        /*003a*/ 	.short	0x0000


	//----- nvinfo : EIATTR_MAXREG_COUNT
	.align		4
        /*003c*/ 	.byte	0x03, 0x1b
        /*003e*/ 	.short	0x00ff


	//----- nvinfo : EIATTR_MERCURY_ISA_VERSION
	.align		4
        /*0040*/ 	.byte	0x03, 0x5f
        /*0042*/ 	.short	0x0101


	//----- nvinfo : EIATTR_VRC_CTA_INIT_COUNT
	.align		4
        /*0044*/ 	.byte	0x02, 0x4a
	.zero		1
	.zero		1


	//----- nvinfo : EIATTR_EXIT_INSTR_OFFSETS
	.align		4
        /*0048*/ 	.byte	0x04, 0x1c
        /*004a*/ 	.short	(.L_1921 - .L_1920)


	//   ....[0]....
.L_1920:
        /*004c*/ 	.word	0x00000860


	//   ....[1]....
        /*0050*/ 	.word	0x000008c0


	//   ....[2]....
        /*0054*/ 	.word	0x000009c0


	//----- nvinfo : EIATTR_MAX_THREADS
	.align		4
.L_1921:
        /*0058*/ 	.byte	0x04, 0x05
        /*005a*/ 	.short	(.L_1923 - .L_1922)
.L_1922:
        /*005c*/ 	.word	0x00000080
        /*0060*/ 	.word	0x00000001
        /*0064*/ 	.word	0x00000001


	//----- nvinfo : EIATTR_CRS_STACK_SIZE
	.align		4
.L_1923:
        /*0068*/ 	.byte	0x04, 0x1e
        /*006a*/ 	.short	(.L_1925 - .L_1924)
.L_1924:
        /*006c*/ 	.word	0x00000000


	//----- nvinfo : EIATTR_CBANK_PARAM_SIZE
	.align		4
.L_1925:
        /*0070*/ 	.byte	0x03, 0x19
        /*0072*/ 	.short	0x0018


	//----- nvinfo : EIATTR_PARAM_CBANK
	.align		4
        /*0074*/ 	.byte	0x04, 0x0a
        /*0076*/ 	.short	(.L_1927 - .L_1926)
	.align		4
.L_1926:
        /*0078*/ 	.word	index@(.nv.constant0._ZN2at6native29vectorized_elementwise_kernelILi8ENS0_10AbsFunctorIhEESt5arrayIPcLm2EEEEviT0_T1_)
        /*007c*/ 	.short	0x0380
        /*007e*/ 	.short	0x0018


	//----- nvinfo : EIATTR_SW_WAR
	.align		4
.L_1927:
        /*0080*/ 	.byte	0x04, 0x36
        /*0082*/ 	.short	(.L_1929 - .L_1928)
.L_1928:
        /*0084*/ 	.word	0x00000008
.L_1929:


//--------------------- .nv.callgraph             --------------------------
	.section	.nv.callgraph,"",@"SHT_CUDA_CALLGRAPH"
	.align	4
	.sectionentsize	8
	.align		4
        /*0000*/ 	.word	0x00000000
	.align		4
        /*0004*/ 	.word	0xffffffff
	.align		4
        /*0008*/ 	.word	index@(_ZN2at6native18elementwise_kernelILi128ELi4EZNS0_15gpu_kernel_implINS0_10AbsFunctorIbEEEEvRNS_18TensorIteratorBaseERKT_EUliE_EEviT1_)
	.align		4
        /*000c*/ 	.word	index@(__assertfail)
	.align		4
        /*0010*/ 	.word	index@(_ZN2at6native27unrolled_elementwise_kernelINS0_10AbsFunctorIbEESt5arrayIPcLm2EELi4E23TrivialOffsetCalculatorILi1EjES8_NS0_6memory12LoadWithCastILi1EEENS9_13StoreWithCastILi1EEEEEviT_T0_T2_T3_T4_T5_)
	.align		4
        /*0014*/ 	.word	index@(__assertfail)
	.align		4
        /*0018*/ 	.word	index@(_ZN2at6native18elementwise_kernelILi128ELi4EZNS0_15gpu_kernel_implINS0_10AbsFunctorIN3c108BFloat16EEEEEvRNS_18TensorIteratorBaseERKT_EUliE_EEviT1_)
	.align		4
        /*001c*/ 	.word	index@(__assertfail)
	.align		4
        /*0020*/ 	.word	index@(_ZN2at6native27unrolled_elementwise_kernelINS0_10AbsFunctorIN3c108BFloat16EEESt5arrayIPcLm2EELi4E23TrivialOffsetCalculatorILi1EjESA_NS0_6memory12LoadWithCastILi1EEENSB_13StoreWithCastILi1EEEEEviT_T0_T2_T3_T4_T5_)
	.align		4
        /*0024*/ 	.word	index@(__assertfail)
	.align		4
        /*0028*/ 	.word	index@(_ZN2at6native18elementwise_kernelILi128ELi4EZNS0_15gpu_kernel_implINS0_10AbsFunctorIN3c104HalfEEEEEvRNS_18TensorIteratorBaseERKT_EUliE_EEviT1_)
	.align		4
        /*002c*/ 	.word	index@(__assertfail)
	.align		4
        /*0030*/ 	.word	index@(_ZN2at6native27unrolled_elementwise_kernelINS0_10AbsFunctorIN3c104HalfEEESt5arrayIPcLm2EELi4E23TrivialOffsetCalculatorILi1EjESA_NS0_6memory12LoadWithCastILi1EEENSB_13StoreWithCastILi1EEEEEviT_T0_T2_T3_T4_T5_)
	.align		4
        /*0034*/ 	.word	index@(__assertfail)
	.align		4
        /*0038*/ 	.word	index@(_ZN2at6native18elementwise_kernelILi128ELi4EZNS0_15gpu_kernel_implINS0_10AbsFunctorIfEEEEvRNS_18TensorIteratorBaseERKT_EUliE_EEviT1_)
	.align		4
        /*003c*/ 	.word	index@(__assertfail)
	.align		4
        /*0040*/ 	.word	index@(_ZN2at6native27unrolled_elementwise_kernelINS0_10AbsFunctorIfEESt5arrayIPcLm2EELi4E23TrivialOffsetCalculatorILi1EjES8_NS0_6memory12LoadWithCastILi1EEENS9_13StoreWithCastILi1EEEEEviT_T0_T2_T3_T4_T5_)
	.align		4
        /*0044*/ 	.word	index@(__assertfail)
	.align		4
        /*0048*/ 	.word	index@(_ZN2at6native18elementwise_kernelILi128ELi4EZNS0_15gpu_kernel_implINS0_10AbsFunctorIdEEEEvRNS_18TensorIteratorBaseERKT_EUliE_EEviT1_)
	.align		4
        /*004c*/ 	.word	index@(__assertfail)
	.align		4
        /*0050*/ 	.word	index@(_ZN2at6native27unrolled_elementwise_kernelINS0_10AbsFunctorIdEESt5arrayIPcLm2EELi4E23TrivialOffsetCalculatorILi1EjES8_NS0_6memory12LoadWithCastILi1EEENS9_13StoreWithCastILi1EEEEEviT_T0_T2_T3_T4_T5_)
	.align		4
        /*0054*/ 	.word	index@(__assertfail)
	.align		4
        /*0058*/ 	.word	index@(_ZN2at6native18elementwise_kernelILi128ELi4EZNS0_15gpu_kernel_implINS0_10AbsFunctorIsEEEEvRNS_18TensorIteratorBaseERKT_EUliE_EEviT1_)
	.align		4
        /*005c*/ 	.word	index@(__assertfail)
	.align		4
        /*0060*/ 	.word	index@(_ZN2at6native27unrolled_elementwise_kernelINS0_10AbsFunctorIsEESt5arrayIPcLm2EELi4E23TrivialOffsetCalculatorILi1EjES8_NS0_6memory12LoadWithCastILi1EEENS9_13StoreWithCastILi1EEEEEviT_T0_T2_T3_T4_T5_)
	.align		4
        /*0064*/ 	.word	index@(__assertfail)
	.align		4
        /*0068*/ 	.word	index@(_ZN2at6native18elementwise_kernelILi128ELi4EZNS0_15gpu_kernel_implINS0_10AbsFunctorIlEEEEvRNS_18TensorIteratorBaseERKT_EUliE_EEviT1_)
	.align		4
        /*006c*/ 	.word	index@(__assertfail)
	.align		4
        /*0070*/ 	.word	index@(_ZN2at6native27unrolled_elementwise_kernelINS0_10AbsFunctorIlEESt5arrayIPcLm2EELi4E23TrivialOffsetCalculatorILi1EjES8_NS0_6memory12LoadWithCastILi1EEENS9_13StoreWithCastILi1EEEEEviT_T0_T2_T3_T4_T5_)
	.align		4
        /*0074*/ 	.word	index@(__assertfail)
	.align		4
        /*0078*/ 	.word	index@(_ZN2at6native18elementwise_kernelILi128ELi4EZNS0_15gpu_kernel_implINS0_10AbsFunctorIiEEEEvRNS_18TensorIteratorBaseERKT_EUliE_EEviT1_)
	.align		4
        /*007c*/ 	.word	index@(__assertfail)
	.align		4
        /*0080*/ 	.word	index@(_ZN2at6native27unrolled_elementwise_kernelINS0_10AbsFunctorIiEESt5arrayIPcLm2EELi4E23TrivialOffsetCalculatorILi1EjES8_NS0_6memory12LoadWithCastILi1EEENS9_13StoreWithCastILi1EEEEEviT_T0_T2_T3_T4_T5_)
	.align		4
        /*0084*/ 	.word	index@(__assertfail)
	.align		4
        /*0088*/ 	.word	index@(_ZN2at6native18elementwise_kernelILi128ELi4EZNS0_15gpu_kernel_implINS0_10AbsFunctorIaEEEEvRNS_18TensorIteratorBaseERKT_EUliE_EEviT1_)
	.align		4
        /*008c*/ 	.word	index@(__assertfail)
	.align		4
        /*0090*/ 	.word	index@(_ZN2at6native27unrolled_elementwise_kernelINS0_10AbsFunctorIaEESt5arrayIPcLm2EELi4E23TrivialOffsetCalculatorILi1EjES8_NS0_6memory12LoadWithCastILi1EEENS9_13StoreWithCastILi1EEEEEviT_T0_T2_T3_T4_T5_)
	.align		4
        /*0094*/ 	.word	index@(__assertfail)
	.align		4
        /*0098*/ 	.word	index@(_ZN2at6native18elementwise_kernelILi128ELi4EZNS0_15gpu_kernel_implINS0_10AbsFunctorIhEEEEvRNS_18TensorIteratorBaseERKT_EUliE_EEviT1_)
	.align		4
        /*009c*/ 	.word	index@(__assertfail)
	.align		4
        /*00a0*/ 	.word	index@(_ZN2at6native27unrolled_elementwise_kernelINS0_10AbsFunctorIhEESt5arrayIPcLm2EELi4E23TrivialOffsetCalculatorILi1EjES8_NS0_6memory12LoadWithCastILi1EEENS9_13StoreWithCastILi1EEEEEviT_T0_T2_T3_T4_T5_)
	.align		4
        /*00a4*/ 	.word	index@(__assertfail)
	.align		4
        /*00a8*/ 	.word	0x00000000
	.align		4
        /*00ac*/ 	.word	0xfffffffe
	.align		4
        /*00b0*/ 	.word	0x00000000
	.align		4
        /*00b4*/ 	.word	0xfffffffd
	.align		4
        /*00b8*/ 	.word	0x00000000
	.align		4
        /*00bc*/ 	.word	0xfffffffc


//--------------------- .nv.constant4             --------------------------
	.section	.nv.constant4,"a",@progbits
	.align	8
	.align		8
.nv.constant4:
        /*0000*/ 	.dword	__assertfail
	.align		8
        /*0008*/ 	.dword	__unnamed_1
	.align		8
        /*0010*/ 	.dword	__unnamed_2
	.align		8
        /*0018*/ 	.dword	__unnamed_3
	.align		8
        /*0020*/ 	.dword	__unnamed_4
	.align		8
        /*0028*/ 	.dword	__unnamed_5
	.align		8
        /*0030*/ 	.dword	__unnamed_6
	.align		8
        /*0038*/ 	.dword	__unnamed_7
	.align		8
        /*0040*/ 	.dword	__unnamed_8
	.align		8
        /*0048*/ 	.dword	__unnamed_9
	.align		8
        /*0050*/ 	.dword	__unnamed_10
	.align		8
        /*0058*/ 	.dword	__unnamed_11
	.align		8
        /*0060*/ 	.dword	__unnamed_12
	.align		8
        /*0068*/ 	.dword	__unnamed_13
	.align		8
        /*0070*/ 	.dword	__unnamed_14
	.align		8
        /*0078*/ 	.dword	__unnamed_15
	.align		8
        /*0080*/ 	.dword	__unnamed_16
	.align		8
        /*0088*/ 	.dword	__unnamed_17
	.align		8
        /*0090*/ 	.dword	__unnamed_18
	.align		8
        /*0098*/ 	.dword	__unnamed_19
	.align		8
        /*00a0*/ 	.dword	__unnamed_20
	.align		8
        /*00a8*/ 	.dword	_ZN43_INTERNAL_73428b55_12_AbsKernel_cu_200199c64cuda3std3__45__cpo5beginE
	.align		8
        /*00b0*/ 	.dword	_ZN43_INTERNAL_73428b55_12_AbsKernel_cu_200199c64cuda3std3__45__cpo3endE
	.align		8
        /*00b8*/ 	.dword	_ZN43_INTERNAL_73428b55_12_AbsKernel_cu_200199c64cuda3std3__45__cpo6cbeginE
	.align		8
        /*00c0*/ 	.dword	_ZN43_INTERNAL_73428b55_12_AbsKernel_cu_200199c64cuda3std3__45__cpo4cendE
	.align		8
        /*00c8*/ 	.dword	_ZN43_INTERNAL_73428b55_12_AbsKernel_cu_200199c64cuda3std3__45__cpo6rbeginE
	.align		8
        /*00d0*/ 	.dword	_ZN43_INTERNAL_73428b55_12_AbsKernel_cu_200199c64cuda3std3__45__cpo4rendE
	.align		8
        /*00d8*/ 	.dword	_ZN43_INTERNAL_73428b55_12_AbsKernel_cu_200199c64cuda3std3__45__cpo7crbeginE
	.align		8
        /*00e0*/ 	.dword	_ZN43_INTERNAL_73428b55_12_AbsKernel_cu_200199c64cuda3std3__45__cpo5crendE
	.align		8
        /*00e8*/ 	.dword	_ZN43_INTERNAL_73428b55_12_AbsKernel_cu_200199c64cuda3std3__445_GLOBAL__N__73428b55_12_AbsKernel_cu_200199c66ignoreE
	.align		8
        /*00f0*/ 	.dword	_ZN43_INTERNAL_73428b55_12_AbsKernel_cu_200199c64cuda3std3__419piecewise_constructE
	.align		8
        /*00f8*/ 	.dword	_ZN43_INTERNAL_73428b55_12_AbsKernel_cu_200199c64cuda3std3__48in_placeE
	.align		8
        /*0100*/ 	.dword	_ZN43_INTERNAL_73428b55_12_AbsKernel_cu_200199c64cuda3std3__420unreachable_sentinelE
	.align		8
        /*0108*/ 	.dword	_ZN43_INTERNAL_73428b55_12_AbsKernel_cu_200199c64cuda3std6ranges3__45__cpo4swapE
	.align		8
        /*0110*/ 	.dword	_ZN43_INTERNAL_73428b55_12_AbsKernel_cu_200199c64cuda3std6ranges3__45__cpo9iter_moveE
	.align		8
        /*0118*/ 	.dword	_ZN43_INTERNAL_73428b55_12_AbsKernel_cu_200199c64cuda3std6ranges3__45__cpo5beginE
	.align		8
        /*0120*/ 	.dword	_ZN43_INTERNAL_73428b55_12_AbsKernel_cu_200199c64cuda3std6ranges3__45__cpo3endE
	.align		8
        /*0128*/ 	.dword	_ZN43_INTERNAL_73428b55_12_AbsKernel_cu_200199c64cuda3std6ranges3__45__cpo6cbeginE
	.align		8
        /*0130*/ 	.dword	_ZN43_INTERNAL_73428b55_12_AbsKernel_cu_200199c64cuda3std6ranges3__45__cpo4cendE
	.align		8
        /*0138*/ 	.dword	_ZN43_INTERNAL_73428b55_12_AbsKernel_cu_200199c64cuda3std6ranges3__45__cpo7advanceE
	.align		8
        /*0140*/ 	.dword	_ZN43_INTERNAL_73428b55_12_AbsKernel_cu_200199c64cuda3std6ranges3__45__cpo9iter_swapE
	.align		8
        /*0148*/ 	.dword	_ZN43_INTERNAL_73428b55_12_AbsKernel_cu_200199c64cuda3std6ranges3__45__cpo4nextE
	.align		8
        /*0150*/ 	.dword	_ZN43_INTERNAL_73428b55_12_AbsKernel_cu_200199c64cuda3std6ranges3__45__cpo4prevE
	.align		8
        /*0158*/ 	.dword	_ZN43_INTERNAL_73428b55_12_AbsKernel_cu_200199c64cuda3std6ranges3__45__cpo4dataE
	.align		8
        /*0160*/ 	.dword	_ZN43_INTERNAL_73428b55_12_AbsKernel_cu_200199c64cuda3std6ranges3__45__cpo5cdataE
	.align		8
        /*0168*/ 	.dword	_ZN43_INTERNAL_73428b55_12_AbsKernel_cu_200199c64cuda3std6ranges3__45__cpo4sizeE
	.align		8
        /*0170*/ 	.dword	_ZN43_INTERNAL_73428b55_12_AbsKernel_cu_200199c64cuda3std6ranges3__45__cpo5ssizeE
	.align		8
        /*0178*/ 	.dword	_ZN43_INTERNAL_73428b55_12_AbsKernel_cu_200199c64cuda3std6ranges3__45__cpo8distanceE
	.align		8
        /*0180*/ 	.dword	_ZN43_INTERNAL_73428b55_12_AbsKernel_cu_200199c66thrust24THRUST_300001_SM_1000_NS6system6detail10sequential3seqE
	.align		8
        /*0188*/ 	.dword	$str$5
	.align		8
        /*0190*/ 	.dword	$str$6


//--------------------- .text._ZN2at6native18elementwise_kernelILi128ELi4EZNS0_15gpu_kernel_implINS0_10AbsFunctorIbEEEEvRNS_18TensorIteratorBaseERKT_EUliE_EEviT1_ --------------------------
	.section	.text._ZN2at6native18elementwise_kernelILi128ELi4EZNS0_15gpu_kernel_implINS0_10AbsFunctorIbEEEEvRNS_18TensorIteratorBaseERKT_EUliE_EEviT1_,"ax",@progbits
	.align	128
        .global         _ZN2at6native18elementwise_kernelILi128ELi4EZNS0_15gpu_kernel_implINS0_10AbsFunctorIbEEEEvRNS_18TensorIteratorBaseERKT_EUliE_EEviT1_
        .type           _ZN2at6native18elementwise_kernelILi128ELi4EZNS0_15gpu_kernel_implINS0_10AbsFunctorIbEEEEvRNS_18TensorIteratorBaseERKT_EUliE_EEviT1_,@function
        .size           _ZN2at6native18elementwise_kernelILi128ELi4EZNS0_15gpu_kernel_implINS0_10AbsFunctorIbEEEEvRNS_18TensorIteratorBaseERKT_EUliE_EEviT1_,(.L_x_5957 - _ZN2at6native18elementwise_kernelILi128ELi4EZNS0_15gpu_kernel_implINS0_10AbsFunctorIbEEEEvRNS_18TensorIteratorBaseERKT_EUliE_EEviT1_)
        .other          _ZN2at6native18elementwise_kernelILi128ELi4EZNS0_15gpu_kernel_implINS0_10AbsFunctorIbEEEEvRNS_18TensorIteratorBaseERKT_EUliE_EEviT1_,@"STO_CUDA_ENTRY STV_DEFAULT"
_ZN2at6native18elementwise_kernelILi128ELi4EZNS0_15gpu_kernel_implINS0_10AbsFunctorIbEEEEvRNS_18TensorIteratorBaseERKT_EUliE_EEviT1_:
.text._ZN2at6native18elementwise_kernelILi128ELi4EZNS0_15gpu_kernel_implINS0_10AbsFunctorIbEEEEvRNS_18TensorIteratorBaseERKT_EUliE_EEviT1_:
[----:B------:R-:W0:Y:S01]  /*0000*/  LDC R1, c[0x0][0x37c] ;  /* 0x0000df00ff017b82 */ /* 0x000e220000000800 */
[----:B------:R-:W1:Y:S07]  /*0010*/  S2R R17, SR_TID.X ;  /* 0x0000000000117919 */ /* 0x000e6e0000002100 */
[----:B------:R-:W2:Y:S01]  /*0020*/  S2UR UR4, SR_CTAID.X ;  /* 0x00000000000479c3 */ /* 0x000ea20000002500 */
[----:B------:R-:W3:Y:S01]  /*0030*/  LDCU UR39, c[0x0][0x388] ;  /* 0x00007100ff2777ac */ /* 0x000ee20008000800 */
[----:B------:R-:W-:Y:S01]  /*0040*/  BSSY.RECONVERGENT B7, `(.L_x_0) ;  /* 0x00002b3000077945 */ /* 0x000fe20003800200 */
[----:B------:R-:W4:Y:S01]  /*0050*/  LDCU UR5, c[0x0][0x380] ;  /* 0x00007000ff0577ac */ /* 0x000f220008000800 */
[----:B------:R-:W0:Y:S01]  /*0060*/  LDCU.64 UR36, c[0x0][0x358] ;  /* 0x00006b00ff2477ac */ /* 0x000e220008000a00 */
[----:B------:R-:W0:Y:S01]  /*0070*/  LDCU.U8 UR41, c[0x0][0x592] ;  /* 0x0000b240ff2977ac */ /* 0x000e220008000000 */
[----:B------:R-:W0:Y:S01]  /*0080*/  LDCU.U8 UR42, c[0x0][0x591] ;  /* 0x0000b220ff2a77ac */ /* 0x000e220008000000 */
[----:B---3--:R-:W-:-:S02]  /*0090*/  UIADD3 UR40, UPT, UPT, UR39, -0x1, URZ ;  /* 0xffffffff27287890 */ /* 0x008fc4000fffe0ff */
[----:B--2---:R-:W-:Y:S02]  /*00a0*/  USHF.L.U32 UR4, UR4, 0x9, URZ ;  /* 0x0000000904047899 */ /* 0x004fe400080006ff */
[----:B------:R-:W-:-:S04]  /*00b0*/  UISETP.LT.U32.AND UP0, UPT, UR40, 0x18, UPT ;  /* 0x000000182800788c */ /* 0x000fc8000bf01070 */
[----:B------:R-:W-:Y:S01]  /*00c0*/  USEL UR38, UR40, 0x18, UP0 ;  /* 0x0000001828267887 */ /* 0x000fe20008000000 */
[----:B-1----:R-:W-:-:S03]  /*00d0*/  LOP3.LUT R17, R17, UR4, RZ, 0xfc, !PT ;  /* 0x0000000411117c12 */ /* 0x002fc6000f8efcff */
[----:B------:R-:W-:Y:S01]  /*00e0*/  UIADD3 UR38, UPT, UPT, UR38, 0x1, URZ ;  /* 0x0000000126267890 */ /* 0x000fe2000fffe0ff */
[----:B----4-:R-:W-:-:S13]  /*00f0*/  ISETP.GE.AND P0, PT, R17, UR5, PT ;  /* 0x0000000511007c0c */ /* 0x010fda000bf06270 */
[----:B0-----:R-:W-:Y:S05]  /*0100*/  @P0 BRA `(.L_x_1) ;  /* 0x0000002800980947 */ /* 0x001fea0003800000 */
[----:B------:R-:W-:Y:S01]  /*0110*/  UISETP.NE.AND UP0, UPT, UR39, URZ, UPT ;  /* 0x000000ff2700728c */ /* 0x000fe2000bf05270 */
[----:B------:R-:W-:Y:S02]  /*0120*/  IMAD.MOV.U32 R0, RZ, RZ, RZ ;  /* 0x000000ffff007224 */ /* 0x000fe400078e00ff */
[----:B------:R-:W-:-:S06]  /*0130*/  IMAD.MOV.U32 R16, RZ, RZ, RZ ;  /* 0x000000ffff107224 */ /* 0x000fcc00078e00ff */
[----:B------:R-:W-:Y:S05]  /*0140*/  BRA.U !UP0, `(.L_x_2) ;  /* 0x0000001108a87547 */ /* 0x000fea000b800000 */
[----:B------:R-:W0:Y:S01]  /*0150*/  LDCU.64 UR4, c[0x0][0x390] ;  /* 0x00007200ff0477ac */ /* 0x000e220008000a00 */
[----:B------:R-:W-:Y:S01]  /*0160*/  HFMA2 R16, -RZ, RZ, 0, 0 ;  /* 0x00000000ff107431 */ /* 0x000fe200000001ff */
[----:B------:R-:W1:Y:S01]  /*0170*/  LDCU UR6, c[0x0][0x38c] ;  /* 0x00007180ff0677ac */ /* 0x000e620008000800 */
[----:B------:R-:W2:Y:S01]  /*0180*/  LDCU.64 UR8, c[0x0][0x4b8] ;  /* 0x00009700ff0877ac */ /* 0x000ea20008000a00 */
[----:B------:R-:W-:Y:S02]  /*0190*/  UISETP.NE.AND UP0, UPT, UR40, URZ, UPT ;  /* 0x000000ff2800728c */ /* 0x000fe4000bf05270 */
[----:B0-----:R-:W-:-:S05]  /*01a0*/  IMAD.HI.U32 R2, R17, UR4, R16 ;  /* 0x0000000411027c27 */ /* 0x001fca000f8e0010 */
[----:B------:R-:W-:-:S05]  /*01b0*/  SHF.R.U32.HI R3, RZ, UR5, R2 ;  /* 0x00000005ff037c19 */ /* 0x000fca0008011602 */
[----:B------:R-:W-:-:S04]  /*01c0*/  IMAD.MOV R0, RZ, RZ, -R3 ;  /* 0x000000ffff007224 */ /* 0x000fc800078e0a03 */
[----:B-1----:R-:W-:-:S04]  /*01d0*/  IMAD R0, R0, UR6, R17 ;  /* 0x0000000600007c24 */ /* 0x002fc8000f8e0211 */
[C---:B--2---:R-:W-:Y:S02]  /*01e0*/  IMAD R16, R0.reuse, UR8, RZ ;  /* 0x0000000800107c24 */ /* 0x044fe4000f8e02ff */
[----:B------:R-:W-:Y:S01]  /*01f0*/  IMAD R0, R0, UR9, RZ ;  /* 0x0000000900007c24 */ /* 0x000fe2000f8e02ff */
[----:B------:R-:W-:Y:S06]  /*0200*/  BRA.U !UP0, `(.L_x_2) ;  /* 0x0000001108787547 */ /* 0x000fec000b800000 */
[----:B------:R-:W0:Y:S01]  /*0210*/  LDCU.64 UR6, c[0x0][0x398] ;  /* 0x00007300ff0677ac */ /* 0x000e220008000a00 */
[----:B------:R-:W-:Y:S01]  /*0220*/  IMAD.MOV.U32 R2, RZ, RZ, RZ ;  /* 0x000000ffff027224 */ /* 0x000fe200078e00ff */
[----:B------:R-:W1:Y:S01]  /*0230*/  LDCU UR4, c[0x0][0x3a0] ;  /* 0x00007400ff0477ac */ /* 0x000e620008000800 */
[----:B------:R-:W2:Y:S01]  /*0240*/  LDCU.64 UR8, c[0x0][0x4c0] ;  /* 0x00009800ff0877ac */ /* 0x000ea20008000a00 */
[----:B------:R-:W-:Y:S01]  /*0250*/  UISETP.NE.AND UP0, UPT, UR38, 0x2, UPT ;  /* 0x000000022600788c */ /* 0x000fe2000bf05270 */
[----:B0-----:R-:W-:-:S05]  /*0260*/  IMAD.HI.U32 R4, R3, UR7, R2 ;  /* 0x0000000703047c27 */ /* 0x001fca000f8e0002 */
[----:B-1----:R-:W-:-:S04]  /*0270*/  SHF.R.U32.HI R5, RZ, UR4, R4 ;  /* 0x00000004ff057c19 */ /* 0x002fc80008011604 */
[----:B------:R-:W-:-:S05]  /*0280*/  IADD3 R2, PT, PT, -R5, RZ, RZ ;  /* 0x000000ff05027210 */ /* 0x000fca0007ffe1ff */
[----:B------:R-:W-:-:S04]  /*0290*/  IMAD R3, R2, UR6, R3 ;  /* 0x0000000602037c24 */ /* 0x000fc8000f8e0203 */
[C---:B--2---:R-:W-:Y:S02]  /*02a0*/  IMAD R16, R3.reuse, UR8, R16 ;  /* 0x0000000803107c24 */ /* 0x044fe4000f8e0210 */
[----:B------:R-:W-:Y:S01]  /*02b0*/  IMAD R0, R3, UR9, R0 ;  /* 0x0000000903007c24 */ /* 0x000fe2000f8e0200 */
[----:B------:R-:W-:Y:S06]  /*02c0*/  BRA.U !UP0, `(.L_x_2) ;  /* 0x0000001108487547 */ /* 0x000fec000b800000 */
[----:B------:R-:W0:Y:S01]  /*02d0*/  LDCU.64 UR4, c[0x0][0x3a8] ;  /* 0x00007500ff0477ac */ /* 0x000e220008000a00 */
[----:B------:R-:W-:Y:S01]  /*02e0*/  IMAD.MOV.U32 R4, RZ, RZ, RZ ;  /* 0x000000ffff047224 */ /* 0x000fe200078e00ff */
[----:B------:R-:W1:Y:S01]  /*02f0*/  LDCU UR6, c[0x0][0x3a4] ;  /* 0x00007480ff0677ac */ /* 0x000e620008000800 */
[----:B------:R-:W2:Y:S01]  /*0300*/  LDCU.64 UR8, c[0x0][0x4c8] ;  /* 0x00009900ff0877ac */ /* 0x000ea20008000a00 */
[----:B------:R-:W-:Y:S01]  /*0310*/  UISETP.NE.AND UP0, UPT, UR38, 0x3, UPT ;  /* 0x000000032600788c */ /* 0x000fe2000bf05270 */
[----:B0-----:R-:W-:-:S05]  /*0320*/  IMAD.HI.U32 R2, R5, UR4, R4 ;  /* 0x0000000405027c27 */ /* 0x001fca000f8e0004 */
[----:B------:R-:W-:-:S05]  /*0330*/  SHF.R.U32.HI R3, RZ, UR5, R2 ;  /* 0x00000005ff037c19 */ /* 0x000fca0008011602 */
[----:B------:R-:W-:-:S04]  /*0340*/  IMAD.MOV R4, RZ, RZ, -R3 ;  /* 0x000000ffff047224 */ /* 0x000fc800078e0a03 */
[----:B-1----:R-:W-:-:S04]  /*0350*/  IMAD R5, R4, UR6, R5 ;  /* 0x0000000604057c24 */ /* 0x002fc8000f8e0205 */
[C---:B--2---:R-:W-:Y:S02]  /*0360*/  IMAD R16, R5.reuse, UR8, R16 ;  /* 0x0000000805107c24 */ /* 0x044fe4000f8e0210 */
[----:B------:R-:W-:Y:S01]  /*0370*/  IMAD R0, R5, UR9, R0 ;  /* 0x0000000905007c24 */ /* 0x000fe2000f8e0200 */
[----:B------:R-:W-:Y:S06]  /*0380*/  BRA.U !UP0, `(.L_x_2) ;  /* 0x0000001108187547 */ /* 0x000fec000b800000 */
[----:B------:R-:W0:Y:S01]  /*0390*/  LDCU.64 UR6, c[0x0][0x3b0] ;  /* 0x00007600ff0677ac */ /* 0x000e220008000a00 */
[----:B------:R-:W-:Y:S01]  /*03a0*/  MOV R2, RZ ;  /* 0x000000ff00027202 */ /* 0x000fe20000000f00 */
[----:B------:R-:W1:Y:S01]  /*03b0*/  LDCU UR4, c[0x0][0x3b8] ;  /* 0x00007700ff0477ac */ /* 0x000e620008000800 */
[----:B------:R-:W2:Y:S01]  /*03c0*/  LDCU.64 UR8, c[0x0][0x4d0] ;  /* 0x00009a00ff0877ac */ /* 0x000ea20008000a00 */
[----:B------:R-:W-:Y:S02]  /*03d0*/  UISETP.NE.AND UP0, UPT, UR38, 0x4, UPT ;  /* 0x000000042600788c */ /* 0x000fe4000bf05270 */
[----:B0-----:R-:W-:-:S05]  /*03e0*/  IMAD.HI.U32 R4, R3, UR7, R2 ;  /* 0x0000000703047c27 */ /* 0x001fca000f8e0002 */
[----:B-1----:R-:W-:-:S05]  /*03f0*/  SHF.R.U32.HI R5, RZ, UR4, R4 ;  /* 0x00000004ff057c19 */ /* 0x002fca0008011604 */
[----:B------:R-:W-:-:S04]  /*0400*/  IMAD.MOV R2, RZ, RZ, -R5 ;  /* 0x000000ffff027224 */ /* 0x000fc800078e0a05 */
        /* <DEDUP_REMOVED lines=10> */
[----:B------:R-:W-:-:S04]  /*04b0*/  SHF.R.U32.HI R3, RZ, UR5, R2 ;  /* 0x00000005ff037c19 */ /* 0x000fc80008011602 */
[----:B------:R-:W-:-:S05]  /*04c0*/  IADD3 R4, PT, PT, -R3, RZ, RZ ;  /* 0x000000ff03047210 */ /* 0x000fca0007ffe1ff */
[----:B-1----:R-:W-:-:S04]  /*04d0*/  IMAD R5, R4, UR6, R5 ;  /* 0x0000000604057c24 */ /* 0x002fc8000f8e0205 */
        /* <DEDUP_REMOVED lines=16> */
[----:B------:R-:W-:Y:S01]  /*05e0*/  HFMA2 R4, -RZ, RZ, 0, 0 ;  /* 0x00000000ff047431 */ /* 0x000fe200000001ff */
[----:B------:R-:W1:Y:S01]  /*05f0*/  LDCU UR6, c[0x0][0x3d4] ;  /* 0x00007a80ff0677ac */ /* 0x000e620008000800 */
[----:B------:R-:W2:Y:S01]  /*0600*/  LDCU.64 UR8, c[0x0][0x4e8] ;  /* 0x00009d00ff0877ac */ /* 0x000ea20008000a00 */
[----:B------:R-:W-:Y:S02]  /*0610*/  UISETP.NE.AND UP0, UPT, UR38, 0x7, UPT ;  /* 0x000000072600788c */ /* 0x000fe4000bf05270 */
        /* <DEDUP_REMOVED lines=214> */
[----:B------:R-:W2:Y:S03]  /*1380*/  LDCU.64 UR8, c[0x0][0x578] ;  /* 0x0000af00ff0877ac */ /* 0x000ea60008000a00 */
[----:B0-----:R-:W-:-:S05]  /*1390*/  IMAD.HI.U32 R2, R5, UR4, R4 ;  /* 0x0000000405027c27 */ /* 0x001fca000f8e0004 */
[----:B------:R-:W-:-:S05]  /*13a0*/  SHF.R.U32.HI R2, RZ, UR5, R2 ;  /* 0x00000005ff027c19 */ /* 0x000fca0008011602 */
[----:B------:R-:W-:-:S04]  /*13b0*/  IMAD.MOV R3, RZ, RZ, -R2 ;  /* 0x000000ffff037224 */ /* 0x000fc800078e0a02 */
[----:B-1----:R-:W-:-:S04]  /*13c0*/  IMAD R5, R3, UR6, R5 ;  /* 0x0000000603057c24 */ /* 0x002fc8000f8e0205 */
[C---:B--2---:R-:W-:Y:S02]  /*13d0*/  IMAD R16, R5.reuse, UR8, R16 ;  /* 0x0000000805107c24 */ /* 0x044fe4000f8e0210 */
[----:B------:R-:W-:-:S07]  /*13e0*/  IMAD R0, R5, UR9, R0 ;  /* 0x0000000905007c24 */ /* 0x000fce000f8e0200 */
.L_x_2:
[----:B------:R-:W0:Y:S01]  /*13f0*/  LDCU.64 UR6, c[0x0][0x588] ;  /* 0x0000b100ff0677ac */ /* 0x000e220008000a00 */
[----:B------:R-:W-:Y:S01]  /*1400*/  BSSY.RECONVERGENT B6, `(.L_x_3) ;  /* 0x00000a0000067945 */ /* 0x000fe20003800200 */
[----:B------:R-:W-:-:S04]  /*1410*/  UPRMT UR4, UR41, 0x9910, URZ ;  /* 0x0000991029047896 */ /* 0x000fc800080000ff */
[----:B------:R-:W-:Y:S01]  /*1420*/  UISETP.GT.AND UP0, UPT, UR4, 0x9, UPT ;  /* 0x000000090400788c */ /* 0x000fe2000bf04270 */
[----:B0-----:R-:W-:-:S05]  /*1430*/  IADD3 R2, P0, PT, R0, UR6, RZ ;  /* 0x0000000600027c10 */ /* 0x001fca000ff1e0ff */
[----:B------:R-:W-:-:S03]  /*1440*/  IMAD.X R3, RZ, RZ, UR7, P0 ;  /* 0x00000007ff037e24 */ /* 0x000fc600080e06ff */
[----:B------:R-:W-:Y:S05]  /*1450*/  BRA.U UP0, `(.L_x_4) ;  /* 0x0000000500047547 */ /* 0x000fea000b800000 */
[----:B------:R-:W-:-:S09]  /*1460*/  UISETP.GT.AND UP0, UPT, UR4, 0x4, UPT ;  /* 0x000000040400788c */ /* 0x000fd2000bf04270 */
[----:B------:R-:W-:Y:S05]  /*1470*/  BRA.U UP0, `(.L_x_5) ;  /* 0x0000000100707547 */ /* 0x000fea000b800000 */
[----:B------:R-:W-:-:S09]  /*1480*/  UISETP.GT.AND UP0, UPT, UR4, 0x1, UPT ;  /* 0x000000010400788c */ /* 0x000fd2000bf04270 */
[----:B------:R-:W-:Y:S05]  /*1490*/  BRA.U UP0, `(.L_x_6) ;  /* 0x0000000100287547 */ /* 0x000fea000b800000 */
[----:B------:R-:W-:-:S09]  /*14a0*/  UISETP.NE.AND UP0, UPT, UR41, URZ, UPT ;  /* 0x000000ff2900728c */ /* 0x000fd2000bf05270 */
[----:B------:R-:W-:Y:S05]  /*14b0*/  BRA.U !UP0, `(.L_x_7) ;  /* 0x0000000108147547 */ /* 0x000fea000b800000 */
[----:B------:R-:W-:-:S09]  /*14c0*/  UISETP.NE.AND UP0, UPT, UR4, 0x1, UPT ;  /* 0x000000010400788c */ /* 0x000fd2000bf05270 */
[----:B------:R-:W-:Y:S05]  /*14d0*/  BRA.U UP0, `(.L_x_8) ;  /* 0x0000000500dc7547 */ /* 0x000fea000b800000 */
[----:B------:R-:W2:Y:S02]  /*14e0*/  LDG.E.U8 R2, desc[UR36][R2.64] ;  /* 0x0000002402027981 */ /* 0x000ea4000c1e1100 */
[----:B--2---:R-:W-:Y:S01]  /*14f0*/  ISETP.NE.AND P0, PT, R2, RZ, PT ;  /* 0x000000ff0200720c */ /* 0x004fe20003f05270 */
[----:B------:R-:W-:-:S12]  /*1500*/  BRA `(.L_x_9) ;  /* 0x00000008003c7947 */ /* 0x000fd80003800000 */
.L_x_7:
[----:B------:R-:W2:Y:S02]  /*1510*/  LDG.E.U8 R2, desc[UR36][R2.64] ;  /* 0x0000002402027981 */ /* 0x000ea4000c1e1100 */
[----:B--2---:R-:W-:Y:S01]  /*1520*/  ISETP.NE.AND P0, PT, R2, RZ, PT ;  /* 0x000000ff0200720c */ /* 0x004fe20003f05270 */
[----:B------:R-:W-:-:S12]  /*1530*/  BRA `(.L_x_9) ;  /* 0x0000000800307947 */ /* 0x000fd80003800000 */
.L_x_6:
[----:B------:R-:W-:-:S09]  /*1540*/  UISETP.NE.AND UP0, UPT, UR4, 0x2, UPT ;  /* 0x000000020400788c */ /* 0x000fd2000bf05270 */
[----:B------:R-:W-:Y:S05]  /*1550*/  BRA.U !UP0, `(.L_x_10) ;  /* 0x00000001082c7547 */ /* 0x000fea000b800000 */
[----:B------:R-:W-:-:S09]  /*1560*/  UISETP.NE.AND UP0, UPT, UR4, 0x3, UPT ;  /* 0x000000030400788c */ /* 0x000fd2000bf05270 */
[----:B------:R-:W-:Y:S05]  /*1570*/  BRA.U !UP0, `(.L_x_11) ;  /* 0x0000000108187547 */ /* 0x000fea000b800000 */
[----:B------:R-:W-:-:S09]  /*1580*/  UISETP.NE.AND UP0, UPT, UR4, 0x4, UPT ;  /* 0x000000040400788c */ /* 0x000fd2000bf05270 */
[----:B------:R-:W-:Y:S05]  /*1590*/  BRA.U UP0, `(.L_x_8) ;  /* 0x0000000500ac7547 */ /* 0x000fea000b800000 */
[----:B------:R-:W2:Y:S02]  /*15a0*/  LDG.E.64 R2, desc[UR36][R2.64] ;  /* 0x0000002402027981 */ /* 0x000ea4000c1e1b00 */
[----:B--2---:R-:W-:-:S04]  /*15b0*/  ISETP.NE.U32.AND P0, PT, R2, RZ, PT ;  /* 0x000000ff0200720c */ /* 0x004fc80003f05070 */
[----:B------:R-:W-:Y:S01]  /*15c0*/  ISETP.NE.AND.EX P0, PT, R3, RZ, PT, P0 ;  /* 0x000000ff0300720c */ /* 0x000fe20003f05300 */
[----:B------:R-:W-:-:S12]  /*15d0*/  BRA `(.L_x_9) ;  /* 0x0000000800087947 */ /* 0x000fd80003800000 */
.L_x_11:
[----:B------:R-:W2:Y:S02]  /*15e0*/  LDG.E R2, desc[UR36][R2.64] ;  /* 0x0000002402027981 */ /* 0x000ea4000c1e1900 */
[----:B--2---:R-:W-:Y:S01]  /*15f0*/  ISETP.NE.AND P0, PT, R2, RZ, PT ;  /* 0x000000ff0200720c */ /* 0x004fe20003f05270 */
[----:B------:R-:W-:-:S12]  /*1600*/  BRA `(.L_x_9) ;  /* 0x0000000400fc7947 */ /* 0x000fd80003800000 */
.L_x_10:
[----:B------:R-:W2:Y:S02]  /*1610*/  LDG.E.U16 R2, desc[UR36][R2.64] ;  /* 0x0000002402027981 */ /* 0x000ea4000c1e1500 */
[----:B--2---:R-:W-:Y:S01]  /*1620*/  ISETP.NE.AND P0, PT, R2, RZ, PT ;  /* 0x000000ff0200720c */ /* 0x004fe20003f05270 */
[----:B------:R-:W-:-:S12]  /*1630*/  BRA `(.L_x_9) ;  /* 0x0000000400f07947 */ /* 0x000fd80003800000 */
.L_x_5:
[----:B------:R-:W-:-:S09]  /*1640*/  UISETP.GT.AND UP0, UPT, UR4, 0x6, UPT ;  /* 0x000000060400788c */ /* 0x000fd2000bf04270 */
[----:B------:R-:W-:Y:S05]  /*1650*/  BRA.U UP0, `(.L_x_12) ;  /* 0x00000001002c7547 */ /* 0x000fea000b800000 */
[----:B------:R-:W-:-:S09]  /*1660*/  UISETP.NE.AND UP0, UPT, UR4, 0x5, UPT ;  /* 0x000000050400788c */ /* 0x000fd2000bf05270 */
[----:B------:R-:W-:Y:S05]  /*1670*/  BRA.U !UP0, `(.L_x_13) ;  /* 0x0000000108147547 */ /* 0x000fea000b800000 */
[----:B------:R-:W-:-:S09]  /*1680*/  UISETP.NE.AND UP0, UPT, UR4, 0x6, UPT ;  /* 0x000000060400788c */ /* 0x000fd2000bf05270 */
[----:B------:R-:W-:Y:S05]  /*1690*/  BRA.U UP0, `(.L_x_8) ;  /* 0x00000005006c7547 */ /* 0x000fea000b800000 */
[----:B------:R-:W2:Y:S02]  /*16a0*/  LDG.E R2, desc[UR36][R2.64] ;  /* 0x0000002402027981 */ /* 0x000ea4000c1e1900 */
[----:B--2---:R-:W-:Y:S01]  /*16b0*/  FSETP.NEU.FTZ.AND P0, PT, R2, RZ, PT ;  /* 0x000000ff0200720b */ /* 0x004fe20003f1d000 */
[----:B------:R-:W-:-:S12]  /*16c0*/  BRA `(.L_x_9) ;  /* 0x0000000400cc7947 */ /* 0x000fd80003800000 */
.L_x_13:
[----:B------:R-:W2:Y:S02]  /*16d0*/  LDG.E.U16 R0, desc[UR36][R2.64] ;  /* 0x0000002402007981 */ /* 0x000ea4000c1e1500 */
[----:B--2---:R-:W-:-:S05]  /*16e0*/  HADD2.F32 R0, -RZ, R0.H0_H0 ;  /* 0x20000000ff007230 */ /* 0x004fca0000004100 */
[----:B------:R-:W-:Y:S01]  /*16f0*/  FSETP.NEU.FTZ.AND P0, PT, R0, RZ, PT ;  /* 0x000000ff0000720b */ /* 0x000fe20003f1d000 */
[----:B------:R-:W-:-:S12]  /*1700*/  BRA `(.L_x_9) ;  /* 0x0000000400bc7947 */ /* 0x000fd80003800000 */
.L_x_12:
[----:B------:R-:W-:-:S09]  /*1710*/  UISETP.NE.AND UP0, UPT, UR4, 0x7, UPT ;  /* 0x000000070400788c */ /* 0x000fd2000bf05270 */
[----:B------:R-:W-:Y:S05]  /*1720*/  BRA.U !UP0, `(.L_x_14) ;  /* 0x0000000108447547 */ /* 0x000fea000b800000 */
[----:B------:R-:W-:-:S09]  /*1730*/  UISETP.NE.AND UP0, UPT, UR4, 0x8, UPT ;  /* 0x000000080400788c */ /* 0x000fd2000bf05270 */
[----:B------:R-:W-:Y:S05]  /*1740*/  BRA.U !UP0, `(.L_x_15) ;  /* 0x00000001081c7547 */ /* 0x000fea000b800000 */
[----:B------:R-:W-:-:S09]  /*1750*/  UISETP.NE.AND UP0, UPT, UR4, 0x9, UPT ;  /* 0x000000090400788c */ /* 0x000fd2000bf05270 */
[----:B------:R-:W-:Y:S05]  /*1760*/  BRA.U UP0, `(.L_x_8) ;  /* 0x0000000500387547 */ /* 0x000fea000b800000 */
[----:B------:R-:W2:Y:S02]  /*1770*/  LDG.E.64 R2, desc[UR36][R2.64] ;  /* 0x0000002402027981 */ /* 0x000ea4000c1e1b00 */
[----:B--2---:R-:W-:Y:S02]  /*1780*/  FSETP.NEU.FTZ.AND P0, PT, R2, RZ, PT ;  /* 0x000000ff0200720b */ /* 0x004fe40003f1d000 */
[----:B------:R-:W-:-:S04]  /*1790*/  FSETP.NEU.FTZ.AND P1, PT, R3, RZ, PT ;  /* 0x000000ff0300720b */ /* 0x000fc80003f3d000 */
[----:B------:R-:W-:Y:S01]  /*17a0*/  PLOP3.LUT P0, PT, P0, P1, PT, 0xf8, 0x8f ;  /* 0x00000000008f781c */ /* 0x000fe20000703f70 */
[----:B------:R-:W-:-:S12]  /*17b0*/  BRA `(.L_x_9) ;  /* 0x0000000400907947 */ /* 0x000fd80003800000 */
.L_x_15:
[----:B------:R-:W2:Y:S01]  /*17c0*/  LDG.E R2, desc[UR36][R2.64] ;  /* 0x0000002402027981 */ /* 0x000ea2000c1e1900 */
[----:B------:R-:W-:Y:S01]  /*17d0*/  PLOP3.LUT P0, PT, PT, PT, PT, 0x80, 0x8 ;  /* 0x000000000008781c */ /* 0x000fe20003f0f070 */
[----:B--2---:R-:W-:-:S05]  /*17e0*/  HADD2.F32 R0, -RZ, R2.H0_H0 ;  /* 0x20000002ff007230 */ /* 0x004fca0000004100 */
[----:B------:R-:W-:-:S13]  /*17f0*/  FSETP.NEU.FTZ.AND P1, PT, R0, RZ, PT ;  /* 0x000000ff0000720b */ /* 0x000fda0003f3d000 */
[----:B------:R-:W-:Y:S05]  /*1800*/  @P1 BRA `(.L_x_9) ;  /* 0x00000004007c1947 */ /* 0x000fea0003800000 */
[----:B------:R-:W-:-:S05]  /*1810*/  HADD2.F32 R0, -RZ, R2.H1_H1 ;  /* 0x30000002ff007230 */ /* 0x000fca0000004100 */
[----:B------:R-:W-:Y:S01]  /*1820*/  FSETP.NEU.FTZ.AND P0, PT, R0, RZ, PT ;  /* 0x000000ff0000720b */ /* 0x000fe20003f1d000 */
[----:B------:R-:W-:-:S12]  /*1830*/  BRA `(.L_x_9) ;  /* 0x0000000400707947 */ /* 0x000fd80003800000 */
.L_x_14:
[----:B------:R-:W2:Y:S02]  /*1840*/  LDG.E.64 R2, desc[UR36][R2.64] ;  /* 0x0000002402027981 */ /* 0x000ea4000c1e1b00 */
[----:B--2---:R-:W-:Y:S01]  /*1850*/  DSETP.NEU.AND P0, PT, R2, RZ, PT ;  /* 0x000000ff0200722a */ /* 0x004fe20003f0d000 */
[----:B------:R-:W-:-:S13]  /*1860*/  BRA `(.L_x_9) ;  /* 0x0000000400647947 */ /* 0x000fda0003800000 */
.L_x_4:
[----:B------:R-:W-:-:S09]  /*1870*/  UISETP.GT.AND UP0, UPT, UR4, 0x18, UPT ;  /* 0x000000180400788c */ /* 0x000fd2000bf04270 */
[----:B------:R-:W-:Y:S05]  /*1880*/  BRA.U UP0, `(.L_x_16) ;  /* 0x0000000100947547 */ /* 0x000fea000b800000 */
[----:B------:R-:W-:-:S09]  /*1890*/  UISETP.GT.AND UP0, UPT, UR4, 0xe, UPT ;  /* 0x0000000e0400788c */ /* 0x000fd2000bf04270 */
[----:B------:R-:W-:Y:S05]  /*18a0*/  BRA.U UP0, `(.L_x_17) ;  /* 0x00000001002c7547 */ /* 0x000fea000b800000 */
[----:B------:R-:W-:-:S09]  /*18b0*/  UISETP.NE.AND UP0, UPT, UR4, 0xa, UPT ;  /* 0x0000000a0400788c */ /* 0x000fd2000bf05270 */
[----:B------:R-:W-:Y:S05]  /*18c0*/  BRA.U !UP0, `(.L_x_18) ;  /* 0x0000000108147547 */ /* 0x000fea000b800000 */
[----:B------:R-:W-:-:S09]  /*18d0*/  UISETP.NE.AND UP0, UPT, UR4, 0xb, UPT ;  /* 0x0000000b0400788c */ /* 0x000fd2000bf05270 */
[----:B------:R-:W-:Y:S05]  /*18e0*/  BRA.U UP0, `(.L_x_8) ;  /* 0x0000000100d87547 */ /* 0x000fea000b800000 */
[----:B------:R-:W2:Y:S02]  /*18f0*/  LDG.E.U8 R2, desc[UR36][R2.64] ;  /* 0x0000002402027981 */ /* 0x000ea4000c1e1100 */
[----:B--2---:R-:W-:Y:S01]  /*1900*/  ISETP.NE.AND P0, PT, R2, RZ, PT ;  /* 0x000000ff0200720c */ /* 0x004fe20003f05270 */
[----:B------:R-:W-:-:S12]  /*1910*/  BRA `(.L_x_9) ;  /* 0x0000000400387947 */ /* 0x000fd80003800000 */
.L_x_18:
[----:B------:R-:W2:Y:S02]  /*1920*/  LDG.E.128 R4, desc[UR36][R2.64] ;  /* 0x0000002402047981 */ /* 0x000ea4000c1e1d00 */
[----:B--2---:R-:W-:-:S06]  /*1930*/  DSETP.NEU.AND P0, PT, R6, RZ, PT ;  /* 0x000000ff0600722a */ /* 0x004fcc0003f0d000 */
[----:B------:R-:W-:Y:S01]  /*1940*/  DSETP.NEU.OR P0, PT, R4, RZ, P0 ;  /* 0x000000ff0400722a */ /* 0x000fe2000070d400 */
[----:B------:R-:W-:-:S13]  /*1950*/  BRA `(.L_x_9) ;  /* 0x0000000400287947 */ /* 0x000fda0003800000 */
.L_x_17:
[----:B------:R-:W-:-:S09]  /*1960*/  UISETP.NE.AND UP0, UPT, UR4, 0xf, UPT ;  /* 0x0000000f0400788c */ /* 0x000fd2000bf05270 */
[----:B------:R-:W-:Y:S05]  /*1970*/  BRA.U !UP0, `(.L_x_19) ;  /* 0x0000000108487547 */ /* 0x000fea000b800000 */
[----:B------:R-:W-:-:S09]  /*1980*/  UISETP.NE.AND UP0, UPT, UR4, 0x17, UPT ;  /* 0x000000170400788c */ /* 0x000fd2000bf05270 */
[----:B------:R-:W-:Y:S05]  /*1990*/  BRA.U !UP0, `(.L_x_20) ;  /* 0x0000000108147547 */ /* 0x000fea000b800000 */
[----:B------:R-:W-:-:S09]  /*19a0*/  UISETP.NE.AND UP0, UPT, UR4, 0x18, UPT ;  /* 0x000000180400788c */ /* 0x000fd2000bf05270 */
[----:B------:R-:W-:Y:S05]  /*19b0*/  BRA.U UP0, `(.L_x_8) ;  /* 0x0000000100a47547 */ /* 0x000fea000b800000 */
[----:B------:R-:W2:Y:S02]  /*19c0*/  LDG.E.U8 R2, desc[UR36][R2.64] ;  /* 0x0000002402027981 */ /* 0x000ea4000c1e1100 */
[----:B--2---:R-:W-:Y:S01]  /*19d0*/  LOP3.LUT P0, RZ, R2, 0x7f, RZ, 0xc0, !PT ;  /* 0x0000007f02ff7812 */ /* 0x004fe2000780c0ff */
[----:B------:R-:W-:-:S12]  /*19e0*/  BRA `(.L_x_9) ;  /* 0x0000000400047947 */ /* 0x000fd80003800000 */
.L_x_20:
[----:B------:R-:W2:Y:S02]  /*19f0*/  LDG.E.U8 R0, desc[UR36][R2.64] ;  /* 0x0000002402007981 */ /* 0x000ea4000c1e1100 */
[----:B--2---:R-:W-:-:S04]  /*1a00*/  SHF.L.U32 R4, R0, 0x19, RZ ;  /* 0x0000001900047819 */ /* 0x004fc800000006ff */
[----:B------:R-:W-:-:S13]  /*1a10*/  ISETP.GT.U32.AND P0, PT, R4, 0x7ffffff, PT ;  /* 0x07ffffff0400780c */ /* 0x000fda0003f04070 */
[----:B------:R-:W-:Y:S01]  /*1a20*/  @!P0 IMAD.SHL.U32 R0, R0, 0x100, RZ ;  /* 0x0000010000008824 */ /* 0x000fe200078e00ff */
[----:B------:R-:W-:-:S04]  /*1a30*/  @P0 LEA.HI R4, R4, 0x70000000, RZ, 0x1c ;  /* 0x7000000004040811 */ /* 0x000fc800078fe0ff */
[----:B------:R-:W-:-:S04]  /*1a40*/  @!P0 LOP3.LUT R0, R0, 0x7f00, RZ, 0xc0, !PT ;  /* 0x00007f0000008812 */ /* 0x000fc800078ec0ff */
[----:B------:R-:W-:-:S05]  /*1a50*/  @!P0 LOP3.LUT R0, R0, 0x3f000000, RZ, 0xfc, !PT ;  /* 0x3f00000000008812 */ /* 0x000fca00078efcff */
[----:B------:R-:W-:Y:S01]  /*1a60*/  @!P0 FADD.FTZ R0, R0, -0.5 ;  /* 0xbf00000000008421 */ /* 0x000fe20000010000 */
[----:B------:R-:W-:-:S05]  /*1a70*/  @P0 FMUL.FTZ R0, R4, 1.9259299443872358531e-34 ;  /* 0x0780000004000820 */ /* 0x000fca0000410000 */
[----:B------:R-:W-:Y:S01]  /*1a80*/  LOP3.LUT P0, RZ, R0, 0x7fffffff, RZ, 0xc0, !PT ;  /* 0x7fffffff00ff7812 */ /* 0x000fe2000780c0ff */
[----:B------:R-:W-:-:S12]  /*1a90*/  BRA `(.L_x_9) ;  /* 0x0000000000d87947 */ /* 0x000fd80003800000 */
.L_x_19:
[----:B------:R-:W2:Y:S02]  /*1aa0*/  LDG.E.U16 R0, desc[UR36][R2.64] ;  /* 0x0000002402007981 */ /* 0x000ea4000c1e1500 */
[----:B--2---:R-:W-:-:S05]  /*1ab0*/  IMAD.U32 R0, R0, 0x10000, RZ ;  /* 0x0001000000007824 */ /* 0x004fca00078e00ff */
[----:B------:R-:W-:Y:S01]  /*1ac0*/  FSETP.NEU.FTZ.AND P0, PT, R0, RZ, PT ;  /* 0x000000ff0000720b */ /* 0x000fe20003f1d000 */
[----:B------:R-:W-:-:S12]  /*1ad0*/  BRA `(.L_x_9) ;  /* 0x0000000000c87947 */ /* 0x000fd80003800000 */
.L_x_16:
[----:B------:R-:W-:-:S09]  /*1ae0*/  UISETP.GT.AND UP0, UPT, UR4, 0x1b, UPT ;  /* 0x0000001b0400788c */ /* 0x000fd2000bf04270 */
[----:B------:R-:W-:Y:S05]  /*1af0*/  BRA.U UP0, `(.L_x_21) ;  /* 0x00000001003c7547 */ /* 0x000fea000b800000 */
[----:B------:R-:W-:-:S09]  /*1b00*/  UISETP.NE.AND UP0, UPT, UR4, 0x19, UPT ;  /* 0x000000190400788c */ /* 0x000fd2000bf05270 */
[----:B------:R-:W-:Y:S05]  /*1b10*/  BRA.U !UP0, `(.L_x_22) ;  /* 0x0000000108287547 */ /* 0x000fea000b800000 */
[----:B------:R-:W-:-:S09]  /*1b20*/  UISETP.NE.AND UP0, UPT, UR4, 0x1a, UPT ;  /* 0x0000001a0400788c */ /* 0x000fd2000bf05270 */
[----:B------:R-:W-:Y:S05]  /*1b30*/  BRA.U !UP0, `(.L_x_23) ;  /* 0x0000000108147547 */ /* 0x000fea000b800000 */
[----:B------:R-:W-:-:S09]  /*1b40*/  UISETP.NE.AND UP0, UPT, UR4, 0x1b, UPT ;  /* 0x0000001b0400788c */ /* 0x000fd2000bf05270 */
[----:B------:R-:W-:Y:S05]  /*1b50*/  BRA.U UP0, `(.L_x_8) ;  /* 0x00000001003c7547 */ /* 0x000fea000b800000 */
[----:B------:R-:W2:Y:S02]  /*1b60*/  LDG.E.U16 R2, desc[UR36][R2.64] ;  /* 0x0000002402027981 */ /* 0x000ea4000c1e1500 */
[----:B--2---:R-:W-:Y:S01]  /*1b70*/  ISETP.NE.AND P0, PT, R2, RZ, PT ;  /* 0x000000ff0200720c */ /* 0x004fe20003f05270 */
[----:B------:R-:W-:-:S12]  /*1b80*/  BRA `(.L_x_9) ;  /* 0x00000000009c7947 */ /* 0x000fd80003800000 */
.L_x_23:
[----:B------:R-:W2:Y:S02]  /*1b90*/  LDG.E.U8 R2, desc[UR36][R2.64] ;  /* 0x0000002402027981 */ /* 0x000ea4000c1e1100 */
[----:B--2---:R-:W-:Y:S01]  /*1ba0*/  ISETP.NE.AND P0, PT, R2, RZ, PT ;  /* 0x000000ff0200720c */ /* 0x004fe20003f05270 */
[----:B------:R-:W-:-:S12]  /*1bb0*/  BRA `(.L_x_9) ;  /* 0x0000000000907947 */ /* 0x000fd80003800000 */
.L_x_22:
[----:B------:R-:W2:Y:S02]  /*1bc0*/  LDG.E.U8 R2, desc[UR36][R2.64] ;  /* 0x0000002402027981 */ /* 0x000ea4000c1e1100 */
[----:B--2---:R-:W-:Y:S01]  /*1bd0*/  ISETP.NE.AND P0, PT, R2, RZ, PT ;  /* 0x000000ff0200720c */ /* 0x004fe20003f05270 */
[----:B------:R-:W-:-:S12]  /*1be0*/  BRA `(.L_x_9) ;  /* 0x0000000000847947 */ /* 0x000fd80003800000 */
.L_x_21:
[----:B------:R-:W-:-:S09]  /*1bf0*/  UISETP.NE.AND UP0, UPT, UR4, 0x1c, UPT ;  /* 0x0000001c0400788c */ /* 0x000fd2000bf05270 */
[----:B------:R-:W-:Y:S05]  /*1c00*/  BRA.U !UP0, `(.L_x_24) ;  /* 0x0000000108747547 */ /* 0x000fea000b800000 */
[----:B------:R-:W-:-:S09]  /*1c10*/  UISETP.NE.AND UP0, UPT, UR4, 0x1d, UPT ;  /* 0x0000001d0400788c */ /* 0x000fd2000bf05270 */
[----:B------:R-:W-:Y:S05]  /*1c20*/  BRA.U !UP0, `(.L_x_25) ;  /* 0x00000001085c7547 */ /* 0x000fea000b800000 */
[----:B------:R-:W-:-:S09]  /*1c30*/  UISETP.NE.AND UP0, UPT, UR4, 0x2c, UPT ;  /* 0x0000002c0400788c */ /* 0x000fd2000bf05270 */
[----:B------:R-:W-:Y:S05]  /*1c40*/  BRA.U !UP0, `(.L_x_26) ;  /* 0x0000000108487547 */ /* 0x000fea000b800000 */
.L_x_8:
[----:B------:R-:W-:Y:S01]  /*1c50*/  MOV R2, 0x0 ;  /* 0x0000000000027802 */ /* 0x000fe20000000f00 */
[----:B------:R-:W0:Y:S01]  /*1c60*/  LDCU.64 UR4, c[0x4][0x188] ;  /* 0x01003100ff0477ac */ /* 0x000e220008000a00 */
[----:B------:R-:W-:Y:S02]  /*1c70*/  HFMA2 R8, -RZ, RZ, 0, 4.64916229248046875e-06 ;  /* 0x0000004eff087431 */ /* 0x000fe400000001ff */
[----:B------:R-:W-:Y:S01]  /*1c80*/  IMAD.MOV.U32 R12, RZ, RZ, 0x1 ;  /* 0x00000001ff0c7424 */ /* 0x000fe200078e00ff */
[----:B------:R-:W1:Y:S01]  /*1c90*/  LDCU.64 UR6, c[0x4][0x190] ;  /* 0x01003200ff0677ac */ /* 0x000e620008000a00 */
[----:B------:R-:W2:Y:S01]  /*1ca0*/  LDC.64 R2, c[0x4][R2] ;  /* 0x0100000002027b82 */ /* 0x000ea20000000a00 */
[----:B------:R-:W-:Y:S01]  /*1cb0*/  IMAD.MOV.U32 R13, RZ, RZ, RZ ;  /* 0x000000ffff0d7224 */ /* 0x000fe200078e00ff */
[----:B------:R-:W3:Y:S01]  /*1cc0*/  LDCU.64 UR8, c[0x4][0x98] ;  /* 0x01001300ff0877ac */ /* 0x000ee20008000a00 */
[----:B0-----:R-:W-:Y:S01]  /*1cd0*/  MOV R4, UR4 ;  /* 0x0000000400047c02 */ /* 0x001fe20008000f00 */
[----:B------:R-:W-:-:S02]  /*1ce0*/  IMAD.U32 R5, RZ, RZ, UR5 ;  /* 0x00000005ff057e24 */ /* 0x000fc4000f8e00ff */
[----:B-1----:R-:W-:Y:S01]  /*1cf0*/  IMAD.U32 R6, RZ, RZ, UR6 ;  /* 0x00000006ff067e24 */ /* 0x002fe2000f8e00ff */
[----:B------:R-:W-:Y:S01]  /*1d00*/  MOV R7, UR7 ;  /* 0x0000000700077c02 */ /* 0x000fe20008000f00 */
[----:B---3--:R-:W-:Y:S02]  /*1d10*/  IMAD.U32 R10, RZ, RZ, UR8 ;  /* 0x00000008ff0a7e24 */ /* 0x008fe4000f8e00ff */
[----:B------:R-:W-:-:S07]  /*1d20*/  IMAD.U32 R11, RZ, RZ, UR9 ;  /* 0x00000009ff0b7e24 */ /* 0x000fce000f8e00ff */
[----:B------:R-:W-:-:S07]  /*1d30*/  LEPC R20, `(.L_x_27) ;  /* 0x000000001014794e */ /* 0x000fce0000000000 */
[----:B--2---:R-:W-:Y:S05]  /*1d40*/  CALL.ABS.NOINC R2 ;  /* 0x0000000002007343 */ /* 0x004fea0003c00000 */
.L_x_27:
[----:B------:R-:W-:Y:S01]  /*1d50*/  PLOP3.LUT P0, PT, PT, PT, PT, 0x8, 0x80 ;  /* 0x000000000080781c */ /* 0x000fe20003f0e170 */
[----:B------:R-:W-:-:S12]  /*1d60*/  BRA `(.L_x_9) ;  /* 0x0000000000247947 */ /* 0x000fd80003800000 */
.L_x_26:
[----:B------:R-:W2:Y:S02]  /*1d70*/  LDG.E.U8 R2, desc[UR36][R2.64] ;  /* 0x0000002402027981 */ /* 0x000ea4000c1e1100 */
[----:B--2---:R-:W-:Y:S01]  /*1d80*/  ISETP.NE.AND P0, PT, R2, RZ, PT ;  /* 0x000000ff0200720c */ /* 0x004fe20003f05270 */
[----:B------:R-:W-:-:S12]  /*1d90*/  BRA `(.L_x_9) ;  /* 0x0000000000187947 */ /* 0x000fd80003800000 */
.L_x_25:
[----:B------:R-:W2:Y:S02]  /*1da0*/  LDG.E.64 R2, desc[UR36][R2.64] ;  /* 0x0000002402027981 */ /* 0x000ea4000c1e1b00 */
[----:B--2---:R-:W-:-:S04]  /*1db0*/  ISETP.NE.U32.AND P0, PT, R2, RZ, PT ;  /* 0x000000ff0200720c */ /* 0x004fc80003f05070 */
[----:B------:R-:W-:Y:S01]  /*1dc0*/  ISETP.NE.AND.EX P0, PT, R3, RZ, PT, P0 ;  /* 0x000000ff0300720c */ /* 0x000fe20003f05300 */
[----:B------:R-:W-:-:S12]  /*1dd0*/  BRA `(.L_x_9) ;  /* 0x0000000000087947 */ /* 0x000fd80003800000 */
.L_x_24:
[----:B------:R-:W2:Y:S02]  /*1de0*/  LDG.E R2, desc[UR36][R2.64] ;  /* 0x0000002402027981 */ /* 0x000ea4000c1e1900 */
[----:B--2---:R-:W-:-:S13]  /*1df0*/  ISETP.NE.AND P0, PT, R2, RZ, PT ;  /* 0x000000ff0200720c */ /* 0x004fda0003f05270 */
.L_x_9:
[----:B------:R-:W-:Y:S05]  /*1e00*/  BSYNC.RECONVERGENT B6 ;  /* 0x0000000000067941 */ /* 0x000fea0003800200 */
.L_x_3:
[----:B------:R-:W0:Y:S01]  /*1e10*/  LDCU.64 UR6, c[0x0][0x580] ;  /* 0x0000b000ff0677ac */ /* 0x000e220008000a00 */
[----:B------:R-:W-:Y:S01]  /*1e20*/  BSSY.RECONVERGENT B6, `(.L_x_28) ;  /* 0x00000d3000067945 */ /* 0x000fe20003800200 */
[----:B------:R-:W-:Y:S01]  /*1e30*/  SEL R4, RZ, 0x1, !P0 ;  /* 0x00000001ff047807 */ /* 0x000fe20004000000 */
[----:B------:R-:W-:-:S04]  /*1e40*/  UPRMT UR4, UR42, 0x9910, URZ ;  /* 0x000099102a047896 */ /* 0x000fc800080000ff */
[----:B------:R-:W-:Y:S01]  /*1e50*/  UISETP.GT.AND UP0, UPT, UR4, 0x9, UPT ;  /* 0x000000090400788c */ /* 0x000fe2000bf04270 */
[----:B0-----:R-:W-:-:S04]  /*1e60*/  IADD3 R2, P1, PT, R16, UR6, RZ ;  /* 0x0000000610027c10 */ /* 0x001fc8000ff3e0ff */
[----:B------:R-:W-:-:S04]  /*1e70*/  IADD3.X R3, PT, PT, RZ, UR7, RZ, P1, !PT ;  /* 0x00000007ff037c10 */ /* 0x000fc80008ffe4ff */
        /* <DEDUP_REMOVED lines=9> */
[----:B------:R0:W-:Y:S01]  /*1f10*/  STG.E.U8 desc[UR36][R2.64], R4 ;  /* 0x0000000402007986 */ /* 0x0001e2000c101124 */
[----:B------:R-:W-:Y:S05]  /*1f20*/  BRA `(.L_x_34) ;  /* 0x0000000c00087947 */ /* 0x000fea0003800000 */
.L_x_32:
[----:B------:R0:W-:Y:S01]  /*1f30*/  STG.E.U8 desc[UR36][R2.64], R4 ;  /* 0x0000000402007986 */ /* 0x0001e2000c101124 */
[----:B------:R-:W-:Y:S05]  /*1f40*/  BRA `(.L_x_34) ;  /* 0x0000000c00007947 */ /* 0x000fea0003800000 */
.L_x_31:
[----:B------:R-:W-:-:S09]  /*1f50*/  UISETP.NE.AND UP0, UPT, UR4, 0x2, UPT ;  /* 0x000000020400788c */ /* 0x000fd2000bf05270 */
[----:B------:R-:W-:Y:S05]  /*1f60*/  BRA.U !UP0, `(.L_x_35) ;  /* 0x0000000108247547 */ /* 0x000fea000b800000 */
[----:B------:R-:W-:-:S09]  /*1f70*/  UISETP.NE.AND UP0, UPT, UR4, 0x3, UPT ;  /* 0x000000030400788c */ /* 0x000fd2000bf05270 */
[----:B------:R-:W-:Y:S05]  /*1f80*/  BRA.U !UP0, `(.L_x_36) ;  /* 0x0000000108147547 */ /* 0x000fea000b800000 */
[----:B------:R-:W-:-:S09]  /*1f90*/  UISETP.NE.AND UP0, UPT, UR4, 0x4, UPT ;  /* 0x000000040400788c */ /* 0x000fd2000bf05270 */
[----:B------:R-:W-:Y:S05]  /*1fa0*/  BRA.U UP0, `(.L_x_33) ;  /* 0x0000000900587547 */ /* 0x000fea000b800000 */
[----:B------:R-:W-:-:S05]  /*1fb0*/  IMAD.MOV.U32 R5, RZ, RZ, RZ ;  /* 0x000000ffff057224 */ /* 0x000fca00078e00ff */
[----:B------:R0:W-:Y:S01]  /*1fc0*/  STG.E.64 desc[UR36][R2.64], R4 ;  /* 0x0000000402007986 */ /* 0x0001e2000c101b24 */
[----:B------:R-:W-:Y:S05]  /*1fd0*/  BRA `(.L_x_34) ;  /* 0x0000000800dc7947 */ /* 0x000fea0003800000 */
.L_x_36:
[----:B------:R0:W-:Y:S01]  /*1fe0*/  STG.E desc[UR36][R2.64], R4 ;  /* 0x0000000402007986 */ /* 0x0001e2000c101924 */
[----:B------:R-:W-:Y:S05]  /*1ff0*/  BRA `(.L_x_34) ;  /* 0x0000000800d47947 */ /* 0x000fea0003800000 */
.L_x_35:
[----:B------:R0:W-:Y:S01]  /*2000*/  STG.E.U16 desc[UR36][R2.64], R4 ;  /* 0x0000000402007986 */ /* 0x0001e2000c101524 */
[----:B------:R-:W-:Y:S05]  /*2010*/  BRA `(.L_x_34) ;  /* 0x0000000800cc7947 */ /* 0x000fea0003800000 */
.L_x_30:
[----:B------:R-:W-:-:S09]  /*2020*/  UISETP.GT.AND UP0, UPT, UR4, 0x6, UPT ;  /* 0x000000060400788c */ /* 0x000fd2000bf04270 */
[----:B------:R-:W-:Y:S05]  /*2030*/  BRA.U UP0, `(.L_x_37) ;  /* 0x00000001002c7547 */ /* 0x000fea000b800000 */
[----:B------:R-:W-:-:S09]  /*2040*/  UISETP.NE.AND UP0, UPT, UR4, 0x5, UPT ;  /* 0x000000050400788c */ /* 0x000fd2000bf05270 */
[----:B------:R-:W-:Y:S05]  /*2050*/  BRA.U !UP0, `(.L_x_38) ;  /* 0x0000000108147547 */ /* 0x000fea000b800000 */
[----:B------:R-:W-:-:S09]  /*2060*/  UISETP.NE.AND UP0, UPT, UR4, 0x6, UPT ;  /* 0x000000060400788c */ /* 0x000fd2000bf05270 */
[----:B------:R-:W-:Y:S05]  /*2070*/  BRA.U UP0, `(.L_x_33) ;  /* 0x0000000900247547 */ /* 0x000fea000b800000 */
[----:B------:R-:W-:-:S05]  /*2080*/  I2FP.F32.U32 R5, R4 ;  /* 0x0000000400057245 */ /* 0x000fca0000201000 */
[----:B------:R0:W-:Y:S01]  /*2090*/  STG.E desc[UR36][R2.64], R5 ;  /* 0x0000000502007986 */ /* 0x0001e2000c101924 */
[----:B------:R-:W-:Y:S05]  /*20a0*/  BRA `(.L_x_34) ;  /* 0x0000000800a87947 */ /* 0x000fea0003800000 */
.L_x_38:
[----:B------:R-:W-:-:S04]  /*20b0*/  I2FP.F32.U32 R0, R4 ;  /* 0x0000000400007245 */ /* 0x000fc80000201000 */
[----:B------:R-:W-:-:S05]  /*20c0*/  F2FP.F16.F32.PACK_AB R0, RZ, R0 ;  /* 0x00000000ff00723e */ /* 0x000fca00000000ff */
[----:B------:R0:W-:Y:S01]  /*20d0*/  STG.E.U16 desc[UR36][R2.64], R0 ;  /* 0x0000000002007986 */ /* 0x0001e2000c101524 */
[----:B------:R-:W-:Y:S05]  /*20e0*/  BRA `(.L_x_34) ;  /* 0x0000000800987947 */ /* 0x000fea0003800000 */
.L_x_37:
[----:B------:R-:W-:-:S09]  /*20f0*/  UISETP.NE.AND UP0, UPT, UR4, 0x7, UPT ;  /* 0x000000070400788c */ /* 0x000fd2000bf05270 */
[----:B------:R-:W-:Y:S05]  /*2100*/  BRA.U !UP0, `(.L_x_39) ;  /* 0x0000000108347547 */ /* 0x000fea000b800000 */
[----:B------:R-:W-:-:S09]  /*2110*/  UISETP.NE.AND UP0, UPT, UR4, 0x8, UPT ;  /* 0x000000080400788c */ /* 0x000fd2000bf05270 */
[----:B------:R-:W-:Y:S05]  /*2120*/  BRA.U !UP0, `(.L_x_40) ;  /* 0x0000000108187547 */ /* 0x000fea000b800000 */
[----:B------:R-:W-:-:S09]  /*2130*/  UISETP.NE.AND UP0, UPT, UR4, 0x9, UPT ;  /* 0x000000090400788c */ /* 0x000fd2000bf05270 */
[----:B------:R-:W-:Y:S05]  /*2140*/  BRA.U UP0, `(.L_x_33) ;  /* 0x0000000500f07547 */ /* 0x000fea000b800000 */
[----:B------:R-:W-:Y:S01]  /*2150*/  I2FP.F32.U32 R4, R4 ;  /* 0x0000000400047245 */ /* 0x000fe20000201000 */
[----:B------:R-:W-:-:S05]  /*2160*/  IMAD.MOV.U32 R5, RZ, RZ, RZ ;  /* 0x000000ffff057224 */ /* 0x000fca00078e00ff */
[----:B------:R0:W-:Y:S01]  /*2170*/  STG.E.64 desc[UR36][R2.64], R4 ;  /* 0x0000000402007986 */ /* 0x0001e2000c101b24 */
[----:B------:R-:W-:Y:S05]  /*2180*/  BRA `(.L_x_34) ;  /* 0x0000000800707947 */ /* 0x000fea0003800000 */
.L_x_40:
[----:B------:R-:W-:-:S04]  /*2190*/  I2FP.F32.U32 R4, R4 ;  /* 0x0000000400047245 */ /* 0x000fc80000201000 */
[----:B------:R-:W-:-:S04]  /*21a0*/  F2FP.F16.F32.PACK_AB R5, RZ, R4 ;  /* 0x00000004ff05723e */ /* 0x000fc800000000ff */
[----:B------:R-:W-:-:S05]  /*21b0*/  PRMT R5, R5, 0x5410, RZ ;  /* 0x0000541005057816 */ /* 0x000fca00000000ff */
[----:B------:R0:W-:Y:S01]  /*21c0*/  STG.E desc[UR36][R2.64], R5 ;  /* 0x0000000502007986 */ /* 0x0001e2000c101924 */
[----:B------:R-:W-:Y:S05]  /*21d0*/  BRA `(.L_x_34) ;  /* 0x00000008005c7947 */ /* 0x000fea0003800000 */
.L_x_39:
[----:B------:R-:W0:Y:S02]  /*21e0*/  I2F.F64.U32 R4, R4 ;  /* 0x0000000400047312 */ /* 0x000e240000201800 */
[----:B0-----:R0:W-:Y:S01]  /*21f0*/  STG.E.64 desc[UR36][R2.64], R4 ;  /* 0x0000000402007986 */ /* 0x0011e2000c101b24 */
[----:B------:R-:W-:Y:S05]  /*2200*/  BRA `(.L_x_34) ;  /* 0x0000000800507947 */ /* 0x000fea0003800000 */
.L_x_29:
        /* <DEDUP_REMOVED lines=8> */
[----:B------:R0:W-:Y:S01]  /*2290*/  STG.E.U8 desc[UR36][R2.64], R4 ;  /* 0x0000000402007986 */ /* 0x0001e2000c101124 */
[----:B------:R-:W-:Y:S05]  /*22a0*/  BRA `(.L_x_34) ;  /* 0x0000000800287947 */ /* 0x000fea0003800000 */
.L_x_43:
[----:B------:R-:W0:Y:S01]  /*22b0*/  I2F.F64.U32 R4, R4 ;  /* 0x0000000400047312 */ /* 0x000e220000201800 */
[----:B------:R-:W-:-:S05]  /*22c0*/  CS2R R6, SRZ ;  /* 0x0000000000067805 */ /* 0x000fca000001ff00 */
[----:B0-----:R0:W-:Y:S01]  /*22d0*/  STG.E.128 desc[UR36][R2.64], R4 ;  /* 0x0000000402007986 */ /* 0x0011e2000c101d24 */
[----:B------:R-:W-:Y:S05]  /*22e0*/  BRA `(.L_x_34) ;  /* 0x0000000800187947 */ /* 0x000fea0003800000 */
.L_x_42:
[----:B------:R-:W-:-:S09]  /*22f0*/  UISETP.NE.AND UP0, UPT, UR4, 0xf, UPT ;  /* 0x0000000f0400788c */ /* 0x000fd2000bf05270 */
[----:B------:R-:W-:Y:S05]  /*2300*/  BRA.U !UP0, `(.L_x_44) ;  /* 0x0000000108887547 */ /* 0x000fea000b800000 */
[----:B------:R-:W-:-:S09]  /*2310*/  UISETP.NE.AND UP0, UPT, UR4, 0x17, UPT ;  /* 0x000000170400788c */ /* 0x000fd2000bf05270 */
[----:B------:R-:W-:Y:S05]  /*2320*/  BRA.U !UP0, `(.L_x_45) ;  /* 0x0000000108407547 */ /* 0x000fea000b800000 */
[----:B------:R-:W-:-:S09]  /*2330*/  UISETP.NE.AND UP0, UPT, UR4, 0x18, UPT ;  /* 0x000000180400788c */ /* 0x000fd2000bf05270 */
[----:B------:R-:W-:Y:S05]  /*2340*/  BRA.U UP0, `(.L_x_33) ;  /* 0x0000000500707547 */ /* 0x000fea000b800000 */
[----:B------:R-:W-:Y:S01]  /*2350*/  I2FP.F32.U32 R7, R4 ;  /* 0x0000000400077245 */ /* 0x000fe20000201000 */
[----:B------:R-:W-:Y:S01]  /*2360*/  BSSY.RECONVERGENT B0, `(.L_x_46) ;  /* 0x000000a000007945 */ /* 0x000fe20003800200 */
[----:B------:R-:W-:Y:S02]  /*2370*/  HFMA2 R5, -RZ, RZ, 0, 7.569789886474609375e-06 ;  /* 0x0000007fff057431 */ /* 0x000fe400000001ff */
[----:B------:R-:W-:-:S13]  /*2380*/  ISETP.GT.U32.AND P0, PT, R7, 0x43efffff, PT ;  /* 0x43efffff0700780c */ /* 0x000fda0003f04070 */
[----:B------:R-:W-:Y:S05]  /*2390*/  @P0 BRA `(.L_x_47) ;  /* 0x0000000000180947 */ /* 0x000fea0003800000 */
[----:B------:R-:W-:-:S13]  /*23a0*/  ISETP.GT.U32.AND P0, PT, R7, 0x3c7fffff, PT ;  /* 0x3c7fffff0700780c */ /* 0x000fda0003f04070 */
[----:B------:R-:W-:Y:S01]  /*23b0*/  @P0 SHF.R.U32.HI R0, RZ, 0x14, R7 ;  /* 0x00000014ff000819 */ /* 0x000fe20000011607 */
[----:B------:R-:W-:-:S03]  /*23c0*/  @!P0 FADD.FTZ R5, R7, 16384 ;  /* 0x4680000007058421 */ /* 0x000fc60000010000 */
[----:B------:R-:W-:-:S04]  /*23d0*/  @P0 LOP3.LUT R0, R0, 0x1, RZ, 0xc0, !PT ;  /* 0x0000000100000812 */ /* 0x000fc800078ec0ff */
[----:B------:R-:W-:-:S04]  /*23e0*/  @P0 IADD3 R0, PT, PT, R7, 0x407ffff, R0 ;  /* 0x0407ffff07000810 */ /* 0x000fc80007ffe000 */
[----:B------:R-:W-:-:S07]  /*23f0*/  @P0 SHF.R.U32.HI R5, RZ, 0x14, R0 ;  /* 0x00000014ff050819 */ /* 0x000fce0000011600 */
.L_x_47:
[----:B------:R-:W-:Y:S05]  /*2400*/  BSYNC.RECONVERGENT B0 ;  /* 0x0000000000007941 */ /* 0x000fea0003800200 */
.L_x_46:
[----:B------:R0:W-:Y:S01]  /*2410*/  STG.E.U8 desc[UR36][R2.64], R5 ;  /* 0x0000000502007986 */ /* 0x0001e2000c101124 */
[----:B------:R-:W-:Y:S05]  /*2420*/  BRA `(.L_x_34) ;  /* 0x0000000400c87947 */ /* 0x000fea0003800000 */
.L_x_45:
[----:B------:R-:W-:-:S04]  /*2430*/  I2FP.F32.U32 R7, R4 ;  /* 0x0000000400077245 */ /* 0x000fc80000201000 */
[----:B------:R-:W-:-:S13]  /*2440*/  ISETP.GE.U32.AND P1, PT, R7, 0x47800000, PT ;  /* 0x478000000700780c */ /* 0x000fda0003f26070 */
[----:B------:R-:W-:Y:S01]  /*2450*/  @P1 IMAD.MOV.U32 R5, RZ, RZ, 0x7f ;  /* 0x0000007fff051424 */ /* 0x000fe200078e00ff */
[----:B------:R-:W-:-:S04]  /*2460*/  @P1 ISETP.GT.U32.AND P0, PT, R7, 0x7f800000, PT ;  /* 0x7f8000000700180c */ /* 0x000fc80003f04070 */
[----:B------:R-:W-:-:S05]  /*2470*/  @P1 SEL R5, R5, 0x7c, P0 ;  /* 0x0000007c05051807 */ /* 0x000fca0000000000 */
[----:B------:R0:W-:Y:S01]  /*2480*/  @P1 STG.E.U8 desc[UR36][R2.64], R5 ;  /* 0x0000000502001986 */ /* 0x0001e2000c101124 */
[----:B------:R-:W-:Y:S05]  /*2490*/  @P1 BRA `(.L_x_34) ;  /* 0x0000000400ac1947 */ /* 0x000fea0003800000 */
[----:B------:R-:W-:-:S13]  /*24a0*/  ISETP.GT.U32.AND P0, PT, R7, 0x387fffff, PT ;  /* 0x387fffff0700780c */ /* 0x000fda0003f04070 */
[----:B------:R-:W-:Y:S01]  /*24b0*/  @P0 SHF.R.U32.HI R0, RZ, 0x15, R7 ;  /* 0x00000015ff000819 */ /* 0x000fe20000011607 */
[----:B0-----:R-:W-:-:S03]  /*24c0*/  @!P0 FADD.FTZ R5, R7, 128 ;  /* 0x4300000007058421 */ /* 0x001fc60000010000 */
[----:B------:R-:W-:Y:S02]  /*24d0*/  @P0 LOP3.LUT R0, R0, 0x1, RZ, 0xc0, !PT ;  /* 0x0000000100000812 */ /* 0x000fe400078ec0ff */
[----:B------:R0:W-:Y:S02]  /*24e0*/  @!P0 STG.E.U8 desc[UR36][R2.64], R5 ;  /* 0x0000000502008986 */ /* 0x0001e4000c101124 */
[----:B------:R-:W-:-:S04]  /*24f0*/  @P0 IADD3 R0, PT, PT, R7, 0x80fffff, R0 ;  /* 0x080fffff07000810 */ /* 0x000fc80007ffe000 */
[----:B------:R-:W-:-:S05]  /*2500*/  @P0 SHF.R.U32.HI R7, RZ, 0x15, R0 ;  /* 0x00000015ff070819 */ /* 0x000fca0000011600 */
[----:B------:R0:W-:Y:S01]  /*2510*/  @P0 STG.E.U8 desc[UR36][R2.64], R7 ;  /* 0x0000000702000986 */ /* 0x0001e2000c101124 */
[----:B------:R-:W-:Y:S05]  /*2520*/  BRA `(.L_x_34) ;  /* 0x0000000400887947 */ /* 0x000fea0003800000 */
.L_x_44:
[----:B------:R-:W-:-:S04]  /*2530*/  I2FP.F32.U32 R0, R4 ;  /* 0x0000000400007245 */ /* 0x000fc80000201000 */
[----:B------:R-:W-:-:S05]  /*2540*/  F2FP.BF16.F32.PACK_AB R0, RZ, R0 ;  /* 0x00000000ff00723e */ /* 0x000fca00000010ff */
[----:B------:R0:W-:Y:S01]  /*2550*/  STG.E.U16 desc[UR36][R2.64], R0 ;  /* 0x0000000002007986 */ /* 0x0001e2000c101524 */
[----:B------:R-:W-:Y:S05]  /*2560*/  BRA `(.L_x_34) ;  /* 0x0000000400787947 */ /* 0x000fea0003800000 */
.L_x_41:
        /* <DEDUP_REMOVED lines=8> */
[----:B------:R2:W-:Y:S01]  /*25f0*/  STG.E.U16 desc[UR36][R2.64], R4 ;  /* 0x0000000402007986 */ /* 0x0005e2000c101524 */
[----:B------:R-:W-:Y:S05]  /*2600*/  BRA `(.L_x_34) ;  /* 0x0000000400507947 */ /* 0x000fea0003800000 */
.L_x_50:
[----:B------:R-:W-:Y:S01]  /*2610*/  I2FP.F32.U32 R5, R4 ;  /* 0x0000000400057245 */ /* 0x000fe20000201000 */
[----:B------:R-:W-:Y:S01]  /*2620*/  BSSY.RECONVERGENT B0, `(.L_x_51) ;  /* 0x0000011000007945 */ /* 0x000fe20003800200 */
[----:B------:R-:W-:Y:S02]  /*2630*/  IMAD.MOV.U32 R0, RZ, RZ, 0x80 ;  /* 0x00000080ff007424 */ /* 0x000fe400078e00ff */
[----:B------:R-:W-:-:S13]  /*2640*/  ISETP.GT.U32.AND P0, PT, R5, 0x437fffff, PT ;  /* 0x437fffff0500780c */ /* 0x000fda0003f04070 */
[----:B------:R-:W-:Y:S05]  /*2650*/  @P0 BRA `(.L_x_52) ;  /* 0x0000000000340947 */ /* 0x000fea0003800000 */
[----:B------:R-:W-:-:S13]  /*2660*/  ISETP.GT.U32.AND P0, PT, R5, 0x3bffffff, PT ;  /* 0x3bffffff0500780c */ /* 0x000fda0003f04070 */
[----:B------:R-:W-:Y:S05]  /*2670*/  @P0 BRA `(.L_x_53) ;  /* 0x0000000000140947 */ /* 0x000fea0003800000 */
[----:B------:R-:W-:-:S05]  /*2680*/  FADD.FTZ R0, R5, 8192 ;  /* 0x4600000005007421 */ /* 0x000fca0000010000 */
[----:B------:R-:W-:Y:S02]  /*2690*/  LOP3.LUT P0, R4, R0, 0xff, RZ, 0xc0, !PT ;  /* 0x000000ff00047812 */ /* 0x000fe4000780c0ff */
[----:B------:R-:W-:-:S11]  /*26a0*/  PRMT R0, RZ, 0x7610, R0 ;  /* 0x00007610ff007816 */ /* 0x000fd60000000000 */
[----:B------:R-:W-:Y:S05]  /*26b0*/  @!P0 BRA `(.L_x_52) ;  /* 0x00000000001c8947 */ /* 0x000fea0003800000 */
[----:B------:R-:W-:Y:S05]  /*26c0*/  BRA `(.L_x_54) ;  /* 0x0000000000147947 */ /* 0x000fea0003800000 */
.L_x_53:
[----:B------:R-:W-:-:S04]  /*26d0*/  SHF.R.U32.HI R0, RZ, 0x14, R5 ;  /* 0x00000014ff007819 */ /* 0x000fc80000011605 */
[----:B------:R-:W-:-:S04]  /*26e0*/  LOP3.LUT R0, R0, 0x1, RZ, 0xc0, !PT ;  /* 0x0000000100007812 */ /* 0x000fc800078ec0ff */
[----:B------:R-:W-:-:S04]  /*26f0*/  IADD3 R0, PT, PT, R5, 0x487ffff, R0 ;  /* 0x0487ffff05007810 */ /* 0x000fc80007ffe000 */
[----:B------:R-:W-:-:S04]  /*2700*/  SHF.R.U32.HI R0, RZ, 0x14, R0 ;  /* 0x00000014ff007819 */ /* 0x000fc80000011600 */
[----:B------:R-:W-:-:S07]  /*2710*/  LOP3.LUT R4, R0, 0xff, RZ, 0xc0, !PT ;  /* 0x000000ff00047812 */ /* 0x000fce00078ec0ff */
.L_x_54:
[----:B------:R-:W-:-:S07]  /*2720*/  PRMT R0, R4, 0x7610, R0 ;  /* 0x0000761004007816 */ /* 0x000fce0000000000 */
.L_x_52:
[----:B------:R-:W-:Y:S05]  /*2730*/  BSYNC.RECONVERGENT B0 ;  /* 0x0000000000007941 */ /* 0x000fea0003800200 */
.L_x_51:
[----:B------:R1:W-:Y:S01]  /*2740*/  STG.E.U8 desc[UR36][R2.64], R0 ;  /* 0x0000000002007986 */ /* 0x0003e2000c101124 */
[----:B------:R-:W-:Y:S05]  /*2750*/  BRA `(.L_x_34) ;  /* 0x0000000000fc7947 */ /* 0x000fea0003800000 */
.L_x_49:
[----:B------:R-:W-:Y:S01]  /*2760*/  I2FP.F32.U32 R5, R4 ;  /* 0x0000000400057245 */ /* 0x000fe20000201000 */
[----:B------:R-:W-:Y:S01]  /*2770*/  BSSY.RECONVERGENT B0, `(.L_x_55) ;  /* 0x0000011000007945 */ /* 0x000fe20003800200 */
[----:B------:R-:W-:Y:S02]  /*2780*/  MOV R0, 0x80 ;  /* 0x0000008000007802 */ /* 0x000fe40000000f00 */
        /* <DEDUP_REMOVED lines=9> */
.L_x_57:
[----:B------:R-:W-:-:S04]  /*2820*/  SHF.R.U32.HI R0, RZ, 0x15, R5 ;  /* 0x00000015ff007819 */ /* 0x000fc80000011605 */
[----:B------:R-:W-:-:S04]  /*2830*/  LOP3.LUT R0, R0, 0x1, RZ, 0xc0, !PT ;  /* 0x0000000100007812 */ /* 0x000fc800078ec0ff */
[----:B------:R-:W-:-:S04]  /*2840*/  IADD3 R0, PT, PT, R5, 0x88fffff, R0 ;  /* 0x088fffff05007810 */ /* 0x000fc80007ffe000 */
[----:B------:R-:W-:-:S04]  /*2850*/  SHF.R.U32.HI R0, RZ, 0x15, R0 ;  /* 0x00000015ff007819 */ /* 0x000fc80000011600 */
[----:B------:R-:W-:-:S07]  /*2860*/  LOP3.LUT R4, R0, 0xff, RZ, 0xc0, !PT ;  /* 0x000000ff00047812 */ /* 0x000fce00078ec0ff */
.L_x_58:
[----:B------:R-:W-:-:S07]  /*2870*/  PRMT R0, R4, 0x7610, R0 ;  /* 0x0000761004007816 */ /* 0x000fce0000000000 */
.L_x_56:
[----:B------:R-:W-:Y:S05]  /*2880*/  BSYNC.RECONVERGENT B0 ;  /* 0x0000000000007941 */ /* 0x000fea0003800200 */
.L_x_55:
[----:B------:R0:W-:Y:S01]  /*2890*/  STG.E.U8 desc[UR36][R2.64], R0 ;  /* 0x0000000002007986 */ /* 0x0001e2000c101124 */
[----:B------:R-:W-:Y:S05]  /*28a0*/  BRA `(.L_x_34) ;  /* 0x0000000000a87947 */ /* 0x000fea0003800000 */
.L_x_48:
[----:B------:R-:W-:-:S09]  /*28b0*/  UISETP.NE.AND UP0, UPT, UR4, 0x1c, UPT ;  /* 0x0000001c0400788c */ /* 0x000fd2000bf05270 */
[----:B------:R-:W-:Y:S05]  /*28c0*/  BRA.U !UP0, `(.L_x_59) ;  /* 0x00000001089c7547 */ /* 0x000fea000b800000 */
[----:B------:R-:W-:-:S09]  /*28d0*/  UISETP.NE.AND UP0, UPT, UR4, 0x1d, UPT ;  /* 0x0000001d0400788c */ /* 0x000fd2000bf05270 */
[----:B------:R-:W-:Y:S05]  /*28e0*/  BRA.U !UP0, `(.L_x_60) ;  /* 0x0000000108887547 */ /* 0x000fea000b800000 */
[----:B------:R-:W-:-:S09]  /*28f0*/  UISETP.NE.AND UP0, UPT, UR4, 0x2c, UPT ;  /* 0x0000002c0400788c */ /* 0x000fd2000bf05270 */
[----:B------:R-:W-:Y:S05]  /*2900*/  BRA.U !UP0, `(.L_x_61) ;  /* 0x0000000108447547 */ /* 0x000fea000b800000 */
.L_x_33:
[----:B------:R-:W-:Y:S01]  /*2910*/  MOV R0, 0x0 ;  /* 0x0000000000007802 */ /* 0x000fe20000000f00 */
[----:B------:R-:W0:Y:S01]  /*2920*/  LDCU.64 UR6, c[0x4][0x188] ;  /* 0x01003100ff0677ac */ /* 0x000e220008000a00 */
[----:B------:R-:W-:Y:S02]  /*2930*/  HFMA2 R13, -RZ, RZ, 0, 0 ;  /* 0x00000000ff0d7431 */ /* 0x000fe400000001ff */
[----:B------:R-:W-:Y:S01]  /*2940*/  IMAD.MOV.U32 R8, RZ, RZ, 0x65 ;  /* 0x00000065ff087424 */ /* 0x000fe200078e00ff */
[----:B------:R1:W2:Y:S01]  /*2950*/  LDC.64 R2, c[0x4][R0] ;  /* 0x0100000000027b82 */ /* 0x0002a20000000a00 */
[----:B------:R-:W3:Y:S01]  /*2960*/  LDCU.64 UR8, c[0x4][0x190] ;  /* 0x01003200ff0877ac */ /* 0x000ee20008000a00 */
[----:B------:R-:W-:Y:S01]  /*2970*/  IMAD.MOV.U32 R12, RZ, RZ, 0x1 ;  /* 0x00000001ff0c7424 */ /* 0x000fe200078e00ff */
[----:B------:R-:W4:Y:S01]  /*2980*/  LDCU.64 UR4, c[0x4][0xa0] ;  /* 0x01001400ff0477ac */ /* 0x000f220008000a00 */
[----:B0-----:R-:W-:Y:S02]  /*2990*/  IMAD.U32 R4, RZ, RZ, UR6 ;  /* 0x00000006ff047e24 */ /* 0x001fe4000f8e00ff */
[----:B------:R-:W-:Y:S01]  /*29a0*/  IMAD.U32 R5, RZ, RZ, UR7 ;  /* 0x00000007ff057e24 */ /* 0x000fe2000f8e00ff */
[----:B---3--:R-:W-:Y:S01]  /*29b0*/  MOV R6, UR8 ;  /* 0x0000000800067c02 */ /* 0x008fe20008000f00 */
[----:B------:R-:W-:-:S02]  /*29c0*/  IMAD.U32 R7, RZ, RZ, UR9 ;  /* 0x00000009ff077e24 */ /* 0x000fc4000f8e00ff */
[----:B----4-:R-:W-:Y:S01]  /*29d0*/  IMAD.U32 R10, RZ, RZ, UR4 ;  /* 0x00000004ff0a7e24 */ /* 0x010fe2000f8e00ff */
[----:B-1----:R-:W-:-:S07]  /*29e0*/  MOV R11, UR5 ;  /* 0x00000005000b7c02 */ /* 0x002fce0008000f00 */
[----:B------:R-:W-:-:S07]  /*29f0*/  LEPC R20, `(.L_x_62) ;  /* 0x000000001014794e */ /* 0x000fce0000000000 */
[----:B--2---:R-:W-:Y:S05]  /*2a00*/  CALL.ABS.NOINC R2 ;  /* 0x0000000002007343 */ /* 0x004fea0003c00000 */
.L_x_62:
[----:B------:R-:W-:Y:S05]  /*2a10*/  BRA `(.L_x_34) ;  /* 0x00000000004c7947 */ /* 0x000fea0003800000 */
.L_x_61:
[----:B------:R-:W-:-:S04]  /*2a20*/  I2FP.F32.U32 R5, R4 ;  /* 0x0000000400057245 */ /* 0x000fc80000201000 */
[----:B------:R-:W-:-:S04]  /*2a30*/  SHF.R.U32.HI R4, RZ, 0x17, R5 ;  /* 0x00000017ff047819 */ /* 0x000fc80000011605 */
[----:B------:R-:W-:-:S13]  /*2a40*/  ISETP.NE.AND P1, PT, R4, 0xff, PT ;  /* 0x000000ff0400780c */ /* 0x000fda0003f25270 */
[--C-:B------:R-:W-:Y:S02]  /*2a50*/  @P1 SHF.R.U32.HI R0, RZ, 0x16, R5.reuse ;  /* 0x00000016ff001819 */ /* 0x100fe40000011605 */
[----:B------:R-:W-:Y:S01]  /*2a60*/  @P1 LOP3.LUT P0, RZ, R4, 0x3fffff, R5, 0xf8, !PT ;  /* 0x003fffff04ff1812 */ /* 0x000fe2000780f805 */
[----:B------:R-:W-:Y:S01]  /*2a70*/  IMAD.MOV.U32 R5, RZ, RZ, 0xff ;  /* 0x000000ffff057424 */ /* 0x000fe200078e00ff */
[----:B------:R-:W-:-:S04]  /*2a80*/  @P1 LOP3.LUT R0, R0, 0x1, RZ, 0xc0, !PT ;  /* 0x0000000100001812 */ /* 0x000fc800078ec0ff */
[----:B------:R-:W-:Y:S01]  /*2a90*/  @P1 ISETP.EQ.U32.AND P2, PT, R0, 0x1, P0 ;  /* 0x000000010000180c */ /* 0x000fe20000742070 */
[----:B------:R-:W-:Y:S01]  /*2aa0*/  @P1 VIADD R0, R4, 0x1 ;  /* 0x0000000104001836 */ /* 0x000fe20000000000 */
[----:B------:R-:W-:Y:S02]  /*2ab0*/  PLOP3.LUT P0, PT, PT, PT, PT, 0x80, 0x8 ;  /* 0x000000000008781c */ /* 0x000fe40003f0f070 */
[----:B------:R-:W-:-:S13]  /*2ac0*/  @P1 PLOP3.LUT P0, PT, P2, PT, PT, 0x80, 0x8 ;  /* 0x000000000008181c */ /* 0x000fda000170f070 */
[----:B------:R-:W-:-:S05]  /*2ad0*/  @!P0 IADD3 R0, PT, PT, R4, RZ, RZ ;  /* 0x000000ff04008210 */ /* 0x000fca0007ffe0ff */
[----:B------:R-:W-:-:S05]  /*2ae0*/  @P1 IMAD.MOV.U32 R5, RZ, RZ, R0 ;  /* 0x000000ffff051224 */ /* 0x000fca00078e0000 */
[----:B------:R4:W-:Y:S01]  /*2af0*/  STG.E.U8 desc[UR36][R2.64], R5 ;  /* 0x0000000502007986 */ /* 0x0009e2000c101124 */
[----:B------:R-:W-:Y:S05]  /*2b00*/  BRA `(.L_x_34) ;  /* 0x0000000000107947 */ /* 0x000fea0003800000 */
.L_x_60:
[----:B------:R-:W-:-:S05]  /*2b10*/  IMAD.MOV.U32 R5, RZ, RZ, RZ ;  /* 0x000000ffff057224 */ /* 0x000fca00078e00ff */
[----:B------:R0:W-:Y:S01]  /*2b20*/  STG.E.64 desc[UR36][R2.64], R4 ;  /* 0x0000000402007986 */ /* 0x0001e2000c101b24 */
[----:B------:R-:W-:Y:S05]  /*2b30*/  BRA `(.L_x_34) ;  /* 0x0000000000047947 */ /* 0x000fea0003800000 */
.L_x_59:
[----:B------:R3:W-:Y:S02]  /*2b40*/  STG.E desc[UR36][R2.64], R4 ;  /* 0x0000000402007986 */ /* 0x0007e4000c101924 */
.L_x_34:
[----:B------:R-:W-:Y:S05]  /*2b50*/  BSYNC.RECONVERGENT B6 ;  /* 0x0000000000067941 */ /* 0x000fea0003800200 */
.L_x_28:
[----:B------:R-:W-:-:S07]  /*2b60*/  IADD3 R17, PT, PT, R17, 0x80, RZ ;  /* 0x0000008011117810 */ /* 0x000fce0007ffe0ff */
.L_x_1:
[----:B------:R-:W-:Y:S05]  /*2b70*/  BSYNC.RECONVERGENT B7 ;  /* 0x0000000000077941 */ /* 0x000fea0003800200 */
.L_x_0:
[----:B------:R-:W5:Y:S01]  /*2b80*/  LDCU UR4, c[0x0][0x380] ;  /* 0x00007000ff0477ac */ /* 0x000f620008000800 */
[----:B------:R-:W-:Y:S01]  /*2b90*/  BSSY.RECONVERGENT B7, `(.L_x_63) ;  /* 0x00002a9000077945 */ /* 0x000fe20003800200 */
[----:B-----5:R-:W-:-:S13]  /*2ba0*/  ISETP.GE.AND P0, PT, R17, UR4, PT ;  /* 0x0000000411007c0c */ /* 0x020fda000bf06270 */
[----:B------:R-:W-:Y:S05]  /*2bb0*/  @P0 BRA `(.L_x_64) ;  /* 0x0000002800980947 */ /* 0x000fea0003800000 */
[----:B------:R-:W5:Y:S01]  /*2bc0*/  LDCU UR4, c[0x0][0x388] ;  /* 0x00007100ff0477ac */ /* 0x000f620008000800 */
[----:B01----:R-:W-:Y:S02]  /*2bd0*/  IMAD.MOV.U32 R0, RZ, RZ, RZ ;  /* 0x000000ffff007224 */ /* 0x003fe400078e00ff */
[----:B------:R-:W-:Y:S01]  /*2be0*/  IMAD.MOV.U32 R16, RZ, RZ, RZ ;  /* 0x000000ffff107224 */ /* 0x000fe200078e00ff */
[----:B-----5:R-:W-:-:S09]  /*2bf0*/  UISETP.NE.AND UP0, UPT, UR4, URZ, UPT ;  /* 0x000000ff0400728c */ /* 0x020fd2000bf05270 */
[----:B------:R-:W-:Y:S05]  /*2c00*/  BRA.U !UP0, `(.L_x_65) ;  /* 0x0000001108a87547 */ /* 0x000fea000b800000 */
[----:B------:R-:W2:Y:S01]  /*2c10*/  LDCU.64 UR4, c[0x0][0x390] ;  /* 0x00007200ff0477ac */ /* 0x000ea20008000a00 */
[----:B------:R-:W-:Y:S01]  /*2c20*/  HFMA2 R16, -RZ, RZ, 0, 0 ;  /* 0x00000000ff107431 */ /* 0x000fe200000001ff */
[----:B------:R-:W0:Y:S01]  /*2c30*/  LDCU UR6, c[0x0][0x38c] ;  /* 0x00007180ff0677ac */ /* 0x000e220008000800 */
[----:B------:R-:W1:Y:S01]  /*2c40*/  LDCU.64 UR8, c[0x0][0x4b8] ;  /* 0x00009700ff0877ac */ /* 0x000e620008000a00 */
[----:B------:R-:W-:Y:S02]  /*2c50*/  UISETP.NE.AND UP0, UPT, UR40, URZ, UPT ;  /* 0x000000ff2800728c */ /* 0x000fe4000bf05270 */
[----:B--234-:R-:W-:-:S05]  /*2c60*/  IMAD.HI.U32 R2, R17, UR4, R16 ;  /* 0x0000000411027c27 */ /* 0x01cfca000f8e0010 */
[----:B------:R-:W-:-:S05]  /*2c70*/  SHF.R.U32.HI R3, RZ, UR5, R2 ;  /* 0x00000005ff037c19 */ /* 0x000fca0008011602 */
[----:B------:R-:W-:-:S04]  /*2c80*/  IMAD.MOV R0, RZ, RZ, -R3 ;  /* 0x000000ffff007224 */ /* 0x000fc800078e0a03 */
[----:B0-----:R-:W-:-:S04]  /*2c90*/  IMAD R0, R0, UR6, R17 ;  /* 0x0000000600007c24 */ /* 0x001fc8000f8e0211 */
[C---:B-1----:R-:W-:Y:S02]  /*2ca0*/  IMAD R16, R0.reuse, UR8, RZ ;  /* 0x0000000800107c24 */ /* 0x042fe4000f8e02ff */
        /* <DEDUP_REMOVED lines=281> */
[----:B------:R-:W2:Y:S02]  /*3e40*/  LDCU.64 UR8, c[0x0][0x578] ;  /* 0x0000af00ff0877ac */ /* 0x000ea40008000a00 */
[----:B0-----:R-:W-:-:S05]  /*3e50*/  IMAD.HI.U32 R2, R5, UR4, R4 ;  /* 0x0000000405027c27 */ /* 0x001fca000f8e0004 */
[----:B------:R-:W-:-:S04]  /*3e60*/  SHF.R.U32.HI R2, RZ, UR5, R2 ;  /* 0x00000005ff027c19 */ /* 0x000fc80008011602 */
[----:B------:R-:W-:-:S05]  /*3e70*/  IADD3 R3, PT, PT, -R2, RZ, RZ ;  /* 0x000000ff02037210 */ /* 0x000fca0007ffe1ff */
[----:B-1----:R-:W-:-:S04]  /*3e80*/  IMAD R5, R3, UR6, R5 ;  /* 0x0000000603057c24 */ /* 0x002fc8000f8e0205 */
[C---:B--2---:R-:W-:Y:S02]  /*3e90*/  IMAD R16, R5.reuse, UR8, R16 ;  /* 0x0000000805107c24 */ /* 0x044fe4000f8e0210 */
[----:B------:R-:W-:-:S07]  /*3ea0*/  IMAD R0, R5, UR9, R0 ;  /* 0x0000000905007c24 */ /* 0x000fce000f8e0200 */
.L_x_65:
[----:B------:R-:W2:Y:S01]  /*3eb0*/  LDCU.64 UR6, c[0x0][0x588] ;  /* 0x0000b100ff0677ac */ /* 0x000ea20008000a00 */
[----:B------:R-:W-:Y:S01]  /*3ec0*/  BSSY.RECONVERGENT B6, `(.L_x_66) ;  /* 0x00000a0000067945 */ /* 0x000fe20003800200 */
[----:B------:R-:W-:-:S04]  /*3ed0*/  UPRMT UR4, UR41, 0x9910, URZ ;  /* 0x0000991029047896 */ /* 0x000fc800080000ff */
[----:B------:R-:W-:Y:S01]  /*3ee0*/  UISETP.GT.AND UP0, UPT, UR4, 0x9, UPT ;  /* 0x000000090400788c */ /* 0x000fe2000bf04270 */
[----:B--234-:R-:W-:-:S05]  /*3ef0*/  IADD3 R2, P0, PT, R0, UR6, RZ ;  /* 0x0000000600027c10 */ /* 0x01cfca000ff1e0ff */
        /* <DEDUP_REMOVED lines=13> */
.L_x_70:
[----:B------:R-:W2:Y:S02]  /*3fd0*/  LDG.E.U8 R2, desc[UR36][R2.64] ;  /* 0x0000002402027981 */ /* 0x000ea4000c1e1100 */
[----:B--2---:R-:W-:Y:S01]  /*3fe0*/  ISETP.NE.AND P0, PT, R2, RZ, PT ;  /* 0x000000ff0200720c */ /* 0x004fe20003f05270 */
[----:B------:R-:W-:-:S12]  /*3ff0*/  BRA `(.L_x_72) ;  /* 0x0000000800307947 */ /* 0x000fd80003800000 */
.L_x_69:
        /* <DEDUP_REMOVED lines=10> */
.L_x_74:
[----:B------:R-:W2:Y:S02]  /*40a0*/  LDG.E R2, desc[UR36][R2.64] ;  /* 0x0000002402027981 */ /* 0x000ea4000c1e1900 */
[----:B--2---:R-:W-:Y:S01]  /*40b0*/  ISETP.NE.AND P0, PT, R2, RZ, PT ;  /* 0x000000ff0200720c */ /* 0x004fe20003f05270 */
[----:B------:R-:W-:-:S12]  /*40c0*/  BRA `(.L_x_72) ;  /* 0x0000000400fc7947 */ /* 0x000fd80003800000 */
.L_x_73:
[----:B------:R-:W2:Y:S02]  /*40d0*/  LDG.E.U16 R2, desc[UR36][R2.64] ;  /* 0x0000002402027981 */ /* 0x000ea4000c1e1500 */
[----:B--2---:R-:W-:Y:S01]  /*40e0*/  ISETP.NE.AND P0, PT, R2, RZ, PT ;  /* 0x000000ff0200720c */ /* 0x004fe20003f05270 */
[----:B------:R-:W-:-:S12]  /*40f0*/  BRA `(.L_x_72) ;  /* 0x0000000400f07947 */ /* 0x000fd80003800000 */
.L_x_68:
        /* <DEDUP_REMOVED lines=9> */
.L_x_76:
[----:B------:R-:W2:Y:S02]  /*4190*/  LDG.E.U16 R0, desc[UR36][R2.64] ;  /* 0x0000002402007981 */ /* 0x000ea4000c1e1500 */
[----:B--2---:R-:W-:-:S05]  /*41a0*/  HADD2.F32 R0, -RZ, R0.H0_H0 ;  /* 0x20000000ff007230 */ /* 0x004fca0000004100 */
[----:B------:R-:W-:Y:S01]  /*41b0*/  FSETP.NEU.FTZ.AND P0, PT, R0, RZ, PT ;  /* 0x000000ff0000720b */ /* 0x000fe20003f1d000 */
[----:B------:R-:W-:-:S12]  /*41c0*/  BRA `(.L_x_72) ;  /* 0x0000000400bc7947 */ /* 0x000fd80003800000 */
.L_x_75:
        /* <DEDUP_REMOVED lines=11> */
.L_x_78:
        /* <DEDUP_REMOVED lines=8> */
.L_x_77:
[----:B------:R-:W2:Y:S02]  /*4300*/  LDG.E.64 R2, desc[UR36][R2.64] ;  /* 0x0000002402027981 */ /* 0x000ea4000c1e1b00 */
[----:B--2---:R-:W-:Y:S01]  /*4310*/  DSETP.NEU.AND P0, PT, R2, RZ, PT ;  /* 0x000000ff0200722a */ /* 0x004fe20003f0d000 */
[----:B------:R-:W-:-:S13]  /*4320*/  BRA `(.L_x_72) ;  /* 0x0000000400647947 */ /* 0x000fda0003800000 */
.L_x_67:
        /* <DEDUP_REMOVED lines=11> */
.L_x_81:
[----:B------:R-:W2:Y:S02]  /*43e0*/  LDG.E.128 R4, desc[UR36][R2.64] ;  /* 0x0000002402047981 */ /* 0x000ea4000c1e1d00 */
[----:B--2---:R-:W-:-:S06]  /*43f0*/  DSETP.NEU.AND P0, PT, R6, RZ, PT ;  /* 0x000000ff0600722a */ /* 0x004fcc0003f0d000 */
[----:B------:R-:W-:Y:S01]  /*4400*/  DSETP.NEU.OR P0, PT, R4, RZ, P0 ;  /* 0x000000ff0400722a */ /* 0x000fe2000070d400 */
[----:B------:R-:W-:-:S13]  /*4410*/  BRA `(.L_x_72) ;  /* 0x0000000400287947 */ /* 0x000fda0003800000 */
.L_x_80:
        /* <DEDUP_REMOVED lines=9> */
.L_x_83:
[----:B------:R-:W2:Y:S02]  /*44b0*/  LDG.E.U8 R2, desc[UR36][R2.64] ;  /* 0x0000002402027981 */ /* 0x000ea4000c1e1100 */
[----:B--2---:R-:W-:-:S04]  /*44c0*/  SHF.L.U32 R0, R2, 0x19, RZ ;  /* 0x0000001902007819 */ /* 0x004fc800000006ff */
[----:B------:R-:W-:-:S13]  /*44d0*/  ISETP.GE.U32.AND P0, PT, R0, 0x8000000, PT ;  /* 0x080000000000780c */ /* 0x000fda0003f06070 */
[----:B------:R-:W-:Y:S01]  /*44e0*/  @!P0 IMAD.SHL.U32 R4, R2, 0x100, RZ ;  /* 0x0000010002048824 */ /* 0x000fe200078e00ff */
[----:B------:R-:W-:-:S04]  /*44f0*/  @P0 LEA.HI R0, R0, 0x70000000, RZ, 0x1c ;  /* 0x7000000000000811 */ /* 0x000fc800078fe0ff */
[----:B------:R-:W-:Y:S01]  /*4500*/  @!P0 LOP3.LUT R4, R4, 0x7f00, RZ, 0xc0, !PT ;  /* 0x00007f0004048812 */ /* 0x000fe200078ec0ff */
[----:B------:R-:W-:-:S03]  /*4510*/  @P0 FMUL.FTZ R0, R0, 1.9259299443872358531e-34 ;  /* 0x0780000000000820 */ /* 0x000fc60000410000 */
[----:B------:R-:W-:-:S05]  /*4520*/  @!P0 LOP3.LUT R4, R4, 0x3f000000, RZ, 0xfc, !PT ;  /* 0x3f00000004048812 */ /* 0x000fca00078efcff */
[----:B------:R-:W-:-:S05]  /*4530*/  @!P0 FADD.FTZ R0, R4, -0.5 ;  /* 0xbf00000004008421 */ /* 0x000fca0000010000 */
[----:B------:R-:W-:Y:S01]  /*4540*/  LOP3.LUT P0, RZ, R0, 0x7fffffff, RZ, 0xc0, !PT ;  /* 0x7fffffff00ff7812 */ /* 0x000fe2000780c0ff */
[----:B------:R-:W-:-:S12]  /*4550*/  BRA `(.L_x_72) ;  /* 0x0000000000d87947 */ /* 0x000fd80003800000 */
.L_x_82:
[----:B------:R-:W2:Y:S02]  /*4560*/  LDG.E.U16 R0, desc[UR36][R2.64] ;  /* 0x0000002402007981 */ /* 0x000ea4000c1e1500 */
[----:B--2---:R-:W-:-:S04]  /*4570*/  SHF.L.U32 R0, R0, 0x10, RZ ;  /* 0x0000001000007819 */ /* 0x004fc800000006ff */
[----:B------:R-:W-:Y:S01]  /*4580*/  FSETP.NEU.FTZ.AND P0, PT, R0, RZ, PT ;  /* 0x000000ff0000720b */ /* 0x000fe20003f1d000 */
[----:B------:R-:W-:-:S12]  /*4590*/  BRA `(.L_x_72) ;  /* 0x0000000000c87947 */ /* 0x000fd80003800000 */
.L_x_79:
        /* <DEDUP_REMOVED lines=11> */
.L_x_86:
[----:B------:R-:W2:Y:S02]  /*4650*/  LDG.E.U8 R2, desc[UR36][R2.64] ;  /* 0x0000002402027981 */ /* 0x000ea4000c1e1100 */
[----:B--2---:R-:W-:Y:S01]  /*4660*/  ISETP.NE.AND P0, PT, R2, RZ, PT ;  /* 0x000000ff0200720c */ /* 0x004fe20003f05270 */
[----:B------:R-:W-:-:S12]  /*4670*/  BRA `(.L_x_72) ;  /* 0x0000000000907947 */ /* 0x000fd80003800000 */
.L_x_85:
[----:B------:R-:W2:Y:S02]  /*4680*/  LDG.E.U8 R2, desc[UR36][R2.64] ;  /* 0x0000002402027981 */ /* 0x000ea4000c1e1100 */
[----:B--2---:R-:W-:Y:S01]  /*4690*/  ISETP.NE.AND P0, PT, R2, RZ, PT ;  /* 0x000000ff0200720c */ /* 0x004fe20003f05270 */
[----:B------:R-:W-:-:S12]  /*46a0*/  BRA `(.L_x_72) ;  /* 0x0000000000847947 */ /* 0x000fd80003800000 */
.L_x_84:
[----:B------:R-:W-:-:S09]  /*46b0*/  UISETP.NE.AND UP0, UPT, UR4, 0x1c, UPT ;  /* 0x0000001c0400788c */ /* 0x000fd2000bf05270 */
[----:B------:R-:W-:Y:S05]  /*46c0*/  BRA.U !UP0, `(.L_x_87) ;  /* 0x0000000108747547 */ /* 0x000fea000b800000 */
[----:B------:R-:W-:-:S09]  /*46d0*/  UISETP.NE.AND UP0, UPT, UR4, 0x1d, UPT ;  /* 0x0000001d0400788c */ /* 0x000fd2000bf05270 */
[----:B------:R-:W-:Y:S05]  /*46e0*/  BRA.U !UP0, `(.L_x_88) ;  /* 0x00000001085c7547 */ /* 0x000fea000b800000 */
[----:B------:R-:W-:-:S09]  /*46f0*/  UISETP.NE.AND UP0, UPT, UR4, 0x2c, UPT ;  /* 0x0000002c0400788c */ /* 0x000fd2000bf05270 */
[----:B------:R-:W-:Y:S05]  /*4700*/  BRA.U UP0, `(.L_x_71) ;  /* 0x00000001000c7547 */ /* 0x000fea000b800000 */
[----:B------:R-:W2:Y:S02]  /*4710*/  LDG.E.U8 R2, desc[UR36][R2.64] ;  /* 0x0000002402027981 */ /* 0x000ea4000c1e1100 */
[----:B--2---:R-:W-:Y:S01]  /*4720*/  ISETP.NE.AND P0, PT, R2, RZ, PT ;  /* 0x000000ff0200720c */ /* 0x004fe20003f05270 */
[----:B------:R-:W-:-:S12]  /*4730*/  BRA `(.L_x_72) ;  /* 0x0000000000607947 */ /* 0x000fd80003800000 */
.L_x_71:
[----:B------:R-:W-:Y:S01]  /*4740*/  MOV R2, 0x0 ;  /* 0x0000000000027802 */ /* 0x000fe20000000f00 */
[----:B------:R-:W0:Y:S01]  /*4750*/  LDCU.64 UR4, c[0x4][0x188] ;  /* 0x01003100ff0477ac */ /* 0x000e220008000a00 */
[----:B------:R-:W-:Y:S02]  /*4760*/  HFMA2 R12, -RZ, RZ, 0, 5.9604644775390625e-08 ;  /* 0x00000001ff0c7431 */ /* 0x000fe400000001ff */
[----:B------:R-:W-:Y:S01]  /*4770*/  IMAD.MOV.U32 R8, RZ, RZ, 0x4e ;  /* 0x0000004eff087424 */ /* 0x000fe200078e00ff */
[----:B------:R-:W1:Y:S01]  /*4780*/  LDCU.64 UR6, c[0x4][0x190] ;  /* 0x01003200ff0677ac */ /* 0x000e620008000a00 */
[----:B------:R-:W2:Y:S01]  /*4790*/  LDC.64 R2, c[0x4][R2] ;  /* 0x0100000002027b82 */ /* 0x000ea20000000a00 */
[----:B------:R-:W-:Y:S01]  /*47a0*/  IMAD.MOV.U32 R13, RZ, RZ, RZ ;  /* 0x000000ffff0d7224 */ /* 0x000fe200078e00ff */
[----:B------:R-:W3:Y:S01]  /*47b0*/  LDCU.64 UR8, c[0x4][0x98] ;  /* 0x01001300ff0877ac */ /* 0x000ee20008000a00 */
[----:B0-----:R-:W-:Y:S01]  /*47c0*/  IMAD.U32 R4, RZ, RZ, UR4 ;  /* 0x00000004ff047e24 */ /* 0x001fe2000f8e00ff */
[----:B------:R-:W-:Y:S01]  /*47d0*/  MOV R5, UR5 ;  /* 0x0000000500057c02 */ /* 0x000fe20008000f00 */
[----:B-1----:R-:W-:Y:S01]  /*47e0*/  IMAD.U32 R6, RZ, RZ, UR6 ;  /* 0x00000006ff067e24 */ /* 0x002fe2000f8e00ff */
[----:B------:R-:W-:Y:S01]  /*47f0*/  MOV R7, UR7 ;  /* 0x0000000700077c02 */ /* 0x000fe20008000f00 */
[----:B---3--:R-:W-:Y:S01]  /*4800*/  IMAD.U32 R10, RZ, RZ, UR8 ;  /* 0x00000008ff0a7e24 */ /* 0x008fe2000f8e00ff */
[----:B------:R-:W-:-:S07]  /*4810*/  MOV R11, UR9 ;  /* 0x00000009000b7c02 */ /* 0x000fce0008000f00 */
[----:B------:R-:W-:-:S07]  /*4820*/  LEPC R20, `(.L_x_89) ;  /* 0x000000001014794e */ /* 0x000fce0000000000 */
[----:B--2---:R-:W-:Y:S05]  /*4830*/  CALL.ABS.NOINC R2 ;  /* 0x0000000002007343 */ /* 0x004fea0003c00000 */
.L_x_89:
[----:B------:R-:W-:Y:S01]  /*4840*/  PLOP3.LUT P0, PT, PT, PT, PT, 0x8, 0x80 ;  /* 0x000000000080781c */ /* 0x000fe20003f0e170 */
[----:B------:R-:W-:-:S12]  /*4850*/  BRA `(.L_x_72) ;  /* 0x0000000000187947 */ /* 0x000fd80003800000 */
.L_x_88:
[----:B------:R-:W2:Y:S02]  /*4860*/  LDG.E.64 R2, desc[UR36][R2.64] ;  /* 0x0000002402027981 */ /* 0x000ea4000c1e1b00 */
[----:B--2---:R-:W-:-:S04]  /*4870*/  ISETP.NE.U32.AND P0, PT, R2, RZ, PT ;  /* 0x000000ff0200720c */ /* 0x004fc80003f05070 */
[----:B------:R-:W-:Y:S01]  /*4880*/  ISETP.NE.AND.EX P0, PT, R3, RZ, PT, P0 ;  /* 0x000000ff0300720c */ /* 0x000fe20003f05300 */
[----:B------:R-:W-:-:S12]  /*4890*/  BRA `(.L_x_72) ;  /* 0x0000000000087947 */ /* 0x000fd80003800000 */
.L_x_87:
[----:B------:R-:W2:Y:S02]  /*48a0*/  LDG.E R2, desc[UR36][R2.64] ;  /* 0x0000002402027981 */ /* 0x000ea4000c1e1900 */
[----:B--2---:R-:W-:-:S13]  /*48b0*/  ISETP.NE.AND P0, PT, R2, RZ, PT ;  /* 0x000000ff0200720c */ /* 0x004fda0003f05270 */
.L_x_72:
[----:B------:R-:W-:Y:S05]  /*48c0*/  BSYNC.RECONVERGENT B6 ;  /* 0x0000000000067941 */ /* 0x000fea0003800200 */
.L_x_66:
        /* <DEDUP_REMOVED lines=18> */
.L_x_94:
[----:B------:R0:W-:Y:S01]  /*49f0*/  STG.E.U8 desc[UR36][R2.64], R4 ;  /* 0x0000000402007986 */ /* 0x0001e2000c101124 */
[----:B------:R-:W-:Y:S05]  /*4a00*/  BRA `(.L_x_96) ;  /* 0x0000000800fc7947 */ /* 0x000fea0003800000 */
.L_x_93:
        /* <DEDUP_REMOVED lines=9> */
.L_x_98:
[----:B------:R0:W-:Y:S01]  /*4aa0*/  STG.E desc[UR36][R2.64], R4 ;  /* 0x0000000402007986 */ /* 0x0001e2000c101924 */
[----:B------:R-:W-:Y:S05]  /*4ab0*/  BRA `(.L_x_96) ;  /* 0x0000000800d07947 */ /* 0x000fea0003800000 */
.L_x_97:
[----:B------:R0:W-:Y:S01]  /*4ac0*/  STG.E.U16 desc[UR36][R2.64], R4 ;  /* 0x0000000402007986 */ /* 0x0001e2000c101524 */
[----:B------:R-:W-:Y:S05]  /*4ad0*/  BRA `(.L_x_96) ;  /* 0x0000000800c87947 */ /* 0x000fea0003800000 */
.L_x_92:
        /* <DEDUP_REMOVED lines=9> */
.L_x_100:
[----:B------:R-:W-:-:S04]  /*4b70*/  I2FP.F32.U32 R0, R4 ;  /* 0x0000000400007245 */ /* 0x000fc80000201000 */
[----:B------:R-:W-:-:S05]  /*4b80*/  F2FP.F16.F32.PACK_AB R0, RZ, R0 ;  /* 0x00000000ff00723e */ /* 0x000fca00000000ff */
[----:B------:R3:W-:Y:S01]  /*4b90*/  STG.E.U16 desc[UR36][R2.64], R0 ;  /* 0x0000000002007986 */ /* 0x0007e2000c101524 */
[----:B------:R-:W-:Y:S05]  /*4ba0*/  BRA `(.L_x_96) ;  /* 0x0000000800947947 */ /* 0x000fea0003800000 */
.L_x_99:
[----:B------:R-:W-:-:S09]  /*4bb0*/  UISETP.NE.AND UP0, UPT, UR4, 0x7, UPT ;  /* 0x000000070400788c */ /* 0x000fd2000bf05270 */
[----:B------:R-:W-:Y:S05]  /*4bc0*/  BRA.U !UP0, `(.L_x_101) ;  /* 0x0000000108347547 */ /* 0x000fea000b800000 */
[----:B------:R-:W-:-:S09]  /*4bd0*/  UISETP.NE.AND UP0, UPT, UR4, 0x8, UPT ;  /* 0x000000080400788c */ /* 0x000fd2000bf05270 */
[----:B------:R-:W-:Y:S05]  /*4be0*/  BRA.U !UP0, `(.L_x_102) ;  /* 0x0000000108187547 */ /* 0x000fea000b800000 */
[----:B------:R-:W-:-:S09]  /*4bf0*/  UISETP.NE.AND UP0, UPT, UR4, 0x9, UPT ;  /* 0x000000090400788c */ /* 0x000fd2000bf05270 */
[----:B------:R-:W-:Y:S05]  /*4c00*/  BRA.U UP0, `(.L_x_95) ;  /* 0x0000000500b07547 */ /* 0x000fea000b800000 */
[----:B------:R-:W-:Y:S01]  /*4c10*/  HFMA2 R5, -RZ, RZ, 0, 0 ;  /* 0x00000000ff057431 */ /* 0x000fe200000001ff */
[----:B------:R-:W-:-:S05]  /*4c20*/  I2FP.F32.U32 R4, R4 ;  /* 0x0000000400047245 */ /* 0x000fca0000201000 */
[----:B------:R1:W-:Y:S01]  /*4c30*/  STG.E.64 desc[UR36][R2.64], R4 ;  /* 0x0000000402007986 */ /* 0x0003e2000c101b24 */
[----:B------:R-:W-:Y:S05]  /*4c40*/  BRA `(.L_x_96) ;  /* 0x00000008006c7947 */ /* 0x000fea0003800000 */
.L_x_102:
[----:B------:R-:W-:-:S04]  /*4c50*/  I2FP.F32.U32 R4, R4 ;  /* 0x0000000400047245 */ /* 0x000fc80000201000 */
[----:B------:R-:W-:-:S04]  /*4c60*/  F2FP.F16.F32.PACK_AB R5, RZ, R4 ;  /* 0x00000004ff05723e */ /* 0x000fc800000000ff */
[----:B------:R-:W-:-:S05]  /*4c70*/  PRMT R5, R5, 0x5410, RZ ;  /* 0x0000541005057816 */ /* 0x000fca00000000ff */
[----:B------:R0:W-:Y:S01]  /*4c80*/  STG.E desc[UR36][R2.64], R5 ;  /* 0x0000000502007986 */ /* 0x0001e2000c101924 */
[----:B------:R-:W-:Y:S05]  /*4c90*/  BRA `(.L_x_96) ;  /* 0x0000000800587947 */ /* 0x000fea0003800000 */
.L_x_101:
[----:B------:R-:W0:Y:S02]  /*4ca0*/  I2F.F64.U32 R4, R4 ;  /* 0x0000000400047312 */ /* 0x000e240000201800 */
[----:B0-----:R2:W-:Y:S01]  /*4cb0*/  STG.E.64 desc[UR36][R2.64], R4 ;  /* 0x0000000402007986 */ /* 0x0015e2000c101b24 */
[----:B------:R-:W-:Y:S05]  /*4cc0*/  BRA `(.L_x_96) ;  /* 0x00000008004c7947 */ /* 0x000fea0003800000 */
.L_x_91:
[----:B------:R-:W-:-:S09]  /*4cd0*/  UISETP.GT.AND UP0, UPT, UR4, 0x18, UPT ;  /* 0x000000180400788c */ /* 0x000fd2000bf04270 */
[----:B------:R-:W-:Y:S05]  /*4ce0*/  BRA.U !UP0, `(.L_x_103) ;  /* 0x0000000508307547 */ /* 0x000fea000b800000 */
        /* <DEDUP_REMOVED lines=10> */
.L_x_106:
[----:B------:R-:W-:Y:S01]  /*4d90*/  I2FP.F32.U32 R5, R4 ;  /* 0x0000000400057245 */ /* 0x000fe20000201000 */
[----:B------:R-:W-:Y:S01]  /*4da0*/  BSSY.RECONVERGENT B0, `(.L_x_107) ;  /* 0x0000010000007945 */ /* 0x000fe20003800200 */
[----:B------:R-:W-:Y:S02]  /*4db0*/  IMAD.MOV.U32 R0, RZ, RZ, 0x80 ;  /* 0x00000080ff007424 */ /* 0x000fe400078e00ff */
[----:B------:R-:W-:-:S13]  /*4dc0*/  ISETP.GT.U32.AND P0, PT, R5, 0x437fffff, PT ;  /* 0x437fffff0500780c */ /* 0x000fda0003f04070 */
[----:B------:R-:W-:Y:S05]  /*4dd0*/  @P0 BRA `(.L_x_108) ;  /* 0x0000000000300947 */ /* 0x000fea0003800000 */
[----:B------:R-:W-:-:S13]  /*4de0*/  ISETP.GE.U32.AND P0, PT, R5, 0x3c000000, PT ;  /* 0x3c0000000500780c */ /* 0x000fda0003f06070 */
[----:B------:R-:W-:-:S04]  /*4df0*/  @P0 SHF.R.U32.HI R0, RZ, 0x14, R5 ;  /* 0x00000014ff000819 */ /* 0x000fc80000011605 */
[----:B------:R-:W-:-:S04]  /*4e00*/  @P0 LOP3.LUT R0, R0, 0x1, RZ, 0xc0, !PT ;  /* 0x0000000100000812 */ /* 0x000fc800078ec0ff */
[----:B------:R-:W-:-:S04]  /*4e10*/  @P0 IADD3 R0, PT, PT, R5, 0x487ffff, R0 ;  /* 0x0487ffff05000810 */ /* 0x000fc80007ffe000 */
[----:B------:R-:W-:-:S04]  /*4e20*/  @P0 SHF.R.U32.HI R0, RZ, 0x14, R0 ;  /* 0x00000014ff000819 */ /* 0x000fc80000011600 */
[----:B------:R-:W-:Y:S01]  /*4e30*/  @P0 LOP3.LUT R0, R0, 0xff, RZ, 0xc0, !PT ;  /* 0x000000ff00000812 */ /* 0x000fe200078ec0ff */
[----:B------:R-:W-:Y:S06]  /*4e40*/  @P0 BRA `(.L_x_108) ;  /* 0x0000000000140947 */ /* 0x000fec0003800000 */
[----:B------:R-:W-:-:S05]  /*4e50*/  FADD.FTZ R0, R5, 8192 ;  /* 0x4600000005007421 */ /* 0x000fca0000010000 */
[----:B------:R-:W-:Y:S02]  /*4e60*/  LOP3.LUT P0, R4, R0, 0xff, RZ, 0xc0, !PT ;  /* 0x000000ff00047812 */ /* 0x000fe4000780c0ff */
[----:B------:R-:W-:-:S11]  /*4e70*/  PRMT R0, RZ, 0x7610, R0 ;  /* 0x00007610ff007816 */ /* 0x000fd60000000000 */
[----:B------:R-:W-:Y:S05]  /*4e80*/  @!P0 BRA `(.L_x_108) ;  /* 0x0000000000048947 */ /* 0x000fea0003800000 */
[----:B------:R-:W-:-:S07]  /*4e90*/  MOV R0, R4 ;  /* 0x0000000400007202 */ /* 0x000fce0000000f00 */
.L_x_108:
[----:B------:R-:W-:Y:S05]  /*4ea0*/  BSYNC.RECONVERGENT B0 ;  /* 0x0000000000007941 */ /* 0x000fea0003800200 */
.L_x_107:
[----:B------:R0:W-:Y:S01]  /*4eb0*/  STG.E.U8 desc[UR36][R2.64], R0 ;  /* 0x0000000002007986 */ /* 0x0001e2000c101124 */
[----:B------:R-:W-:Y:S05]  /*4ec0*/  BRA `(.L_x_96) ;  /* 0x0000000400cc7947 */ /* 0x000fea0003800000 */
.L_x_105:
        /* <DEDUP_REMOVED lines=17> */
.L_x_110:
[----:B------:R-:W-:Y:S05]  /*4fe0*/  BSYNC.RECONVERGENT B0 ;  /* 0x0000000000007941 */ /* 0x000fea0003800200 */
.L_x_109:
[----:B------:R0:W-:Y:S01]  /*4ff0*/  STG.E.U8 desc[UR36][R2.64], R0 ;  /* 0x0000000002007986 */ /* 0x0001e2000c101124 */
[----:B------:R-:W-:Y:S05]  /*5000*/  BRA `(.L_x_96) ;  /* 0x00000004007c7947 */ /* 0x000fea0003800000 */
.L_x_104:
[----:B------:R-:W-:-:S09]  /*5010*/  UISETP.NE.AND UP0, UPT, UR4, 0x1c, UPT ;  /* 0x0000001c0400788c */ /* 0x000fd2000bf05270 */
[----:B------:R-:W-:Y:S05]  /*5020*/  BRA.U !UP0, `(.L_x_111) ;  /* 0x0000000108587547 */ /* 0x000fea000b800000 */
[----:B------:R-:W-:-:S09]  /*5030*/  UISETP.NE.AND UP0, UPT, UR4, 0x1d, UPT ;  /* 0x0000001d0400788c */ /* 0x000fd2000bf05270 */
[----:B------:R-:W-:Y:S05]  /*5040*/  BRA.U !UP0, `(.L_x_112) ;  /* 0x0000000108447547 */ /* 0x000fea000b800000 */
[----:B------:R-:W-:-:S09]  /*5050*/  UISETP.NE.AND UP0, UPT, UR4, 0x2c, UPT ;  /* 0x0000002c0400788c */ /* 0x000fd2000bf05270 */
[----:B------:R-:W-:Y:S05]  /*5060*/  BRA.U UP0, `(.L_x_95) ;  /* 0x0000000100987547 */ /* 0x000fea000b800000 */
[----:B------:R-:W-:-:S04]  /*5070*/  I2FP.F32.U32 R5, R4 ;  /* 0x0000000400057245 */ /* 0x000fc80000201000 */
[----:B------:R-:W-:-:S04]  /*5080*/  SHF.R.U32.HI R4, RZ, 0x17, R5 ;  /* 0x00000017ff047819 */ /* 0x000fc80000011605 */
[----:B------:R-:W-:-:S13]  /*5090*/  ISETP.NE.AND P1, PT, R4, 0xff, PT ;  /* 0x000000ff0400780c */ /* 0x000fda0003f25270 */
[--C-:B------:R-:W-:Y:S02]  /*50a0*/  @P1 SHF.R.U32.HI R0, RZ, 0x16, R5.reuse ;  /* 0x00000016ff001819 */ /* 0x100fe40000011605 */
[----:B------:R-:W-:Y:S01]  /*50b0*/  @P1 LOP3.LUT P0, RZ, R4, 0x3fffff, R5, 0xf8, !PT ;  /* 0x003fffff04ff1812 */ /* 0x000fe2000780f805 */
[----:B------:R-:W-:Y:S01]  /*50c0*/  IMAD.MOV.U32 R5, RZ, RZ, 0xff ;  /* 0x000000ffff057424 */ /* 0x000fe200078e00ff */
[----:B------:R-:W-:-:S04]  /*50d0*/  @P1 LOP3.LUT R0, R0, 0x1, RZ, 0xc0, !PT ;  /* 0x0000000100001812 */ /* 0x000fc800078ec0ff */
[----:B------:R-:W-:Y:S02]  /*50e0*/  @P1 ISETP.EQ.U32.AND P2, PT, R0, 0x1, P0 ;  /* 0x000000010000180c */ /* 0x000fe40000742070 */
[----:B------:R-:W-:Y:S02]  /*50f0*/  PLOP3.LUT P0, PT, PT, PT, PT, 0x80, 0x8 ;  /* 0x000000000008781c */ /* 0x000fe40003f0f070 */
[----:B------:R-:W-:Y:S02]  /*5100*/  @P1 PLOP3.LUT P0, PT, P2, PT, PT, 0x80, 0x8 ;  /* 0x000000000008181c */ /* 0x000fe4000170f070 */
[----:B------:R-:W-:-:S11]  /*5110*/  @P1 IADD3 R0, PT, PT, R4, 0x1, RZ ;  /* 0x0000000104001810 */ /* 0x000fd60007ffe0ff */
[----:B------:R-:W-:-:S05]  /*5120*/  @!P0 IMAD.MOV R0, RZ, RZ, R4 ;  /* 0x000000ffff008224 */ /* 0x000fca00078e0204 */
[----:B------:R-:W-:-:S05]  /*5130*/  @P1 MOV R5, R0 ;  /* 0x0000000000051202 */ /* 0x000fca0000000f00 */
[----:B------:R0:W-:Y:S01]  /*5140*/  STG.E.U8 desc[UR36][R2.64], R5 ;  /* 0x0000000502007986 */ /* 0x0001e2000c101124 */
[----:B------:R-:W-:Y:S05]  /*5150*/  BRA `(.L_x_96) ;  /* 0x0000000400287947 */ /* 0x000fea0003800000 */
.L_x_112:
[----:B------:R-:W-:-:S05]  /*5160*/  IMAD.MOV.U32 R5, RZ, RZ, RZ ;  /* 0x000000ffff057224 */ /* 0x000fca00078e00ff */
[----:B------:R0:W-:Y:S01]  /*5170*/  STG.E.64 desc[UR36][R2.64], R4 ;  /* 0x0000000402007986 */ /* 0x0001e2000c101b24 */
[----:B------:R-:W-:Y:S05]  /*5180*/  BRA `(.L_x_96) ;  /* 0x00000004001c7947 */ /* 0x000fea0003800000 */
.L_x_111:
[----:B------:R0:W-:Y:S01]  /*5190*/  STG.E desc[UR36][R2.64], R4 ;  /* 0x0000000402007986 */ /* 0x0001e2000c101924 */
[----:B------:R-:W-:Y:S05]  /*51a0*/  BRA `(.L_x_96) ;  /* 0x0000000400147947 */ /* 0x000fea0003800000 */
.L_x_103:
        /* <DEDUP_REMOVED lines=8> */
.L_x_114:
[----:B------:R-:W0:Y:S01]  /*5230*/  I2F.F64.U32 R4, R4 ;  /* 0x0000000400047312 */ /* 0x000e220000201800 */
[----:B------:R-:W-:-:S05]  /*5240*/  CS2R R6, SRZ ;  /* 0x0000000000067805 */ /* 0x000fca000001ff00 */
[----:B0-----:R0:W-:Y:S01]  /*5250*/  STG.E.128 desc[UR36][R2.64], R4 ;  /* 0x0000000402007986 */ /* 0x0011e2000c101d24 */
[----:B------:R-:W-:Y:S05]  /*5260*/  BRA `(.L_x_96) ;  /* 0x0000000000e47947 */ /* 0x000fea0003800000 */
.L_x_113:
[----:B------:R-:W-:-:S09]  /*5270*/  UISETP.NE.AND UP0, UPT, UR4, 0xf, UPT ;  /* 0x0000000f0400788c */ /* 0x000fd2000bf05270 */
[----:B------:R-:W-:Y:S05]  /*5280*/  BRA.U !UP0, `(.L_x_115) ;  /* 0x0000000108d07547 */ /* 0x000fea000b800000 */
[----:B------:R-:W-:-:S09]  /*5290*/  UISETP.NE.AND UP0, UPT, UR4, 0x17, UPT ;  /* 0x000000170400788c */ /* 0x000fd2000bf05270 */
[----:B------:R-:W-:Y:S05]  /*52a0*/  BRA.U !UP0, `(.L_x_116) ;  /* 0x0000000108847547 */ /* 0x000fea000b800000 */
[----:B------:R-:W-:-:S09]  /*52b0*/  UISETP.NE.AND UP0, UPT, UR4, 0x18, UPT ;  /* 0x000000180400788c */ /* 0x000fd2000bf05270 */
[----:B------:R-:W-:Y:S05]  /*52c0*/  BRA.U !UP0, `(.L_x_117) ;  /* 0x0000000108447547 */ /* 0x000fea000b800000 */
.L_x_95:
[----:B------:R-:W-:Y:S01]  /*52d0*/  MOV R0, 0x0 ;  /* 0x0000000000007802 */ /* 0x000fe20000000f00 */
[----:B------:R-:W0:Y:S01]  /*52e0*/  LDCU.64 UR4, c[0x4][0x188] ;  /* 0x01003100ff0477ac */ /* 0x000e220008000a00 */
[----:B------:R-:W-:Y:S02]  /*52f0*/  HFMA2 R8, -RZ, RZ, 0, 6.020069122314453125e-06 ;  /* 0x00000065ff087431 */ /* 0x000fe400000001ff */
[----:B------:R-:W-:Y:S01]  /*5300*/  IMAD.MOV.U32 R12, RZ, RZ, 0x1 ;  /* 0x00000001ff0c7424 */ /* 0x000fe200078e00ff */
[----:B------:R1:W2:Y:S01]  /*5310*/  LDC.64 R2, c[0x4][R0] ;  /* 0x0100000000027b82 */ /* 0x0002a20000000a00 */
[----:B------:R-:W3:Y:S01]  /*5320*/  LDCU.64 UR6, c[0x4][0x190] ;  /* 0x01003200ff0677ac */ /* 0x000ee20008000a00 */
[----:B------:R-:W-:Y:S01]  /*5330*/  MOV R13, RZ ;  /* 0x000000ff000d7202 */ /* 0x000fe20000000f00 */
[----:B------:R-:W4:Y:S01]  /*5340*/  LDCU.64 UR8, c[0x4][0xa0] ;  /* 0x01001400ff0877ac */ /* 0x000f220008000a00 */
[----:B0-----:R-:W-:Y:S01]  /*5350*/  MOV R4, UR4 ;  /* 0x0000000400047c02 */ /* 0x001fe20008000f00 */
[----:B------:R-:W-:Y:S01]  /*5360*/  IMAD.U32 R5, RZ, RZ, UR5 ;  /* 0x00000005ff057e24 */ /* 0x000fe2000f8e00ff */
[----:B---3--:R-:W-:Y:S01]  /*5370*/  MOV R6, UR6 ;  /* 0x0000000600067c02 */ /* 0x008fe20008000f00 */
[----:B------:R-:W-:Y:S01]  /*5380*/  IMAD.U32 R7, RZ, RZ, UR7 ;  /* 0x00000007ff077e24 */ /* 0x000fe2000f8e00ff */
[----:B----4-:R-:W-:Y:S01]  /*5390*/  MOV R10, UR8 ;  /* 0x00000008000a7c02 */ /* 0x010fe20008000f00 */
[----:B-1----:R-:W-:-:S07]  /*53a0*/  IMAD.U32 R11, RZ, RZ, UR9 ;  /* 0x00000009ff0b7e24 */ /* 0x002fce000f8e00ff */
[----:B------:R-:W-:-:S07]  /*53b0*/  LEPC R20, `(.L_x_118) ;  /* 0x000000001014794e */ /* 0x000fce0000000000 */
[----:B--2---:R-:W-:Y:S05]  /*53c0*/  CALL.ABS.NOINC R2 ;  /* 0x0000000002007343 */ /* 0x004fea0003c00000 */
.L_x_118:
[----:B------:R-:W-:Y:S05]  /*53d0*/  BRA `(.L_x_96) ;  /* 0x0000000000887947 */ /* 0x000fea0003800000 */
.L_x_117:
        /* <DEDUP_REMOVED lines=9> */
[----:B------:R-:W-:Y:S01]  /*5470*/  @P0 SHF.R.U32.HI R5, RZ, 0x14, R0 ;  /* 0x00000014ff050819 */ /* 0x000fe20000011600 */
[----:B------:R-:W-:-:S07]  /*5480*/  @!P0 FADD.FTZ R5, R7, 16384 ;  /* 0x4680000007058421 */ /* 0x000fce0000010000 */
.L_x_120:
[----:B------:R-:W-:Y:S05]  /*5490*/  BSYNC.RECONVERGENT B0 ;  /* 0x0000000000007941 */ /* 0x000fea0003800200 */
.L_x_119:
[----:B------:R0:W-:Y:S01]  /*54a0*/  STG.E.U8 desc[UR36][R2.64], R5 ;  /* 0x0000000502007986 */ /* 0x0001e2000c101124 */
[----:B------:R-:W-:Y:S05]  /*54b0*/  BRA `(.L_x_96) ;  /* 0x0000000000507947 */ /* 0x000fea0003800000 */
.L_x_116:
[----:B------:R-:W-:-:S04]  /*54c0*/  I2FP.F32.U32 R7, R4 ;  /* 0x0000000400077245 */ /* 0x000fc80000201000 */
[----:B------:R-:W-:-:S13]  /*54d0*/  ISETP.GT.U32.AND P0, PT, R7, 0x477fffff, PT ;  /* 0x477fffff0700780c */ /* 0x000fda0003f04070 */
[----:B------:R-:W-:Y:S05]  /*54e0*/  @P0 BRA `(.L_x_121) ;  /* 0x0000000000240947 */ /* 0x000fea0003800000 */
[----:B------:R-:W-:-:S13]  /*54f0*/  ISETP.GE.U32.AND P0, PT, R7, 0x38800000, PT ;  /* 0x388000000700780c */ /* 0x000fda0003f06070 */
[----:B------:R-:W-:-:S04]  /*5500*/  @P0 SHF.R.U32.HI R0, RZ, 0x15, R7 ;  /* 0x00000015ff000819 */ /* 0x000fc80000011607 */
[----:B------:R-:W-:-:S04]  /*5510*/  @P0 LOP3.LUT R0, R0, 0x1, RZ, 0xc0, !PT ;  /* 0x0000000100000812 */ /* 0x000fc800078ec0ff */
[C---:B------:R-:W-:Y:S01]  /*5520*/  @P0 IADD3 R0, PT, PT, R7.reuse, 0x80fffff, R0 ;  /* 0x080fffff07000810 */ /* 0x040fe20007ffe000 */
[----:B------:R-:W-:-:S03]  /*5530*/  @!P0 FADD.FTZ R7, R7, 128 ;  /* 0x4300000007078421 */ /* 0x000fc60000010000 */
[----:B------:R-:W-:-:S05]  /*5540*/  @P0 SHF.R.U32.HI R5, RZ, 0x15, R0 ;  /* 0x00000015ff050819 */ /* 0x000fca0000011600 */
[----:B------:R0:W-:Y:S04]  /*5550*/  @P0 STG.E.U8 desc[UR36][R2.64], R5 ;  /* 0x0000000502000986 */ /* 0x0001e8000c101124 */
[----:B------:R0:W-:Y:S01]  /*5560*/  @!P0 STG.E.U8 desc[UR36][R2.64], R7 ;  /* 0x0000000702008986 */ /* 0x0001e2000c101124 */
[----:B------:R-:W-:Y:S05]  /*5570*/  BRA `(.L_x_96) ;  /* 0x0000000000207947 */ /* 0x000fea0003800000 */
.L_x_121:
[----:B------:R-:W-:Y:S01]  /*5580*/  HFMA2 R5, -RZ, RZ, 0, 7.569789886474609375e-06 ;  /* 0x0000007fff057431 */ /* 0x000fe200000001ff */
[----:B------:R-:W-:-:S04]  /*5590*/  ISETP.GT.U32.AND P0, PT, R7, 0x7f800000, PT ;  /* 0x7f8000000700780c */ /* 0x000fc80003f04070 */
[----:B------:R-:W-:-:S05]  /*55a0*/  SEL R5, R5, 0x7c, P0 ;  /* 0x0000007c05057807 */ /* 0x000fca0000000000 */
[----:B------:R0:W-:Y:S01]  /*55b0*/  STG.E.U8 desc[UR36][R2.64], R5 ;  /* 0x0000000502007986 */ /* 0x0001e2000c101124 */
[----:B------:R-:W-:Y:S05]  /*55c0*/  BRA `(.L_x_96) ;  /* 0x00000000000c7947 */ /* 0x000fea0003800000 */
.L_x_115:
[----:B------:R-:W-:-:S04]  /*55d0*/  I2FP.F32.U32 R0, R4 ;  /* 0x0000000400007245 */ /* 0x000fc80000201000 */
[----:B------:R-:W-:-:S05]  /*55e0*/  F2FP.BF16.F32.PACK_AB R0, RZ, R0 ;  /* 0x00000000ff00723e */ /* 0x000fca00000010ff */
[----:B------:R0:W-:Y:S02]  /*55f0*/  STG.E.U16 desc[UR36][R2.64], R0 ;  /* 0x0000000002007986 */ /* 0x0001e4000c101524 */
.L_x_96:
[----:B------:R-:W-:Y:S05]  /*5600*/  BSYNC.RECONVERGENT B6 ;  /* 0x0000000000067941 */ /* 0x000fea0003800200 */
.L_x_90:
[----:B------:R-:W-:-:S07]  /*5610*/  VIADD R17, R17, 0x80 ;  /* 0x0000008011117836 */ /* 0x000fce0000000000 */
.L_x_64:
[----:B------:R-:W-:Y:S05]  /*5620*/  BSYNC.RECONVERGENT B7 ;  /* 0x0000000000077941 */ /* 0x000fea0003800200 */
.L_x_63:
[----:B------:R-:W5:Y:S01]  /*5630*/  LDCU UR4, c[0x0][0x380] ;  /* 0x00007000ff0477ac */ /* 0x000f620008000800 */
[----:B------:R-:W-:Y:S01]  /*5640*/  BSSY.RECONVERGENT B7, `(.L_x_122) ;  /* 0x00002a9000077945 */ /* 0x000fe20003800200 */
[----:B-----5:R-:W-:-:S13]  /*5650*/  ISETP.GE.AND P0, PT, R17, UR4, PT ;  /* 0x0000000411007c0c */ /* 0x020fda000bf06270 */
[----:B------:R-:W-:Y:S05]  /*5660*/  @P0 BRA `(.L_x_123) ;  /* 0x0000002800980947 */ /* 0x000fea0003800000 */
[----:B------:R-:W5:Y:S01]  /*5670*/  LDCU UR4, c[0x0][0x388] ;  /* 0x00007100ff0477ac */ /* 0x000f620008000800 */
[----:B01-3--:R-:W-:Y:S01]  /*5680*/  MOV R0, RZ ;  /* 0x000000ff00007202 */ /* 0x00bfe20000000f00 */
        /* <DEDUP_REMOVED lines=8> */
[----:B--2-4-:R-:W-:-:S05]  /*5710*/  IMAD.HI.U32 R2, R17, UR4, R16 ;  /* 0x0000000411027c27 */ /* 0x014fca000f8e0010 */
[----:B------:R-:W-:-:S05]  /*5720*/  SHF.R.U32.HI R3, RZ, UR5, R2 ;  /* 0x00000005ff037c19 */ /* 0x000fca0008011602 */
[----:B------:R-:W-:-:S04]  /*5730*/  IMAD.MOV R0, RZ, RZ, -R3 ;  /* 0x000000ffff007224 */ /* 0x000fc800078e0a03 */
[----:B0-----:R-:W-:-:S04]  /*5740*/  IMAD R0, R0, UR6, R17 ;  /* 0x0000000600007c24 */ /* 0x001fc8000f8e0211 */
[C---:B-1----:R-:W-:Y:S02]  /*5750*/  IMAD R16, R0.reuse, UR8, RZ ;  /* 0x0000000800107c24 */ /* 0x042fe4000f8e02ff */
[----:B------:R-:W-:Y:S01]  /*5760*/  IMAD R0, R0, UR9, RZ ;  /* 0x0000000900007c24 */ /* 0x000fe2000f8e02ff */
        /* <DEDUP_REMOVED lines=287> */
.L_x_124:
[----:B------:R-:W2:Y:S01]  /*6960*/  LDCU.64 UR6, c[0x0][0x588] ;  /* 0x0000b100ff0677ac */ /* 0x000ea20008000a00 */
[----:B------:R-:W-:Y:S01]  /*6970*/  BSSY.RECONVERGENT B6, `(.L_x_125) ;  /* 0x00000a0000067945 */ /* 0x000fe20003800200 */
[----:B------:R-:W-:-:S04]  /*6980*/  UPRMT UR4, UR41, 0x9910, URZ ;  /* 0x0000991029047896 */ /* 0x000fc800080000ff */
[----:B------:R-:W-:Y:S01]  /*6990*/  UISETP.GT.AND UP0, UPT, UR4, 0x9, UPT ;  /* 0x000000090400788c */ /* 0x000fe2000bf04270 */
[----:B--2-4-:R-:W-:-:S04]  /*69a0*/  IADD3 R2, P0, PT, R0, UR6, RZ ;  /* 0x0000000600027c10 */ /* 0x014fc8000ff1e0ff */
        /* <DEDUP_REMOVED lines=13> */
.L_x_129:
[----:B------:R-:W2:Y:S02]  /*6a80*/  LDG.E.U8 R2, desc[UR36][R2.64] ;  /* 0x0000002402027981 */ /* 0x000ea4000c1e1100 */
[----:B--2---:R-:W-:Y:S01]  /*6a90*/  ISETP.NE.AND P0, PT, R2, RZ, PT ;  /* 0x000000ff0200720c */ /* 0x004fe20003f05270 */
[----:B------:R-:W-:-:S12]  /*6aa0*/  BRA `(.L_x_131) ;  /* 0x0000000800307947 */ /* 0x000fd80003800000 */
.L_x_128:
        /* <DEDUP_REMOVED lines=10> */
.L_x_133:
[----:B------:R-:W2:Y:S02]  /*6b50*/  LDG.E R2, desc[UR36][R2.64] ;  /* 0x0000002402027981 */ /* 0x000ea4000c1e1900 */
[----:B--2---:R-:W-:Y:S01]  /*6b60*/  ISETP.NE.AND P0, PT, R2, RZ, PT ;  /* 0x000000ff0200720c */ /* 0x004fe20003f05270 */
[----:B------:R-:W-:-:S12]  /*6b70*/  BRA `(.L_x_131) ;  /* 0x0000000400fc7947 */ /* 0x000fd80003800000 */
.L_x_132:
[----:B------:R-:W2:Y:S02]  /*6b80*/  LDG.E.U16 R2, desc[UR36][R2.64] ;  /* 0x0000002402027981 */ /* 0x000ea4000c1e1500 */
[----:B--2---:R-:W-:Y:S01]  /*6b90*/  ISETP.NE.AND P0, PT, R2, RZ, PT ;  /* 0x000000ff0200720c */ /* 0x004fe20003f05270 */
[----:B------:R-:W-:-:S12]  /*6ba0*/  BRA `(.L_x_131) ;  /* 0x0000000400f07947 */ /* 0x000fd80003800000 */
.L_x_127:
        /* <DEDUP_REMOVED lines=9> */
.L_x_135:
[----:B------:R-:W2:Y:S02]  /*6c40*/  LDG.E.U16 R0, desc[UR36][R2.64] ;  /* 0x0000002402007981 */ /* 0x000ea4000c1e1500 */
[----:B--2---:R-:W-:-:S05]  /*6c50*/  HADD2.F32 R0, -RZ, R0.H0_H0 ;  /* 0x20000000ff007230 */ /* 0x004fca0000004100 */
[----:B------:R-:W-:Y:S01]  /*6c60*/  FSETP.NEU.FTZ.AND P0, PT, R0, RZ, PT ;  /* 0x000000ff0000720b */ /* 0x000fe20003f1d000 */
[----:B------:R-:W-:-:S12]  /*6c70*/  BRA `(.L_x_131) ;  /* 0x0000000400bc7947 */ /* 0x000fd80003800000 */
.L_x_134:
        /* <DEDUP_REMOVED lines=11> */
.L_x_137:
        /* <DEDUP_REMOVED lines=8> */
.L_x_136:
[----:B------:R-:W2:Y:S02]  /*6db0*/  LDG.E.64 R2, desc[UR36][R2.64] ;  /* 0x0000002402027981 */ /* 0x000ea4000c1e1b00 */
[----:B--2---:R-:W-:Y:S01]  /*6dc0*/  DSETP.NEU.AND P0, PT, R2, RZ, PT ;  /* 0x000000ff0200722a */ /* 0x004fe20003f0d000 */
[----:B------:R-:W-:-:S13]  /*6dd0*/  BRA `(.L_x_131) ;  /* 0x0000000400647947 */ /* 0x000fda0003800000 */
.L_x_126:
        /* <DEDUP_REMOVED lines=11> */
.L_x_140:
[----:B------:R-:W2:Y:S02]  /*6e90*/  LDG.E.128 R4, desc[UR36][R2.64] ;  /* 0x0000002402047981 */ /* 0x000ea4000c1e1d00 */
[----:B--2---:R-:W-:-:S06]  /*6ea0*/  DSETP.NEU.AND P0, PT, R6, RZ, PT ;  /* 0x000000ff0600722a */ /* 0x004fcc0003f0d000 */
[----:B------:R-:W-:Y:S01]  /*6eb0*/  DSETP.NEU.OR P0, PT, R4, RZ, P0 ;  /* 0x000000ff0400722a */ /* 0x000fe2000070d400 */
[----:B------:R-:W-:-:S13]  /*6ec0*/  BRA `(.L_x_131) ;  /* 0x0000000400287947 */ /* 0x000fda0003800000 */
.L_x_139:
        /* <DEDUP_REMOVED lines=9> */
.L_x_142:
[----:B------:R-:W2:Y:S02]  /*6f60*/  LDG.E.U8 R2, desc[UR36][R2.64] ;  /* 0x0000002402027981 */ /* 0x000ea4000c1e1100 */
[----:B--2---:R-:W-:-:S05]  /*6f70*/  IMAD.SHL.U32 R0, R2, 0x2000000, RZ ;  /* 0x0200000002007824 */ /* 0x004fca00078e00ff */
[----:B------:R-:W-:-:S13]  /*6f80*/  ISETP.GE.U32.AND P0, PT, R0, 0x8000000, PT ;  /* 0x080000000000780c */ /* 0x000fda0003f06070 */
[----:B------:R-:W-:Y:S02]  /*6f90*/  @!P0 SHF.L.U32 R4, R2, 0x8, RZ ;  /* 0x0000000802048819 */ /* 0x000fe400000006ff */
[----:B------:R-:W-:Y:S02]  /*6fa0*/  @P0 LEA.HI R0, R0, 0x70000000, RZ, 0x1c ;  /* 0x7000000000000811 */ /* 0x000fe400078fe0ff */
[----:B------:R-:W-:-:S03]  /*6fb0*/  @!P0 LOP3.LUT R4, R4, 0x7f00, RZ, 0xc0, !PT ;  /* 0x00007f0004048812 */ /* 0x000fc600078ec0ff */
[----:B------:R-:W-:Y:S01]  /*6fc0*/  @P0 FMUL.FTZ R0, R0, 1.9259299443872358531e-34 ;  /* 0x0780000000000820 */ /* 0x000fe20000410000 */
[----:B------:R-:W-:-:S05]  /*6fd0*/  @!P0 LOP3.LUT R4, R4, 0x3f000000, RZ, 0xfc, !PT ;  /* 0x3f00000004048812 */ /* 0x000fca00078efcff */
[----:B------:R-:W-:-:S05]  /*6fe0*/  @!P0 FADD.FTZ R0, R4, -0.5 ;  /* 0xbf00000004008421 */ /* 0x000fca0000010000 */
[----:B------:R-:W-:Y:S01]  /*6ff0*/  LOP3.LUT P0, RZ, R0, 0x7fffffff, RZ, 0xc0, !PT ;  /* 0x7fffffff00ff7812 */ /* 0x000fe2000780c0ff */
[----:B------:R-:W-:-:S12]  /*7000*/  BRA `(.L_x_131) ;  /* 0x0000000000d87947 */ /* 0x000fd80003800000 */
.L_x_141:
[----:B------:R-:W2:Y:S02]  /*7010*/  LDG.E.U16 R0, desc[UR36][R2.64] ;  /* 0x0000002402007981 */ /* 0x000ea4000c1e1500 */
[----:B--2---:R-:W-:-:S05]  /*7020*/  IMAD.U32 R0, R0, 0x10000, RZ ;  /* 0x0001000000007824 */ /* 0x004fca00078e00ff */
[----:B------:R-:W-:Y:S01]  /*7030*/  FSETP.NEU.FTZ.AND P0, PT, R0, RZ, PT ;  /* 0x000000ff0000720b */ /* 0x000fe20003f1d000 */
[----:B------:R-:W-:-:S12]  /*7040*/  BRA `(.L_x_131) ;  /* 0x0000000000c87947 */ /* 0x000fd80003800000 */
.L_x_138:
        /* <DEDUP_REMOVED lines=11> */
.L_x_145:
[----:B------:R-:W2:Y:S02]  /*7100*/  LDG.E.U8 R2, desc[UR36][R2.64] ;  /* 0x0000002402027981 */ /* 0x000ea4000c1e1100 */
[----:B--2---:R-:W-:Y:S01]  /*7110*/  ISETP.NE.AND P0, PT, R2, RZ, PT ;  /* 0x000000ff0200720c */ /* 0x004fe20003f05270 */
[----:B------:R-:W-:-:S12]  /*7120*/  BRA `(.L_x_131) ;  /* 0x0000000000907947 */ /* 0x000fd80003800000 */
.L_x_144:
[----:B------:R-:W2:Y:S02]  /*7130*/  LDG.E.U8 R2, desc[UR36][R2.64] ;  /* 0x0000002402027981 */ /* 0x000ea4000c1e1100 */
[----:B--2---:R-:W-:Y:S01]  /*7140*/  ISETP.NE.AND P0, PT, R2, RZ, PT ;  /* 0x000000ff0200720c */ /* 0x004fe20003f05270 */
[----:B------:R-:W-:-:S12]  /*7150*/  BRA `(.L_x_131) ;  /* 0x0000000000847947 */ /* 0x000fd80003800000 */
.L_x_143:
        /* <DEDUP_REMOVED lines=9> */
.L_x_130:
[----:B------:R-:W-:Y:S01]  /*71f0*/  MOV R2, 0x0 ;  /* 0x0000000000027802 */ /* 0x000fe20000000f00 */
[----:B------:R-:W0:Y:S01]  /*7200*/  LDCU.64 UR4, c[0x4][0x188] ;  /* 0x01003100ff0477ac */ /* 0x000e220008000a00 */
[----:B------:R-:W-:Y:S02]  /*7210*/  HFMA2 R8, -RZ, RZ, 0, 4.64916229248046875e-06 ;  /* 0x0000004eff087431 */ /* 0x000fe400000001ff */
[----:B------:R-:W-:Y:S01]  /*7220*/  IMAD.MOV.U32 R12, RZ, RZ, 0x1 ;  /* 0x00000001ff0c7424 */ /* 0x000fe200078e00ff */
[----:B------:R-:W-:Y:S01]  /*7230*/  MOV R13, RZ ;  /* 0x000000ff000d7202 */ /* 0x000fe20000000f00 */
[----:B------:R-:W1:Y:S01]  /*7240*/  LDCU.64 UR6, c[0x4][0x190] ;  /* 0x01003200ff0677ac */ /* 0x000e620008000a00 */
[----:B------:R-:W2:Y:S01]  /*7250*/  LDC.64 R2, c[0x4][R2] ;  /* 0x0100000002027b82 */ /* 0x000ea20000000a00 */
[----:B------:R-:W3:Y:S01]  /*7260*/  LDCU.64 UR8, c[0x4][0x98] ;  /* 0x01001300ff0877ac */ /* 0x000ee20008000a00 */
[----:B0-----:R-:W-:Y:S01]  /*7270*/  MOV R4, UR4 ;  /* 0x0000000400047c02 */ /* 0x001fe20008000f00 */
[----:B------:R-:W-:Y:S01]  /*7280*/  IMAD.U32 R5, RZ, RZ, UR5 ;  /* 0x00000005ff057e24 */ /* 0x000fe2000f8e00ff */
[----:B-1----:R-:W-:Y:S01]  /*7290*/  MOV R6, UR6 ;  /* 0x0000000600067c02 */ /* 0x002fe20008000f00 */
[----:B------:R-:W-:Y:S01]  /*72a0*/  IMAD.U32 R7, RZ, RZ, UR7 ;  /* 0x00000007ff077e24 */ /* 0x000fe2000f8e00ff */
[----:B---3--:R-:W-:Y:S01]  /*72b0*/  MOV R10, UR8 ;  /* 0x00000008000a7c02 */ /* 0x008fe20008000f00 */
[----:B------:R-:W-:-:S07]  /*72c0*/  IMAD.U32 R11, RZ, RZ, UR9 ;  /* 0x00000009ff0b7e24 */ /* 0x000fce000f8e00ff */
[----:B------:R-:W-:-:S07]  /*72d0*/  LEPC R20, `(.L_x_148) ;  /* 0x000000001014794e */ /* 0x000fce0000000000 */
[----:B--2---:R-:W-:Y:S05]  /*72e0*/  CALL.ABS.NOINC R2 ;  /* 0x0000000002007343 */ /* 0x004fea0003c00000 */
.L_x_148:
[----:B------:R-:W-:Y:S01]  /*72f0*/  PLOP3.LUT P0, PT, PT, PT, PT, 0x8, 0x80 ;  /* 0x000000000080781c */ /* 0x000fe20003f0e170 */
[----:B------:R-:W-:-:S12]  /*7300*/  BRA `(.L_x_131) ;  /* 0x0000000000187947 */ /* 0x000fd80003800000 */
.L_x_147:
[----:B------:R-:W2:Y:S02]  /*7310*/  LDG.E.64 R2, desc[UR36][R2.64] ;  /* 0x0000002402027981 */ /* 0x000ea4000c1e1b00 */
[----:B--2---:R-:W-:-:S04]  /*7320*/  ISETP.NE.U32.AND P0, PT, R2, RZ, PT ;  /* 0x000000ff0200720c */ /* 0x004fc80003f05070 */
[----:B------:R-:W-:Y:S01]  /*7330*/  ISETP.NE.AND.EX P0, PT, R3, RZ, PT, P0 ;  /* 0x000000ff0300720c */ /* 0x000fe20003f05300 */
[----:B------:R-:W-:-:S12]  /*7340*/  BRA `(.L_x_131) ;  /* 0x0000000000087947 */ /* 0x000fd80003800000 */
.L_x_146:
[----:B------:R-:W2:Y:S02]  /*7350*/  LDG.E R2, desc[UR36][R2.64] ;  /* 0x0000002402027981 */ /* 0x000ea4000c1e1900 */
[----:B--2---:R-:W-:-:S13]  /*7360*/  ISETP.NE.AND P0, PT, R2, RZ, PT ;  /* 0x000000ff0200720c */ /* 0x004fda0003f05270 */
.L_x_131:
[----:B------:R-:W-:Y:S05]  /*7370*/  BSYNC.RECONVERGENT B6 ;  /* 0x0000000000067941 */ /* 0x000fea0003800200 */
.L_x_125:
[----:B------:R-:W0:Y:S01]  /*7380*/  LDCU.64 UR6, c[0x0][0x580] ;  /* 0x0000b000ff0677ac */ /* 0x000e220008000a00 */
[----:B------:R-:W-:Y:S01]  /*7390*/  BSSY.RECONVERGENT B6, `(.L_x_149) ;  /* 0x00000d2000067945 */ /* 0x000fe20003800200 */
[----:B------:R-:W-:Y:S01]  /*73a0*/  SEL R4, RZ, 0x1, !P0 ;  /* 0x00000001ff047807 */ /* 0x000fe20004000000 */
        /* <DEDUP_REMOVED lines=15> */
.L_x_153:
[----:B------:R0:W-:Y:S01]  /*74a0*/  STG.E.U8 desc[UR36][R2.64], R4 ;  /* 0x0000000402007986 */ /* 0x0001e2000c101124 */
[----:B------:R-:W-:Y:S05]  /*74b0*/  BRA `(.L_x_155) ;  /* 0x0000000800fc7947 */ /* 0x000fea0003800000 */
.L_x_152:
[----:B------:R-:W-:-:S09]  /*74c0*/  UISETP.NE.AND UP0, UPT, UR4, 0x2, UPT ;  /* 0x000000020400788c */ /* 0x000fd2000bf05270 */
[----:B------:R-:W-:Y:S05]  /*74d0*/  BRA.U !UP0, `(.L_x_156) ;  /* 0x0000000108247547 */ /* 0x000fea000b800000 */
[----:B------:R-:W-:-:S09]  /*74e0*/  UISETP.NE.AND UP0, UPT, UR4, 0x3, UPT ;  /* 0x000000030400788c */ /* 0x000fd2000bf05270 */
[----:B------:R-:W-:Y:S05]  /*74f0*/  BRA.U !UP0, `(.L_x_157) ;  /* 0x0000000108147547 */ /* 0x000fea000b800000 */
[----:B------:R-:W-:-:S09]  /*7500*/  UISETP.NE.AND UP0, UPT, UR4, 0x4, UPT ;  /* 0x000000040400788c */ /* 0x000fd2000bf05270 */
[----:B------:R-:W-:Y:S05]  /*7510*/  BRA.U UP0, `(.L_x_154) ;  /* 0x0000000900187547 */ /* 0x000fea000b800000 */
[----:B------:R-:W-:-:S05]  /*7520*/  HFMA2 R5, -RZ, RZ, 0, 0 ;  /* 0x00000000ff057431 */ /* 0x000fca00000001ff */
[----:B------:R0:W-:Y:S01]  /*7530*/  STG.E.64 desc[UR36][R2.64], R4 ;  /* 0x0000000402007986 */ /* 0x0001e2000c101b24 */
[----:B------:R-:W-:Y:S05]  /*7540*/  BRA `(.L_x_155) ;  /* 0x0000000800d87947 */ /* 0x000fea0003800000 */
.L_x_157:
[----:B------:R0:W-:Y:S01]  /*7550*/  STG.E desc[UR36][R2.64], R4 ;  /* 0x0000000402007986 */ /* 0x0001e2000c101924 */
[----:B------:R-:W-:Y:S05]  /*7560*/  BRA `(.L_x_155) ;  /* 0x0000000800d07947 */ /* 0x000fea0003800000 */
.L_x_156:
[----:B------:R0:W-:Y:S01]  /*7570*/  STG.E.U16 desc[UR36][R2.64], R4 ;  /* 0x0000000402007986 */ /* 0x0001e2000c101524 */
[----:B------:R-:W-:Y:S05]  /*7580*/  BRA `(.L_x_155) ;  /* 0x0000000800c87947 */ /* 0x000fea0003800000 */
.L_x_151:
        /* <DEDUP_REMOVED lines=9> */
.L_x_159:
[----:B------:R-:W-:-:S04]  /*7620*/  I2FP.F32.U32 R0, R4 ;  /* 0x0000000400007245 */ /* 0x000fc80000201000 */
[----:B------:R-:W-:-:S05]  /*7630*/  F2FP.F16.F32.PACK_AB R0, RZ, R0 ;  /* 0x00000000ff00723e */ /* 0x000fca00000000ff */
[----:B------:R0:W-:Y:S01]  /*7640*/  STG.E.U16 desc[UR36][R2.64], R0 ;  /* 0x0000000002007986 */ /* 0x0001e2000c101524 */
[----:B------:R-:W-:Y:S05]  /*7650*/  BRA `(.L_x_155) ;  /* 0x0000000800947947 */ /* 0x000fea0003800000 */
.L_x_158:
        /* <DEDUP_REMOVED lines=10> */
.L_x_161:
[----:B------:R-:W-:-:S04]  /*7700*/  I2FP.F32.U32 R4, R4 ;  /* 0x0000000400047245 */ /* 0x000fc80000201000 */
[----:B------:R-:W-:-:S04]  /*7710*/  F2FP.F16.F32.PACK_AB R5, RZ, R4 ;  /* 0x00000004ff05723e */ /* 0x000fc800000000ff */
[----:B------:R-:W-:-:S05]  /*7720*/  PRMT R5, R5, 0x5410, RZ ;  /* 0x0000541005057816 */ /* 0x000fca00000000ff */
[----:B------:R0:W-:Y:S01]  /*7730*/  STG.E desc[UR36][R2.64], R5 ;  /* 0x0000000502007986 */ /* 0x0001e2000c101924 */
[----:B------:R-:W-:Y:S05]  /*7740*/  BRA `(.L_x_155) ;  /* 0x0000000800587947 */ /* 0x000fea0003800000 */
.L_x_160:
[----:B------:R-:W0:Y:S02]  /*7750*/  I2F.F64.U32 R4, R4 ;  /* 0x0000000400047312 */ /* 0x000e240000201800 */
[----:B0-----:R0:W-:Y:S01]  /*7760*/  STG.E.64 desc[UR36][R2.64], R4 ;  /* 0x0000000402007986 */ /* 0x0011e2000c101b24 */
[----:B------:R-:W-:Y:S05]  /*7770*/  BRA `(.L_x_155) ;  /* 0x00000008004c7947 */ /* 0x000fea0003800000 */
.L_x_150:
        /* <DEDUP_REMOVED lines=12> */
.L_x_165:
[----:B------:R-:W-:Y:S01]  /*7840*/  I2FP.F32.U32 R5, R4 ;  /* 0x0000000400057245 */ /* 0x000fe20000201000 */
[----:B------:R-:W-:Y:S01]  /*7850*/  BSSY.RECONVERGENT B0, `(.L_x_166) ;  /* 0x0000010000007945 */ /* 0x000fe20003800200 */
[----:B------:R-:W-:Y:S02]  /*7860*/  MOV R0, 0x80 ;  /* 0x0000008000007802 */ /* 0x000fe40000000f00 */
        /* <DEDUP_REMOVED lines=13> */
[----:B------:R-:W-:-:S07]  /*7940*/  IMAD.MOV.U32 R0, RZ, RZ, R4 ;  /* 0x000000ffff007224 */ /* 0x000fce00078e0004 */
.L_x_167:
[----:B------:R-:W-:Y:S05]  /*7950*/  BSYNC.RECONVERGENT B0 ;  /* 0x0000000000007941 */ /* 0x000fea0003800200 */
.L_x_166:
[----:B------:R0:W-:Y:S01]  /*7960*/  STG.E.U8 desc[UR36][R2.64], R0 ;  /* 0x0000000002007986 */ /* 0x0001e2000c101124 */
[----:B------:R-:W-:Y:S05]  /*7970*/  BRA `(.L_x_155) ;  /* 0x0000000400cc7947 */ /* 0x000fea0003800000 */
.L_x_164:
[----:B------:R-:W-:Y:S01]  /*7980*/  I2FP.F32.U32 R5, R4 ;  /* 0x0000000400057245 */ /* 0x000fe20000201000 */
[----:B------:R-:W-:Y:S01]  /*7990*/  BSSY.RECONVERGENT B0, `(.L_x_168) ;  /* 0x0000010000007945 */ /* 0x000fe20003800200 */
[----:B------:R-:W-:Y:S02]  /*79a0*/  HFMA2 R0, -RZ, RZ, 0, 7.62939453125e-06 ;  /* 0x00000080ff007431 */ /* 0x000fe400000001ff */
        /* <DEDUP_REMOVED lines=14> */
.L_x_169:
[----:B------:R-:W-:Y:S05]  /*7a90*/  BSYNC.RECONVERGENT B0 ;  /* 0x0000000000007941 */ /* 0x000fea0003800200 */
.L_x_168:
[----:B------:R0:W-:Y:S01]  /*7aa0*/  STG.E.U8 desc[UR36][R2.64], R0 ;  /* 0x0000000002007986 */ /* 0x0001e2000c101124 */
[----:B------:R-:W-:Y:S05]  /*7ab0*/  BRA `(.L_x_155) ;  /* 0x00000004007c7947 */ /* 0x000fea0003800000 */
.L_x_163:
        /* <DEDUP_REMOVED lines=11> */
[----:B------:R-:W-:Y:S01]  /*7b70*/  HFMA2 R5, -RZ, RZ, 0, 1.5199184417724609375e-05 ;  /* 0x000000ffff057431 */ /* 0x000fe200000001ff */
        /* <DEDUP_REMOVED lines=9> */
.L_x_171:
[----:B------:R-:W-:-:S05]  /*7c10*/  MOV R5, RZ ;  /* 0x000000ff00057202 */ /* 0x000fca0000000f00 */
[----:B------:R0:W-:Y:S01]  /*7c20*/  STG.E.64 desc[UR36][R2.64], R4 ;  /* 0x0000000402007986 */ /* 0x0001e2000c101b24 */
[----:B------:R-:W-:Y:S05]  /*7c30*/  BRA `(.L_x_155) ;  /* 0x00000004001c7947 */ /* 0x000fea0003800000 */
.L_x_170:
[----:B------:R0:W-:Y:S01]  /*7c40*/  STG.E desc[UR36][R2.64], R4 ;  /* 0x0000000402007986 */ /* 0x0001e2000c101924 */
[----:B------:R-:W-:Y:S05]  /*7c50*/  BRA `(.L_x_155) ;  /* 0x0000000400147947 */ /* 0x000fea0003800000 */
.L_x_162:
        /* <DEDUP_REMOVED lines=8> */
.L_x_173:
[----:B------:R-:W0:Y:S01]  /*7ce0*/  I2F.F64.U32 R4, R4 ;  /* 0x0000000400047312 */ /* 0x000e220000201800 */
[----:B------:R-:W-:-:S05]  /*7cf0*/  CS2R R6, SRZ ;  /* 0x0000000000067805 */ /* 0x000fca000001ff00 */
[----:B0-----:R0:W-:Y:S01]  /*7d00*/  STG.E.128 desc[UR36][R2.64], R4 ;  /* 0x0000000402007986 */ /* 0x0011e2000c101d24 */
[----:B------:R-:W-:Y:S05]  /*7d10*/  BRA `(.L_x_155) ;  /* 0x0000000000e47947 */ /* 0x000fea0003800000 */
.L_x_172:
[----:B------:R-:W-:-:S09]  /*7d20*/  UISETP.NE.AND UP0, UPT, UR4, 0xf, UPT ;  /* 0x0000000f0400788c */ /* 0x000fd2000bf05270 */
[----:B------:R-:W-:Y:S05]  /*7d30*/  BRA.U !UP0, `(.L_x_174) ;  /* 0x0000000108d07547 */ /* 0x000fea000b800000 */
[----:B------:R-:W-:-:S09]  /*7d40*/  UISETP.NE.AND UP0, UPT, UR4, 0x17, UPT ;  /* 0x000000170400788c */ /* 0x000fd2000bf05270 */
[----:B------:R-:W-:Y:S05]  /*7d50*/  BRA.U !UP0, `(.L_x_175) ;  /* 0x0000000108847547 */ /* 0x000fea000b800000 */
[----:B------:R-:W-:-:S09]  /*7d60*/  UISETP.NE.AND UP0, UPT, UR4, 0x18, UPT ;  /* 0x000000180400788c */ /* 0x000fd2000bf05270 */
[----:B------:R-:W-:Y:S05]  /*7d70*/  BRA.U !UP0, `(.L_x_176) ;  /* 0x0000000108447547 */ /* 0x000fea000b800000 */
.L_x_154:
[----:B------:R-:W-:Y:S01]  /*7d80*/  MOV R0, 0x0 ;  /* 0x0000000000007802 */ /* 0x000fe20000000f00 */
[----:B------:R-:W0:Y:S01]  /*7d90*/  LDCU.64 UR4, c[0x4][0x188] ;  /* 0x01003100ff0477ac */ /* 0x000e220008000a00 */
[----:B------:R-:W-:Y:S02]  /*7da0*/  HFMA2 R12, -RZ, RZ, 0, 5.9604644775390625e-08 ;  /* 0x00000001ff0c7431 */ /* 0x000fe400000001ff */
[----:B------:R-:W-:Y:S01]  /*7db0*/  IMAD.MOV.U32 R8, RZ, RZ, 0x65 ;  /* 0x00000065ff087424 */ /* 0x000fe200078e00ff */
[----:B------:R1:W2:Y:S01]  /*7dc0*/  LDC.64 R2, c[0x4][R0] ;  /* 0x0100000000027b82 */ /* 0x0002a20000000a00 */
[----:B------:R-:W3:Y:S01]  /*7dd0*/  LDCU.64 UR6, c[0x4][0x190] ;  /* 0x01003200ff0677ac */ /* 0x000ee20008000a00 */
[----:B------:R-:W-:Y:S01]  /*7de0*/  IMAD.MOV.U32 R13, RZ, RZ, RZ ;  /* 0x000000ffff0d7224 */ /* 0x000fe200078e00ff */
[----:B------:R-:W4:Y:S01]  /*7df0*/  LDCU.64 UR8, c[0x4][0xa0] ;  /* 0x01001400ff0877ac */ /* 0x000f220008000a00 */
[----:B0-----:R-:W-:Y:S01]  /*7e00*/  IMAD.U32 R4, RZ, RZ, UR4 ;  /* 0x00000004ff047e24 */ /* 0x001fe2000f8e00ff */
[----:B------:R-:W-:Y:S01]  /*7e10*/  MOV R5, UR5 ;  /* 0x0000000500057c02 */ /* 0x000fe20008000f00 */
[----:B---3--:R-:W-:Y:S01]  /*7e20*/  IMAD.U32 R6, RZ, RZ, UR6 ;  /* 0x00000006ff067e24 */ /* 0x008fe2000f8e00ff */
[----:B------:R-:W-:Y:S01]  /*7e30*/  MOV R7, UR7 ;  /* 0x0000000700077c02 */ /* 0x000fe20008000f00 */
[----:B----4-:R-:W-:Y:S01]  /*7e40*/  IMAD.U32 R10, RZ, RZ, UR8 ;  /* 0x00000008ff0a7e24 */ /* 0x010fe2000f8e00ff */
[----:B-1----:R-:W-:-:S07]  /*7e50*/  MOV R11, UR9 ;  /* 0x00000009000b7c02 */ /* 0x002fce0008000f00 */
[----:B------:R-:W-:-:S07]  /*7e60*/  LEPC R20, `(.L_x_177) ;  /* 0x000000001014794e */ /* 0x000fce0000000000 */
[----:B--2---:R-:W-:Y:S05]  /*7e70*/  CALL.ABS.NOINC R2 ;  /* 0x0000000002007343 */ /* 0x004fea0003c00000 */
.L_x_177:
[----:B------:R-:W-:Y:S05]  /*7e80*/  BRA `(.L_x_155) ;  /* 0x0000000000887947 */ /* 0x000fea0003800000 */
.L_x_176:
        /* <DEDUP_REMOVED lines=11> */
.L_x_179:
[----:B------:R-:W-:Y:S05]  /*7f40*/  BSYNC.RECONVERGENT B0 ;  /* 0x0000000000007941 */ /* 0x000fea0003800200 */
.L_x_178:
[----:B------:R3:W-:Y:S01]  /*7f50*/  STG.E.U8 desc[UR36][R2.64], R5 ;  /* 0x0000000502007986 */ /* 0x0007e2000c101124 */
[----:B------:R-:W-:Y:S05]  /*7f60*/  BRA `(.L_x_155) ;  /* 0x0000000000507947 */ /* 0x000fea0003800000 */
.L_x_175:
        /* <DEDUP_REMOVED lines=12> */
.L_x_180:
[----:B------:R-:W-:Y:S01]  /*8030*/  IMAD.MOV.U32 R5, RZ, RZ, 0x7f ;  /* 0x0000007fff057424 */ /* 0x000fe200078e00ff */
[----:B------:R-:W-:-:S04]  /*8040*/  ISETP.GT.U32.AND P0, PT, R7, 0x7f800000, PT ;  /* 0x7f8000000700780c */ /* 0x000fc80003f04070 */
[----:B------:R-:W-:-:S05]  /*8050*/  SEL R5, R5, 0x7c, P0 ;  /* 0x0000007c05057807 */ /* 0x000fca0000000000 */
[----:B------:R1:W-:Y:S01]  /*8060*/  STG.E.U8 desc[UR36][R2.64], R5 ;  /* 0x0000000502007986 */ /* 0x0003e2000c101124 */
[----:B------:R-:W-:Y:S05]  /*8070*/  BRA `(.L_x_155) ;  /* 0x00000000000c7947 */ /* 0x000fea0003800000 */
.L_x_174:
[----:B------:R-:W-:-:S04]  /*8080*/  I2FP.F32.U32 R0, R4 ;  /* 0x0000000400007245 */ /* 0x000fc80000201000 */
[----:B------:R-:W-:-:S05]  /*8090*/  F2FP.BF16.F32.PACK_AB R0, RZ, R0 ;  /* 0x00000000ff00723e */ /* 0x000fca00000010ff */
[----:B------:R0:W-:Y:S02]  /*80a0*/  STG.E.U16 desc[UR36][R2.64], R0 ;  /* 0x0000000002007986 */ /* 0x0001e4000c101524 */
.L_x_155:
[----:B------:R-:W-:Y:S05]  /*80b0*/  BSYNC.RECONVERGENT B6 ;  /* 0x0000000000067941 */ /* 0x000fea0003800200 */
.L_x_149:
[----:B------:R-:W-:-:S07]  /*80c0*/  IADD3 R17, PT, PT, R17, 0x80, RZ ;  /* 0x0000008011117810 */ /* 0x000fce0007ffe0ff */
.L_x_123:
[----:B------:R-:W-:Y:S05]  /*80d0*/  BSYNC.RECONVERGENT B7 ;  /* 0x0000000000077941 */ /* 0x000fea0003800200 */
.L_x_122:
[----:B------:R-:W5:Y:S02]  /*80e0*/  LDCU UR4, c[0x0][0x380] ;  /* 0x00007000ff0477ac */ /* 0x000f640008000800 */
[----:B-----5:R-:W-:-:S13]  /*80f0*/  ISETP.GE.AND P0, PT, R17, UR4, PT ;  /* 0x0000000411007c0c */ /* 0x020fda000bf06270 */
[----:B------:R-:W-:Y:S05]  /*8100*/  @P0 EXIT ;  /* 0x000000000000094d */ /* 0x000fea0003800000 */
[----:B------:R-:W5:Y:S01]  /*8110*/  LDCU UR4, c[0x0][0x388] ;  /* 0x00007100ff0477ac */ /* 0x000f620008000800 */
[----:B------:R-:W-:Y:S02]  /*8120*/  HFMA2 R16, -RZ, RZ, 0, 0 ;  /* 0x00000000ff107431 */ /* 0x000fe400000001ff */
[----:B01-3--:R-:W-:Y:S01]  /*8130*/  IMAD.MOV.U32 R0, RZ, RZ, RZ ;  /* 0x000000ffff007224 */ /* 0x00bfe200078e00ff */
[----:B-----5:R-:W-:-:S09]  /*8140*/  UISETP.NE.AND UP0, UPT, UR4, URZ, UPT ;  /* 0x000000ff0400728c */ /* 0x020fd2000bf05270 */
[----:B------:R-:W-:Y:S05]  /*8150*/  BRA.U !UP0, `(.L_x_181) ;  /* 0x0000001108a87547 */ /* 0x000fea000b800000 */
[----:B------:R-:W2:Y:S01]  /*8160*/  LDCU.64 UR4, c[0x0][0x390] ;  /* 0x00007200ff0477ac */ /* 0x000ea20008000a00 */
[----:B------:R-:W-:Y:S01]  /*8170*/  IMAD.MOV.U32 R16, RZ, RZ, RZ ;  /* 0x000000ffff107224 */ /* 0x000fe200078e00ff */
[----:B------:R-:W0:Y:S01]  /*8180*/  LDCU UR6, c[0x0][0x38c] ;  /* 0x00007180ff0677ac */ /* 0x000e220008000800 */
[----:B------:R-:W1:Y:S01]  /*8190*/  LDCU.64 UR8, c[0x0][0x4b8] ;  /* 0x00009700ff0877ac */ /* 0x000e620008000a00 */
[----:B------:R-:W-:Y:S01]  /*81a0*/  UISETP.NE.AND UP0, UPT, UR40, URZ, UPT ;  /* 0x000000ff2800728c */ /* 0x000fe2000bf05270 */
[----:B--2-4-:R-:W-:-:S05]  /*81b0*/  IMAD.HI.U32 R2, R17, UR4, R16 ;  /* 0x0000000411027c27 */ /* 0x014fca000f8e0010 */
[----:B------:R-:W-:-:S04]  /*81c0*/  SHF.R.U32.HI R3, RZ, UR5, R2 ;  /* 0x00000005ff037c19 */ /* 0x000fc80008011602 */
[----:B------:R-:W-:-:S05]  /*81d0*/  IADD3 R0, PT, PT, -R3, RZ, RZ ;  /* 0x000000ff03007210 */ /* 0x000fca0007ffe1ff */
        /* <DEDUP_REMOVED lines=290> */
.L_x_181:
[----:B------:R-:W0:Y:S01]  /*9400*/  LDCU.128 UR8, c[0x0][0x580] ;  /* 0x0000b000ff0877ac */ /* 0x000e220008000c00 */
[----:B------:R-:W-:Y:S01]  /*9410*/  BSSY.RECONVERGENT B6, `(.L_x_182) ;  /* 0x00000a2000067945 */ /* 0x000fe20003800200 */
[----:B------:R-:W-:-:S04]  /*9420*/  UPRMT UR4, UR41, 0x9910, URZ ;  /* 0x0000991029047896 */ /* 0x000fc800080000ff */
[----:B------:R-:W-:Y:S01]  /*9430*/  UISETP.GT.AND UP0, UPT, UR4, 0x9, UPT ;  /* 0x000000090400788c */ /* 0x000fe2000bf04270 */
[----:B0-----:R-:W-:Y:S02]  /*9440*/  IADD3 R16, P0, PT, R16, UR8, RZ ;  /* 0x0000000810107c10 */ /* 0x001fe4000ff1e0ff */
[----:B--2-4-:R-:W-:-:S03]  /*9450*/  IADD3 R2, P1, PT, R0, UR10, RZ ;  /* 0x0000000a00027c10 */ /* 0x014fc6000ff3e0ff */
[----:B------:R-:W-:Y:S01]  /*9460*/  IMAD.X R17, RZ, RZ, UR9, P0 ;  /* 0x00000009ff117e24 */ /* 0x000fe200080e06ff */
[----:B------:R-:W-:Y:S02]  /*9470*/  IADD3.X R3, PT, PT, RZ, UR11, RZ, P1, !PT ;  /* 0x0000000bff037c10 */ /* 0x000fe40008ffe4ff */
[----:B------:R-:W-:Y:S07]  /*9480*/  BRA.U UP0, `(.L_x_183) ;  /* 0x0000000500047547 */ /* 0x000fee000b800000 */
        /* <DEDUP_REMOVED lines=11> */
.L_x_186:
[----:B------:R-:W2:Y:S02]  /*9540*/  LDG.E.U8 R2, desc[UR36][R2.64] ;  /* 0x0000002402027981 */ /* 0x000ea4000c1e1100 */
[----:B--2---:R-:W-:Y:S01]  /*9550*/  ISETP.NE.AND P0, PT, R2, RZ, PT ;  /* 0x000000ff0200720c */ /* 0x004fe20003f05270 */
[----:B------:R-:W-:-:S12]  /*9560*/  BRA `(.L_x_188) ;  /* 0x0000000800307947 */ /* 0x000fd80003800000 */
.L_x_185:
        /* <DEDUP_REMOVED lines=10> */
.L_x_190:
[----:B------:R-:W2:Y:S02]  /*9610*/  LDG.E R2, desc[UR36][R2.64] ;  /* 0x0000002402027981 */ /* 0x000ea4000c1e1900 */
[----:B--2---:R-:W-:Y:S01]  /*9620*/  ISETP.NE.AND P0, PT, R2, RZ, PT ;  /* 0x000000ff0200720c */ /* 0x004fe20003f05270 */
[----:B------:R-:W-:-:S12]  /*9630*/  BRA `(.L_x_188) ;  /* 0x0000000400fc7947 */ /* 0x000fd80003800000 */
.L_x_189:
[----:B------:R-:W2:Y:S02]  /*9640*/  LDG.E.U16 R2, desc[UR36][R2.64] ;  /* 0x0000002402027981 */ /* 0x000ea4000c1e1500 */
[----:B--2---:R-:W-:Y:S01]  /*9650*/  ISETP.NE.AND P0, PT, R2, RZ, PT ;  /* 0x000000ff0200720c */ /* 0x004fe20003f05270 */
[----:B------:R-:W-:-:S12]  /*9660*/  BRA `(.L_x_188) ;  /* 0x0000000400f07947 */ /* 0x000fd80003800000 */
.L_x_184:
        /* <DEDUP_REMOVED lines=9> */
.L_x_192:
[----:B------:R-:W2:Y:S02]  /*9700*/  LDG.E.U16 R0, desc[UR36][R2.64] ;  /* 0x0000002402007981 */ /* 0x000ea4000c1e1500 */
[----:B--2---:R-:W-:-:S05]  /*9710*/  HADD2.F32 R0, -RZ, R0.H0_H0 ;  /* 0x20000000ff007230 */ /* 0x004fca0000004100 */
[----:B------:R-:W-:Y:S01]  /*9720*/  FSETP.NEU.FTZ.AND P0, PT, R0, RZ, PT ;  /* 0x000000ff0000720b */ /* 0x000fe20003f1d000 */
[----:B------:R-:W-:-:S12]  /*9730*/  BRA `(.L_x_188) ;  /* 0x0000000400bc7947 */ /* 0x000fd80003800000 */
.L_x_191:
        /* <DEDUP_REMOVED lines=11> */
.L_x_194:
        /* <DEDUP_REMOVED lines=8> */
.L_x_193:
[----:B------:R-:W2:Y:S02]  /*9870*/  LDG.E.64 R2, desc[UR36][R2.64] ;  /* 0x0000002402027981 */ /* 0x000ea4000c1e1b00 */
[----:B--2---:R-:W-:Y:S01]  /*9880*/  DSETP.NEU.AND P0, PT, R2, RZ, PT ;  /* 0x000000ff0200722a */ /* 0x004fe20003f0d000 */
[----:B------:R-:W-:-:S13]  /*9890*/  BRA `(.L_x_188) ;  /* 0x0000000400647947 */ /* 0x000fda0003800000 */
.L_x_183:
        /* <DEDUP_REMOVED lines=11> */
.L_x_197:
[----:B------:R-:W2:Y:S02]  /*9950*/  LDG.E.128 R4, desc[UR36][R2.64] ;  /* 0x0000002402047981 */ /* 0x000ea4000c1e1d00 */
[----:B--2---:R-:W-:-:S06]  /*9960*/  DSETP.NEU.AND P0, PT, R6, RZ, PT ;  /* 0x000000ff0600722a */ /* 0x004fcc0003f0d000 */
[----:B------:R-:W-:Y:S01]  /*9970*/  DSETP.NEU.OR P0, PT, R4, RZ, P0 ;  /* 0x000000ff0400722a */ /* 0x000fe2000070d400 */
[----:B------:R-:W-:-:S13]  /*9980*/  BRA `(.L_x_188) ;  /* 0x0000000400287947 */ /* 0x000fda0003800000 */
.L_x_196:
        /* <DEDUP_REMOVED lines=9> */
.L_x_199:
        /* <DEDUP_REMOVED lines=11> */
.L_x_198:
[----:B------:R-:W2:Y:S02]  /*9ad0*/  LDG.E.U16 R0, desc[UR36][R2.64] ;  /* 0x0000002402007981 */ /* 0x000ea4000c1e1500 */
[----:B--2---:R-:W-:-:S05]  /*9ae0*/  IMAD.U32 R0, R0, 0x10000, RZ ;  /* 0x0001000000007824 */ /* 0x004fca00078e00ff */
[----:B------:R-:W-:Y:S01]  /*9af0*/  FSETP.NEU.FTZ.AND P0, PT, R0, RZ, PT ;  /* 0x000000ff0000720b */ /* 0x000fe20003f1d000 */
[----:B------:R-:W-:-:S12]  /*9b00*/  BRA `(.L_x_188) ;  /* 0x0000000000c87947 */ /* 0x000fd80003800000 */
.L_x_195:
        /* <DEDUP_REMOVED lines=11> */
.L_x_202:
[----:B------:R-:W2:Y:S02]  /*9bc0*/  LDG.E.U8 R2, desc[UR36][R2.64] ;  /* 0x0000002402027981 */ /* 0x000ea4000c1e1100 */
[----:B--2---:R-:W-:Y:S01]  /*9bd0*/  ISETP.NE.AND P0, PT, R2, RZ, PT ;  /* 0x000000ff0200720c */ /* 0x004fe20003f05270 */
[----:B------:R-:W-:-:S12]  /*9be0*/  BRA `(.L_x_188) ;  /* 0x0000000000907947 */ /* 0x000fd80003800000 */
.L_x_201:
[----:B------:R-:W2:Y:S02]  /*9bf0*/  LDG.E.U8 R2, desc[UR36][R2.64] ;  /* 0x0000002402027981 */ /* 0x000ea4000c1e1100 */
[----:B--2---:R-:W-:Y:S01]  /*9c00*/  ISETP.NE.AND P0, PT, R2, RZ, PT ;  /* 0x000000ff0200720c */ /* 0x004fe20003f05270 */
[----:B------:R-:W-:-:S12]  /*9c10*/  BRA `(.L_x_188) ;  /* 0x0000000000847947 */ /* 0x000fd80003800000 */
.L_x_200:
        /* <DEDUP_REMOVED lines=9> */
.L_x_187:
[----:B------:R-:W-:Y:S01]  /*9cb0*/  MOV R0, 0x0 ;  /* 0x0000000000007802 */ /* 0x000fe20000000f00 */
[----:B------:R-:W0:Y:S01]  /*9cc0*/  LDCU.64 UR4, c[0x4][0x188] ;  /* 0x01003100ff0477ac */ /* 0x000e220008000a00 */
[----:B------:R-:W-:Y:S02]  /*9cd0*/  HFMA2 R8, -RZ, RZ, 0, 4.64916229248046875e-06 ;  /* 0x0000004eff087431 */ /* 0x000fe400000001ff */
        /* <DEDUP_REMOVED lines=13> */
.L_x_205:
[----:B------:R-:W-:Y:S01]  /*9db0*/  PLOP3.LUT P0, PT, PT, PT, PT, 0x8, 0x80 ;  /* 0x000000000080781c */ /* 0x000fe20003f0e170 */
[----:B------:R-:W-:-:S12]  /*9dc0*/  BRA `(.L_x_188) ;  /* 0x0000000000187947 */ /* 0x000fd80003800000 */
.L_x_204:
[----:B------:R-:W2:Y:S02]  /*9dd0*/  LDG.E.64 R2, desc[UR36][R2.64] ;  /* 0x0000002402027981 */ /* 0x000ea4000c1e1b00 */
[----:B--2---:R-:W-:-:S04]  /*9de0*/  ISETP.NE.U32.AND P0, PT, R2, RZ, PT ;  /* 0x000000ff0200720c */ /* 0x004fc80003f05070 */
[----:B------:R-:W-:Y:S01]  /*9df0*/  ISETP.NE.AND.EX P0, PT, R3, RZ, PT, P0 ;  /* 0x000000ff0300720c */ /* 0x000fe20003f05300 */
[----:B------:R-:W-:-:S12]  /*9e00*/  BRA `(.L_x_188) ;  /* 0x0000000000087947 */ /* 0x000fd80003800000 */
.L_x_203:
[----:B------:R-:W2:Y:S02]  /*9e10*/  LDG.E R2, desc[UR36][R2.64] ;  /* 0x0000002402027981 */ /* 0x000ea4000c1e1900 */
[----:B--2---:R-:W-:-:S13]  /*9e20*/  ISETP.NE.AND P0, PT, R2, RZ, PT ;  /* 0x000000ff0200720c */ /* 0x004fda0003f05270 */
.L_x_188:
[----:B------:R-:W-:Y:S05]  /*9e30*/  BSYNC.RECONVERGENT B6 ;  /* 0x0000000000067941 */ /* 0x000fea0003800200 */
.L_x_182:
[----:B------:R-:W-:Y:S01]  /*9e40*/  UPRMT UR4, UR42, 0x9910, URZ ;  /* 0x000099102a047896 */ /* 0x000fe200080000ff */
[----:B------:R-:W-:-:S03]  /*9e50*/  SEL R2, RZ, 0x1, !P0 ;  /* 0x00000001ff027807 */ /* 0x000fc60004000000 */
[----:B------:R-:W-:-:S09]  /*9e60*/  UISETP.GT.AND UP0, UPT, UR4, 0x9, UPT ;  /* 0x000000090400788c */ /* 0x000fd2000bf04270 */
        /* <DEDUP_REMOVED lines=9> */
[----:B------:R-:W-:Y:S01]  /*9f00*/  STG.E.U8 desc[UR36][R16.64], R2 ;  /* 0x0000000210007986 */ /* 0x000fe2000c101124 */
[----:B------:R-:W-:Y:S05]  /*9f10*/  EXIT ;  /* 0x000000000000794d */ /* 0x000fea0003800000 */
.L_x_209:
[----:B------:R-:W-:Y:S01]  /*9f20*/  STG.E.U8 desc[UR36][R16.64], R2 ;  /* 0x0000000210007986 */ /* 0x000fe2000c101124 */
[----:B------:R-:W-:Y:S05]  /*9f30*/  EXIT ;  /* 0x000000000000794d */ /* 0x000fea0003800000 */
.L_x_208:
[----:B------:R-:W-:-:S09]  /*9f40*/  UISETP.NE.AND UP0, UPT, UR4, 0x2, UPT ;  /* 0x000000020400788c */ /* 0x000fd2000bf05270 */
[----:B------:R-:W-:Y:S05]  /*9f50*/  BRA.U !UP0, `(.L_x_211) ;  /* 0x0000000108247547 */ /* 0x000fea000b800000 */
[----:B------:R-:W-:-:S09]  /*9f60*/  UISETP.NE.AND UP0, UPT, UR4, 0x3, UPT ;  /* 0x000000030400788c */ /* 0x000fd2000bf05270 */
[----:B------:R-:W-:Y:S05]  /*9f70*/  BRA.U !UP0, `(.L_x_212) ;  /* 0x0000000108147547 */ /* 0x000fea000b800000 */
[----:B------:R-:W-:-:S09]  /*9f80*/  UISETP.NE.AND UP0, UPT, UR4, 0x4, UPT ;  /* 0x000000040400788c */ /* 0x000fd2000bf05270 */
[----:B------:R-:W-:Y:S05]  /*9f90*/  BRA.U UP0, `(.L_x_210) ;  /* 0x0000000900187547 */ /* 0x000fea000b800000 */
[----:B------:R-:W-:-:S05]  /*9fa0*/  IMAD.MOV.U32 R3, RZ, RZ, RZ ;  /* 0x000000ffff037224 */ /* 0x000fca00078e00ff */
[----:B------:R-:W-:Y:S01]  /*9fb0*/  STG.E.64 desc[UR36][R16.64], R2 ;  /* 0x0000000210007986 */ /* 0x000fe2000c101b24 */
[----:B------:R-:W-:Y:S05]  /*9fc0*/  EXIT ;  /* 0x000000000000794d */ /* 0x000fea0003800000 */
.L_x_212:
[----:B------:R-:W-:Y:S01]  /*9fd0*/  STG.E desc[UR36][R16.64], R2 ;  /* 0x0000000210007986 */ /* 0x000fe2000c101924 */
[----:B------:R-:W-:Y:S05]  /*9fe0*/  EXIT ;  /* 0x000000000000794d */ /* 0x000fea0003800000 */
.L_x_211:
[----:B------:R-:W-:Y:S01]  /*9ff0*/  STG.E.U16 desc[UR36][R16.64], R2 ;  /* 0x0000000210007986 */ /* 0x000fe2000c101524 */
[----:B------:R-:W-:Y:S05]  /*a000*/  EXIT ;  /* 0x000000000000794d */ /* 0x000fea0003800000 */
.L_x_207:
[----:B------:R-:W-:-:S09]  /*a010*/  UISETP.GT.AND UP0, UPT, UR4, 0x6, UPT ;  /* 0x000000060400788c */ /* 0x000fd2000bf04270 */
[----:B------:R-:W-:Y:S05]  /*a020*/  BRA.U UP0, `(.L_x_213) ;  /* 0x00000001002c7547 */ /* 0x000fea000b800000 */
[----:B------:R-:W-:-:S09]  /*a030*/  UISETP.NE.AND UP0, UPT, UR4, 0x5, UPT ;  /* 0x000000050400788c */ /* 0x000fd2000bf05270 */
[----:B------:R-:W-:Y:S05]  /*a040*/  BRA.U !UP0, `(.L_x_214) ;  /* 0x0000000108147547 */ /* 0x000fea000b800000 */
[----:B------:R-:W-:-:S09]  /*a050*/  UISETP.NE.AND UP0, UPT, UR4, 0x6, UPT ;  /* 0x000000060400788c */ /* 0x000fd2000bf05270 */
[----:B------:R-:W-:Y:S05]  /*a060*/  BRA.U UP0, `(.L_x_210) ;  /* 0x0000000500e47547 */ /* 0x000fea000b800000 */
[----:B------:R-:W-:-:S05]  /*a070*/  I2FP.F32.U32 R3, R2 ;  /* 0x0000000200037245 */ /* 0x000fca0000201000 */
[----:B------:R-:W-:Y:S01]  /*a080*/  STG.E desc[UR36][R16.64], R3 ;  /* 0x0000000310007986 */ /* 0x000fe2000c101924 */
[----:B------:R-:W-:Y:S05]  /*a090*/  EXIT ;  /* 0x000000000000794d */ /* 0x000fea0003800000 */
.L_x_214:
[----:B------:R-:W-:-:S04]  /*a0a0*/  I2FP.F32.U32 R0, R2 ;  /* 0x0000000200007245 */ /* 0x000fc80000201000 */
[----:B------:R-:W-:-:S05]  /*a0b0*/  F2FP.F16.F32.PACK_AB R0, RZ, R0 ;  /* 0x00000000ff00723e */ /* 0x000fca00000000ff */
[----:B------:R-:W-:Y:S01]  /*a0c0*/  STG.E.U16 desc[UR36][R16.64], R0 ;  /* 0x0000000010007986 */ /* 0x000fe2000c101524 */
[----:B------:R-:W-:Y:S05]  /*a0d0*/  EXIT ;  /* 0x000000000000794d */ /* 0x000fea0003800000 */
.L_x_213:
        /* <DEDUP_REMOVED lines=8> */
[----:B------:R-:W-:Y:S01]  /*a160*/  STG.E.64 desc[UR36][R16.64], R2 ;  /* 0x0000000210007986 */ /* 0x000fe2000c101b24 */
[----:B------:R-:W-:Y:S05]  /*a170*/  EXIT ;  /* 0x000000000000794d */ /* 0x000fea0003800000 */
.L_x_216:
[----:B------:R-:W-:-:S04]  /*a180*/  I2FP.F32.U32 R2, R2 ;  /* 0x0000000200027245 */ /* 0x000fc80000201000 */
[----:B------:R-:W-:-:S04]  /*a190*/  F2FP.F16.F32.PACK_AB R3, RZ, R2 ;  /* 0x00000002ff03723e */ /* 0x000fc800000000ff */
[----:B------:R-:W-:-:S05]  /*a1a0*/  PRMT R3, R3, 0x5410, RZ ;  /* 0x0000541003037816 */ /* 0x000fca00000000ff */
[----:B------:R-:W-:Y:S01]  /*a1b0*/  STG.E desc[UR36][R16.64], R3 ;  /* 0x0000000310007986 */ /* 0x000fe2000c101924 */
[----:B------:R-:W-:Y:S05]  /*a1c0*/  EXIT ;  /* 0x000000000000794d */ /* 0x000fea0003800000 */
.L_x_215:
[----:B------:R-:W0:Y:S02]  /*a1d0*/  I2F.F64.U32 R2, R2 ;  /* 0x0000000200027312 */ /* 0x000e240000201800 */
[----:B0-----:R-:W-:Y:S01]  /*a1e0*/  STG.E.64 desc[UR36][R16.64], R2 ;  /* 0x0000000210007986 */ /* 0x001fe2000c101b24 */
[----:B------:R-:W-:Y:S05]  /*a1f0*/  EXIT ;  /* 0x000000000000794d */ /* 0x000fea0003800000 */
.L_x_206:
        /* <DEDUP_REMOVED lines=10> */
[----:B------:R-:W-:Y:S01]  /*a2a0*/  STG.E.U16 desc[UR36][R16.64], R2 ;  /* 0x0000000210007986 */ /* 0x000fe2000c101524 */
[----:B------:R-:W-:Y:S05]  /*a2b0*/  EXIT ;  /* 0x000000000000794d */ /* 0x000fea0003800000 */
.L_x_220:
        /* <DEDUP_REMOVED lines=12> */
[----:B------:R-:W-:Y:S01]  /*a380*/  FADD.FTZ R0, R3, 8192 ;  /* 0x4600000003007421 */ /* 0x000fe20000010000 */
[----:B------:R-:W-:-:S04]  /*a390*/  PRMT R8, RZ, 0x7610, R8 ;  /* 0x00007610ff087816 */ /* 0x000fc80000000008 */
[----:B------:R-:W-:-:S13]  /*a3a0*/  LOP3.LUT P0, R0, R0, 0xff, RZ, 0xc0, !PT ;  /* 0x000000ff00007812 */ /* 0x000fda000780c0ff */
[----:B------:R-:W-:Y:S05]  /*a3b0*/  @!P0 BRA `(.L_x_222) ;  /* 0x0000000000048947 */ /* 0x000fea0003800000 */
.L_x_223:
[----:B------:R-:W-:-:S07]  /*a3c0*/  PRMT R8, R0, 0x7610, R8 ;  /* 0x0000761000087816 */ /* 0x000fce0000000008 */
.L_x_222:
[----:B------:R-:W-:Y:S05]  /*a3d0*/  BSYNC.RECONVERGENT B0 ;  /* 0x0000000000007941 */ /* 0x000fea0003800200 */
.L_x_221:
[----:B------:R-:W-:Y:S01]  /*a3e0*/  STG.E.U8 desc[UR36][R16.64], R8 ;  /* 0x0000000810007986 */ /* 0x000fe2000c101124 */
[----:B------:R-:W-:Y:S05]  /*a3f0*/  EXIT ;  /* 0x000000000000794d */ /* 0x000fea0003800000 */
.L_x_219:
        /* <DEDUP_REMOVED lines=16> */
.L_x_226:
[----:B------:R-:W-:-:S07]  /*a500*/  PRMT R8, R0, 0x7610, R8 ;  /* 0x0000761000087816 */ /* 0x000fce0000000008 */
.L_x_225:
[----:B------:R-:W-:Y:S05]  /*a510*/  BSYNC.RECONVERGENT B0 ;  /* 0x0000000000007941 */ /* 0x000fea0003800200 */
.L_x_224:
[----:B------:R-:W-:Y:S01]  /*a520*/  STG.E.U8 desc[UR36][R16.64], R8 ;  /* 0x0000000810007986 */ /* 0x000fe2000c101124 */
[----:B------:R-:W-:Y:S05]  /*a530*/  EXIT ;  /* 0x000000000000794d */ /* 0x000fea0003800000 */
.L_x_218:
        /* <DEDUP_REMOVED lines=19> */
[----:B------:R-:W-:Y:S01]  /*a670*/  STG.E.U8 desc[UR36][R16.64], R3 ;  /* 0x0000000310007986 */ /* 0x000fe2000c101124 */
[----:B------:R-:W-:Y:S05]  /*a680*/  EXIT ;  /* 0x000000000000794d */ /* 0x000fea0003800000 */
.L_x_228:
[----:B------:R-:W-:-:S05]  /*a690*/  IMAD.MOV.U32 R3, RZ, RZ, RZ ;  /* 0x000000ffff037224 */ /* 0x000fca00078e00ff */
[----:B------:R-:W-:Y:S01]  /*a6a0*/  STG.E.64 desc[UR36][R16.64], R2 ;  /* 0x0000000210007986 */ /* 0x000fe2000c101b24 */
[----:B------:R-:W-:Y:S05]  /*a6b0*/  EXIT ;  /* 0x000000000000794d */ /* 0x000fea0003800000 */
.L_x_227:
[----:B------:R-:W-:Y:S01]  /*a6c0*/  STG.E desc[UR36][R16.64], R2 ;  /* 0x0000000210007986 */ /* 0x000fe2000c101924 */
[----:B------:R-:W-:Y:S05]  /*a6d0*/  EXIT ;  /* 0x000000000000794d */ /* 0x000fea0003800000 */
.L_x_217:
[----:B------:R-:W-:-:S09]  /*a6e0*/  UISETP.GT.AND UP0, UPT, UR4, 0xe, UPT ;  /* 0x0000000e0400788c */ /* 0x000fd2000bf04270 */
[----:B------:R-:W-:Y:S05]  /*a6f0*/  BRA.U UP0, `(.L_x_229) ;  /* 0x0000000100287547 */ /* 0x000fea000b800000 */
[----:B------:R-:W-:-:S09]  /*a700*/  UISETP.NE.AND UP0, UPT, UR4, 0xa, UPT ;  /* 0x0000000a0400788c */ /* 0x000fd2000bf05270 */
[----:B------:R-:W-:Y:S05]  /*a710*/  BRA.U !UP0, `(.L_x_230) ;  /* 0x0000000108107547 */ /* 0x000fea000b800000 */
[----:B------:R-:W-:-:S09]  /*a720*/  UISETP.NE.AND UP0, UPT, UR4, 0xb, UPT ;  /* 0x0000000b0400788c */ /* 0x000fd2000bf05270 */
[----:B------:R-:W-:Y:S05]  /*a730*/  BRA.U UP0, `(.L_x_210) ;  /* 0x0000000100307547 */ /* 0x000fea000b800000 */
[----:B------:R-:W-:Y:S01]  /*a740*/  STG.E.U8 desc[UR36][R16.64], R2 ;  /* 0x0000000210007986 */ /* 0x000fe2000c101124 */
[----:B------:R-:W-:Y:S05]  /*a750*/  EXIT ;  /* 0x000000000000794d */ /* 0x000fea0003800000 */
.L_x_230:
[----:B------:R-:W0:Y:S01]  /*a760*/  I2F.F64.U32 R4, R2 ;  /* 0x0000000200047312 */ /* 0x000e220000201800 */
[----:B------:R-:W-:-:S05]  /*a770*/  CS2R R6, SRZ ;  /* 0x0000000000067805 */ /* 0x000fca000001ff00 */
[----:B0-----:R-:W-:Y:S01]  /*a780*/  STG.E.128 desc[UR36][R16.64], R4 ;  /* 0x0000000410007986 */ /* 0x001fe2000c101d24 */
[----:B------:R-:W-:Y:S05]  /*a790*/  EXIT ;  /* 0x000000000000794d */ /* 0x000fea0003800000 */
.L_x_229:
[----:B------:R-:W-:-:S09]  /*a7a0*/  UISETP.NE.AND UP0, UPT, UR4, 0xf, UPT ;  /* 0x0000000f0400788c */ /* 0x000fd2000bf05270 */
[----:B------:R-:W-:Y:S05]  /*a7b0*/  BRA.U !UP0, `(.L_x_231) ;  /* 0x0000000108d47547 */ /* 0x000fea000b800000 */
[----:B------:R-:W-:-:S09]  /*a7c0*/  UISETP.NE.AND UP0, UPT, UR4, 0x17, UPT ;  /* 0x000000170400788c */ /* 0x000fd2000bf05270 */
[----:B------:R-:W-:Y:S05]  /*a7d0*/  BRA.U !UP0, `(.L_x_232) ;  /* 0x0000000108847547 */ /* 0x000fea000b800000 */
[----:B------:R-:W-:-:S09]  /*a7e0*/  UISETP.NE.AND UP0, UPT, UR4, 0x18, UPT ;  /* 0x000000180400788c */ /* 0x000fd2000bf05270 */
[----:B------:R-:W-:Y:S05]  /*a7f0*/  BRA.U !UP0, `(.L_x_233) ;  /* 0x0000000108447547 */ /* 0x000fea000b800000 */
.L_x_210:
        /* <DEDUP_REMOVED lines=16> */
.L_x_234:
[----:B------:R-:W-:Y:S05]  /*a900*/  EXIT ;  /* 0x000000000000794d */ /* 0x000fea0003800000 */
.L_x_233:
        /* <DEDUP_REMOVED lines=11> */
.L_x_236:
[----:B------:R-:W-:Y:S05]  /*a9c0*/  BSYNC.RECONVERGENT B0 ;  /* 0x0000000000007941 */ /* 0x000fea0003800200 */
.L_x_235:
[----:B------:R-:W-:Y:S01]  /*a9d0*/  STG.E.U8 desc[UR36][R16.64], R3 ;  /* 0x0000000310007986 */ /* 0x000fe2000c101124 */
[----:B------:R-:W-:Y:S05]  /*a9e0*/  EXIT ;  /* 0x000000000000794d */ /* 0x000fea0003800000 */
.L_x_232:
[----:B------:R-:W-:-:S04]  /*a9f0*/  I2FP.F32.U32 R5, R2 ;  /* 0x0000000200057245 */ /* 0x000fc80000201000 */
[----:B------:R-:W-:-:S13]  /*aa00*/  ISETP.GT.U32.AND P0, PT, R5, 0x477fffff, PT ;  /* 0x477fffff0500780c */ /* 0x000fda0003f04070 */
[----:B------:R-:W-:Y:S05]  /*aa10*/  @P0 BRA `(.L_x_237) ;  /* 0x0000000000280947 */ /* 0x000fea0003800000 */
[----:B------:R-:W-:-:S13]  /*aa20*/  ISETP.GE.U32.AND P0, PT, R5, 0x38800000, PT ;  /* 0x388000000500780c */ /* 0x000fda0003f06070 */
[----:B------:R-:W-:-:S04]  /*aa30*/  @P0 SHF.R.U32.HI R0, RZ, 0x15, R5 ;  /* 0x00000015ff000819 */ /* 0x000fc80000011605 */
[----:B------:R-:W-:-:S04]  /*aa40*/  @P0 LOP3.LUT R0, R0, 0x1, RZ, 0xc0, !PT ;  /* 0x0000000100000812 */ /* 0x000fc800078ec0ff */
[----:B------:R-:W-:-:S04]  /*aa50*/  @P0 IADD3 R0, PT, PT, R5, 0x80fffff, R0 ;  /* 0x080fffff05000810 */ /* 0x000fc80007ffe000 */
[----:B------:R-:W-:-:S05]  /*aa60*/  @P0 SHF.R.U32.HI R3, RZ, 0x15, R0 ;  /* 0x00000015ff030819 */ /* 0x000fca0000011600 */
[----:B------:R0:W-:Y:S01]  /*aa70*/  @P0 STG.E.U8 desc[UR36][R16.64], R3 ;  /* 0x0000000310000986 */ /* 0x0001e2000c101124 */
[----:B------:R-:W-:Y:S05]  /*aa80*/  @P0 EXIT ;  /* 0x000000000000094d */ /* 0x000fea0003800000 */
[----:B0-----:R-:W-:-:S05]  /*aa90*/  FADD.FTZ R3, R5, 128 ;  /* 0x4300000005037421 */ /* 0x001fca0000010000 */
[----:B------:R-:W-:Y:S01]  /*aaa0*/  STG.E.U8 desc[UR36][R16.64], R3 ;  /* 0x0000000310007986 */ /* 0x000fe2000c101124 */
[----:B------:R-:W-:Y:S05]  /*aab0*/  EXIT ;  /* 0x000000000000794d */ /* 0x000fea0003800000 */
.L_x_237:
[----:B------:R-:W-:Y:S01]  /*aac0*/  HFMA2 R3, -RZ, RZ, 0, 7.569789886474609375e-06 ;  /* 0x0000007fff037431 */ /* 0x000fe200000001ff */
[----:B------:R-:W-:-:S04]  /*aad0*/  ISETP.GT.U32.AND P0, PT, R5, 0x7f800000, PT ;  /* 0x7f8000000500780c */ /* 0x000fc80003f04070 */
[----:B------:R-:W-:-:S05]  /*aae0*/  SEL R3, R3, 0x7c, P0 ;  /* 0x0000007c03037807 */ /* 0x000fca0000000000 */
[----:B------:R-:W-:Y:S01]  /*aaf0*/  STG.E.U8 desc[UR36][R16.64], R3 ;  /* 0x0000000310007986 */ /* 0x000fe2000c101124 */
[----:B------:R-:W-:Y:S05]  /*ab00*/  EXIT ;  /* 0x000000000000794d */ /* 0x000fea0003800000 */
.L_x_231:
[----:B------:R-:W-:-:S04]  /*ab10*/  I2FP.F32.U32 R0, R2 ;  /* 0x0000000200007245 */ /* 0x000fc80000201000 */
[----:B------:R-:W-:-:S05]  /*ab20*/  F2FP.BF16.F32.PACK_AB R0, RZ, R0 ;  /* 0x00000000ff00723e */ /* 0x000fca00000010ff */
[----:B------:R-:W-:Y:S01]  /*ab30*/  STG.E.U16 desc[UR36][R16.64], R0 ;  /* 0x0000000010007986 */ /* 0x000fe2000c101524 */
[----:B------:R-:W-:Y:S05]  /*ab40*/  EXIT ;  /* 0x000000000000794d */ /* 0x000fea0003800000 */
.L_x_238:
[----:B------:R-:W-:-:S00]  /*ab50*/  BRA `(.L_x_238) ;  /* 0xfffffffc00fc7947 */ /* 0x000fc0000383ffff */
[----:B------:R-:W-:-:S00]  /*ab60*/  NOP ;  /* 0x0000000000007918 */ /* 0x000fc00000000000 */
        /* <DEDUP_REMOVED lines=9> */
.L_x_5957:


//--------------------- .text._ZN2at6native27unrolled_elementwise_kernelINS0_10AbsFunctorIbEESt5arrayIPcLm2EELi4E23TrivialOffsetCalculatorILi1EjES8_NS0_6memory12LoadWithCastILi1EEENS9_13StoreWithCastILi1EEEEEviT_T0_T2_T3_T4_T5_ --------------------------
	.section	.text._ZN2at6native27unrolled_elementwise_kernelINS0_10AbsFunctorIbEESt5arrayIPcLm2EELi4E23TrivialOffsetCalculatorILi1EjES8_NS0_6memory12LoadWithCastILi1EEENS9_13StoreWithCastILi1EEEEEviT_T0_T2_T3_T4_T5_,"ax",@progbits
	.align	128
        .global         _ZN2at6native27unrolled_elementwise_kernelINS0_10AbsFunctorIbEESt5arrayIPcLm2EELi4E23TrivialOffsetCalculatorILi1EjES8_NS0_6memory12LoadWithCastILi1EEENS9_13StoreWithCastILi1EEEEEviT_T0_T2_T3_T4_T5_
        .type           _ZN2at6native27unrolled_elementwise_kernelINS0_10AbsFunctorIbEESt5arrayIPcLm2EELi4E23TrivialOffsetCalculatorILi1EjES8_NS0_6memory12LoadWithCastILi1EEENS9_13StoreWithCastILi1EEEEEviT_T0_T2_T3_T4_T5_,@function
        .size           _ZN2at6native27unrolled_elementwise_kernelINS0_10AbsFunctorIbEESt5arrayIPcLm2EELi4E23TrivialOffsetCalculatorILi1EjES8_NS0_6memory12LoadWithCastILi1EEENS9_13StoreWithCastILi1EEEEEviT_T0_T2_T3_T4_T5_,(.L_x_5958 - _ZN2at6native27unrolled_elementwise_kernelINS0_10AbsFunctorIbEESt5arrayIPcLm2EELi4E23TrivialOffsetCalculatorILi1EjES8_NS0_6memory12LoadWithCastILi1EEENS9_13StoreWithCastILi1EEEEEviT_T0_T2_T3_T4_T5_)
        .other          _ZN2at6native27unrolled_elementwise_kernelINS0_10AbsFunctorIbEESt5arrayIPcLm2EELi4E23TrivialOffsetCalculatorILi1EjES8_NS0_6memory12LoadWithCastILi1EEENS9_13StoreWithCastILi1EEEEEviT_T0_T2_T3_T4_T5_,@"STO_CUDA_ENTRY STV_DEFAULT"
_ZN2at6native27unrolled_elementwise_kernelINS0_10AbsFunctorIbEESt5arrayIPcLm2EELi4E23TrivialOffsetCalculatorILi1EjES8_NS0_6memory12LoadWithCastILi1EEENS9_13StoreWithCastILi1EEEEEviT_T0_T2_T3_T4_T5_:
.text._ZN2at6native27unrolled_elementwise_kernelINS0_10AbsFunctorIbEESt5arrayIPcLm2EELi4E23TrivialOffsetCalculatorILi1EjES8_NS0_6memory12LoadWithCastILi1EEENS9_13StoreWithCastILi1EEEEEviT_T0_T2_T3_T4_T5_:
[----:B------:R-:W0:Y:S01]  /*0000*/  LDC R1, c[0x0][0x37c] ;  /* 0x0000df00ff017b82 */ /* 0x000e220000000800 */
[----:B------:R-:W1:Y:S07]  /*0010*/  S2R R23, SR_CTAID.X ;  /* 0x0000000000177919 */ /* 0x000e6e0000002500 */
[----:B------:R-:W1:Y:S01]  /*0020*/  LDC R0, c[0x0][0x380] ;  /* 0x0000e000ff007b82 */ /* 0x000e620000000800 */
[----:B------:R-:W-:Y:S01]  /*0030*/  PLOP3.LUT P1, PT, PT, PT, PT, 0x8, 0x80 ;  /* 0x000000000080781c */ /* 0x000fe20003f2e170 */
[----:B------:R-:W2:Y:S01]  /*0040*/  LDCU.64 UR36, c[0x0][0x358] ;  /* 0x00006b00ff2477ac */ /* 0x000ea20008000a00 */
[----:B------:R-:W3:Y:S01]  /*0050*/  S2R R22, SR_TID.X ;  /* 0x0000000000167919 */ /* 0x000ee20000002100 */
[----:B------:R-:W-:Y:S01]  /*0060*/  BSSY.RECONVERGENT B7, `(.L_x_239) ;  /* 0x00000c4000077945 */ /* 0x000fe20003800200 */
[----:B------:R-:W-:Y:S01]  /*0070*/  P2R R16, PR, RZ, 0x2 ;  /* 0x00000002ff107803 */ /* 0x000fe20000000000 */
[----:B------:R-:W4:Y:S01]  /*0080*/  LDCU.U8 UR38, c[0x0][0x39c] ;  /* 0x00007380ff2677ac */ /* 0x000f220008000000 */
[----:B-1----:R-:W-:-:S02]  /*0090*/  IMAD R19, R23, -0x200, R0 ;  /* 0xfffffe0017137824 */ /* 0x002fc400078e0200 */
[----:B---3--:R-:W-:-:S03]  /*00a0*/  IMAD.MOV.U32 R2, RZ, RZ, R22 ;  /* 0x000000ffff027224 */ /* 0x008fc600078e0016 */
[----:B------:R-:W-:-:S13]  /*00b0*/  ISETP.GE.AND P0, PT, R22, R19, PT ;  /* 0x000000131600720c */ /* 0x000fda0003f06270 */
[----:B0-2-4-:R-:W-:Y:S05]  /*00c0*/  @P0 BRA `(.L_x_240) ;  /* 0x0000000800f40947 */ /* 0x015fea0003800000 */
[----:B------:R-:W0:Y:S01]  /*00d0*/  LDC.64 R4, c[0x0][0x390] ;  /* 0x0000e400ff047b82 */ /* 0x000e220000000a00 */
[----:B------:R-:W1:Y:S01]  /*00e0*/  LDCU UR5, c[0x0][0x3a0] ;  /* 0x00007400ff0577ac */ /* 0x000e620008000800 */
[----:B------:R-:W-:Y:S01]  /*00f0*/  IMAD R0, R23, 0x200, R2 ;  /* 0x0000020017007824 */ /* 0x000fe200078e0202 */
[----:B------:R-:W-:Y:S01]  /*0100*/  BSSY.RECONVERGENT B6, `(.L_x_241) ;  /* 0x00000b8000067945 */ /* 0x000fe20003800200 */
[----:B------:R-:W-:-:S04]  /*0110*/  UPRMT UR4, UR38, 0x9910, URZ ;  /* 0x0000991026047896 */ /* 0x000fc800080000ff */
[----:B------:R-:W-:Y:S01]  /*0120*/  UISETP.GT.AND UP0, UPT, UR4, 0x9, UPT ;  /* 0x000000090400788c */ /* 0x000fe2000bf04270 */
[----:B-1----:R-:W-:-:S05]  /*0130*/  IMAD R3, R0, UR5, RZ ;  /* 0x0000000500037c24 */ /* 0x002fca000f8e02ff */
[----:B0-----:R-:W-:-:S05]  /*0140*/  IADD3 R4, P0, PT, R3, R4, RZ ;  /* 0x0000000403047210 */ /* 0x001fca0007f1e0ff */
[----:B------:R-:W-:Y:S01]  /*0150*/  IMAD.X R5, RZ, RZ, R5, P0 ;  /* 0x000000ffff057224 */ /* 0x000fe200000e0605 */
        /* <DEDUP_REMOVED lines=10> */
[----:B--2---:R-:W-:-:S04]  /*0200*/  ISETP.NE.AND P0, PT, R4, RZ, PT ;  /* 0x000000ff0400720c */ /* 0x004fc80003f05270 */
[----:B------:R-:W-:Y:S01]  /*0210*/  P2R R16, PR, RZ, 0x1 ;  /* 0x00000001ff107803 */ /* 0x000fe20000000000 */
[----:B------:R-:W-:Y:S08]  /*0220*/  BRA `(.L_x_247) ;  /* 0x0000000800947947 */ /* 0x000ff00003800000 */
.L_x_245:
[----:B------:R-:W2:Y:S02]  /*0230*/  LDG.E.U8 R4, desc[UR36][R4.64] ;  /* 0x0000002404047981 */ /* 0x000ea4000c1e1100 */
[----:B--2---:R-:W-:-:S04]  /*0240*/  ISETP.NE.AND P0, PT, R4, RZ, PT ;  /* 0x000000ff0400720c */ /* 0x004fc80003f05270 */
[----:B------:R-:W-:Y:S01]  /*0250*/  P2R R16, PR, RZ, 0x1 ;  /* 0x00000001ff107803 */ /* 0x000fe20000000000 */
[----:B------:R-:W-:Y:S08]  /*0260*/  BRA `(.L_x_247) ;  /* 0x0000000800847947 */ /* 0x000ff00003800000 */
.L_x_244:
        /* <DEDUP_REMOVED lines=8> */
[----:B------:R-:W-:-:S04]  /*02f0*/  ISETP.NE.AND.EX P0, PT, R5, RZ, PT, P0 ;  /* 0x000000ff0500720c */ /* 0x000fc80003f05300 */
[----:B------:R-:W-:Y:S01]  /*0300*/  P2R R16, PR, RZ, 0x1 ;  /* 0x00000001ff107803 */ /* 0x000fe20000000000 */
[----:B------:R-:W-:Y:S08]  /*0310*/  BRA `(.L_x_247) ;  /* 0x0000000800587947 */ /* 0x000ff00003800000 */
.L_x_249:
[----:B------:R-:W2:Y:S02]  /*0320*/  LDG.E R4, desc[UR36][R4.64] ;  /* 0x0000002404047981 */ /* 0x000ea4000c1e1900 */
[----:B--2---:R-:W-:-:S04]  /*0330*/  ISETP.NE.AND P0, PT, R4, RZ, PT ;  /* 0x000000ff0400720c */ /* 0x004fc80003f05270 */
[----:B------:R-:W-:Y:S01]  /*0340*/  P2R R16, PR, RZ, 0x1 ;  /* 0x00000001ff107803 */ /* 0x000fe20000000000 */
[----:B------:R-:W-:Y:S08]  /*0350*/  BRA `(.L_x_247) ;  /* 0x0000000800487947 */ /* 0x000ff00003800000 */
.L_x_248:
[----:B------:R-:W2:Y:S02]  /*0360*/  LDG.E.U16 R4, desc[UR36][R4.64] ;  /* 0x0000002404047981 */ /* 0x000ea4000c1e1500 */
[----:B--2---:R-:W-:-:S04]  /*0370*/  ISETP.NE.AND P0, PT, R4, RZ, PT ;  /* 0x000000ff0400720c */ /* 0x004fc80003f05270 */
[----:B------:R-:W-:Y:S01]  /*0380*/  P2R R16, PR, RZ, 0x1 ;  /* 0x00000001ff107803 */ /* 0x000fe20000000000 */
[----:B------:R-:W-:Y:S08]  /*0390*/  BRA `(.L_x_247) ;  /* 0x0000000800387947 */ /* 0x000ff00003800000 */
.L_x_243:
[----:B------:R-:W-:-:S09]  /*03a0*/  UISETP.GT.AND UP0, UPT, UR4, 0x6, UPT ;  /* 0x000000060400788c */ /* 0x000fd2000bf04270 */
[----:B------:R-:W-:Y:S05]  /*03b0*/  BRA.U UP0, `(.L_x_250) ;  /* 0x0000000100347547 */ /* 0x000fea000b800000 */
[----:B------:R-:W-:-:S09]  /*03c0*/  UISETP.NE.AND UP0, UPT, UR4, 0x5, UPT ;  /* 0x000000050400788c */ /* 0x000fd2000bf05270 */
[----:B------:R-:W-:Y:S05]  /*03d0*/  BRA.U !UP0, `(.L_x_251) ;  /* 0x0000000108187547 */ /* 0x000fea000b800000 */
[----:B------:R-:W-:-:S09]  /*03e0*/  UISETP.NE.AND UP0, UPT, UR4, 0x6, UPT ;  /* 0x000000060400788c */ /* 0x000fd2000bf05270 */
[----:B------:R-:W-:Y:S05]  /*03f0*/  BRA.U UP0, `(.L_x_246) ;  /* 0x0000000500a47547 */ /* 0x000fea000b800000 */
[----:B------:R-:W2:Y:S02]  /*0400*/  LDG.E R4, desc[UR36][R4.64] ;  /* 0x0000002404047981 */ /* 0x000ea4000c1e1900 */
[----:B--2---:R-:W-:-:S04]  /*0410*/  FSETP.NEU.FTZ.AND P0, PT, R4, RZ, PT ;  /* 0x000000ff0400720b */ /* 0x004fc80003f1d000 */
[----:B------:R-:W-:Y:S01]  /*0420*/  P2R R16, PR, RZ, 0x1 ;  /* 0x00000001ff107803 */ /* 0x000fe20000000000 */
[----:B------:R-:W-:Y:S08]  /*0430*/  BRA `(.L_x_247) ;  /* 0x0000000800107947 */ /* 0x000ff00003800000 */
.L_x_251:
[----:B------:R-:W2:Y:S02]  /*0440*/  LDG.E.U16 R0, desc[UR36][R4.64] ;  /* 0x0000002404007981 */ /* 0x000ea4000c1e1500 */
[----:B--2---:R-:W-:-:S05]  /*0450*/  HADD2.F32 R0, -RZ, R0.H0_H0 ;  /* 0x20000000ff007230 */ /* 0x004fca0000004100 */
[----:B------:R-:W-:-:S04]  /*0460*/  FSETP.NEU.FTZ.AND P0, PT, R0, RZ, PT ;  /* 0x000000ff0000720b */ /* 0x000fc80003f1d000 */
[----:B------:R-:W-:Y:S01]  /*0470*/  P2R R16, PR, RZ, 0x1 ;  /* 0x00000001ff107803 */ /* 0x000fe20000000000 */
[----:B------:R-:W-:Y:S08]  /*0480*/  BRA `(.L_x_247) ;  /* 0x0000000400fc7947 */ /* 0x000ff00003800000 */
.L_x_250:
        /* <DEDUP_REMOVED lines=9> */
[----:B------:R-:W-:-:S04]  /*0520*/  PLOP3.LUT P0, PT, P0, P1, PT, 0xf8, 0x8f ;  /* 0x00000000008f781c */ /* 0x000fc80000703f70 */
[----:B------:R-:W-:Y:S01]  /*0530*/  P2R R16, PR, RZ, 0x1 ;  /* 0x00000001ff107803 */ /* 0x000fe20000000000 */
[----:B------:R-:W-:Y:S08]  /*0540*/  BRA `(.L_x_247) ;  /* 0x0000000400cc7947 */ /* 0x000ff00003800000 */
.L_x_253:
[----:B------:R-:W2:Y:S01]  /*0550*/  LDG.E R4, desc[UR36][R4.64] ;  /* 0x0000002404047981 */ /* 0x000ea2000c1e1900 */
[----:B------:R-:W-:-:S04]  /*0560*/  PLOP3.LUT P1, PT, PT, PT, PT, 0x80, 0x8 ;  /* 0x000000000008781c */ /* 0x000fc80003f2f070 */
[----:B------:R-:W-:Y:S01]  /*0570*/  P2R R16, PR, RZ, 0x2 ;  /* 0x00000002ff107803 */ /* 0x000fe20000000000 */
[----:B--2---:R-:W-:-:S05]  /*0580*/  HADD2.F32 R0, -RZ, R4.H0_H0 ;  /* 0x20000004ff007230 */ /* 0x004fca0000004100 */
[----:B------:R-:W-:-:S13]  /*0590*/  FSETP.NEU.FTZ.AND P0, PT, R0, RZ, PT ;  /* 0x000000ff0000720b */ /* 0x000fda0003f1d000 */
[----:B------:R-:W-:Y:S05]  /*05a0*/  @P0 BRA `(.L_x_247) ;  /* 0x0000000400b40947 */ /* 0x000fea0003800000 */
[----:B------:R-:W-:-:S05]  /*05b0*/  HADD2.F32 R0, -RZ, R4.H1_H1 ;  /* 0x30000004ff007230 */ /* 0x000fca0000004100 */
[----:B------:R-:W-:-:S04]  /*05c0*/  FSETP.NEU.FTZ.AND P0, PT, R0, RZ, PT ;  /* 0x000000ff0000720b */ /* 0x000fc80003f1d000 */
[----:B------:R-:W-:Y:S01]  /*05d0*/  P2R R16, PR, RZ, 0x1 ;  /* 0x00000001ff107803 */ /* 0x000fe20000000000 */
[----:B------:R-:W-:Y:S08]  /*05e0*/  BRA `(.L_x_247) ;  /* 0x0000000400a47947 */ /* 0x000ff00003800000 */
.L_x_252:
[----:B------:R-:W2:Y:S02]  /*05f0*/  LDG.E.64 R4, desc[UR36][R4.64] ;  /* 0x0000002404047981 */ /* 0x000ea4000c1e1b00 */
[----:B--2---:R-:W-:-:S06]  /*0600*/  DSETP.NEU.AND P0, PT, R4, RZ, PT ;  /* 0x000000ff0400722a */ /* 0x004fcc0003f0d000 */
[----:B------:R-:W-:Y:S01]  /*0610*/  P2R R16, PR, RZ, 0x1 ;  /* 0x00000001ff107803 */ /* 0x000fe20000000000 */
[----:B------:R-:W-:Y:S07]  /*0620*/  BRA `(.L_x_247) ;  /* 0x0000000400947947 */ /* 0x000fee0003800000 */
.L_x_242:
        /* <DEDUP_REMOVED lines=9> */
[----:B--2---:R-:W-:-:S04]  /*06c0*/  ISETP.NE.AND P0, PT, R4, RZ, PT ;  /* 0x000000ff0400720c */ /* 0x004fc80003f05270 */
[----:B------:R-:W-:Y:S01]  /*06d0*/  P2R R16, PR, RZ, 0x1 ;  /* 0x00000001ff107803 */ /* 0x000fe20000000000 */
[----:B------:R-:W-:Y:S08]  /*06e0*/  BRA `(.L_x_247) ;  /* 0x0000000400647947 */ /* 0x000ff00003800000 */
.L_x_256:
[----:B------:R-:W2:Y:S02]  /*06f0*/  LDG.E.128 R4, desc[UR36][R4.64] ;  /* 0x0000002404047981 */ /* 0x000ea4000c1e1d00 */
[----:B--2---:R-:W-:-:S06]  /*0700*/  DSETP.NEU.AND P0, PT, R6, RZ, PT ;  /* 0x000000ff0600722a */ /* 0x004fcc0003f0d000 */
[----:B------:R-:W-:-:S06]  /*0710*/  DSETP.NEU.OR P0, PT, R4, RZ, P0 ;  /* 0x000000ff0400722a */ /* 0x000fcc000070d400 */
[----:B------:R-:W-:Y:S01]  /*0720*/  P2R R16, PR, RZ, 0x1 ;  /* 0x00000001ff107803 */ /* 0x000fe20000000000 */
[----:B------:R-:W-:Y:S07]  /*0730*/  BRA `(.L_x_247) ;  /* 0x0000000400507947 */ /* 0x000fee0003800000 */
.L_x_255:
[----:B------:R-:W-:-:S09]  /*0740*/  UISETP.NE.AND UP0, UPT, UR4, 0xf, UPT ;  /* 0x0000000f0400788c */ /* 0x000fd2000bf05270 */
[----:B------:R-:W-:Y:S05]  /*0750*/  BRA.U !UP0, `(.L_x_257) ;  /* 0x0000000108507547 */ /* 0x000fea000b800000 */
[----:B------:R-:W-:-:S09]  /*0760*/  UISETP.NE.AND UP0, UPT, UR4, 0x17, UPT ;  /* 0x000000170400788c */ /* 0x000fd2000bf05270 */
[----:B------:R-:W-:Y:S05]  /*0770*/  BRA.U !UP0, `(.L_x_258) ;  /* 0x0000000108187547 */ /* 0x000fea000b800000 */
[----:B------:R-:W-:-:S09]  /*0780*/  UISETP.NE.AND UP0, UPT, UR4, 0x18, UPT ;  /* 0x000000180400788c */ /* 0x000fd2000bf05270 */
[----:B------:R-:W-:Y:S05]  /*0790*/  BRA.U UP0, `(.L_x_246) ;  /* 0x0000000100bc7547 */ /* 0x000fea000b800000 */
[----:B------:R-:W2:Y:S02]  /*07a0*/  LDG.E.U8 R4, desc[UR36][R4.64] ;  /* 0x0000002404047981 */ /* 0x000ea4000c1e1100 */
[----:B--2---:R-:W-:-:S04]  /*07b0*/  LOP3.LUT P0, RZ, R4, 0x7f, RZ, 0xc0, !PT ;  /* 0x0000007f04ff7812 */ /* 0x004fc8000780c0ff */
[----:B------:R-:W-:Y:S01]  /*07c0*/  P2R R16, PR, RZ, 0x1 ;  /* 0x00000001ff107803 */ /* 0x000fe20000000000 */
[----:B------:R-:W-:Y:S08]  /*07d0*/  BRA `(.L_x_247) ;  /* 0x0000000400287947 */ /* 0x000ff00003800000 */
.L_x_258:
[----:B------:R-:W2:Y:S02]  /*07e0*/  LDG.E.U8 R0, desc[UR36][R4.64] ;  /* 0x0000002404007981 */ /* 0x000ea4000c1e1100 */
[----:B--2---:R-:W-:-:S05]  /*07f0*/  IMAD.SHL.U32 R3, R0, 0x2000000, RZ ;  /* 0x0200000000037824 */ /* 0x004fca00078e00ff */
[----:B------:R-:W-:-:S13]  /*0800*/  ISETP.GT.U32.AND P0, PT, R3, 0x7ffffff, PT ;  /* 0x07ffffff0300780c */ /* 0x000fda0003f04070 */
[----:B------:R-:W-:Y:S01]  /*0810*/  @!P0 IMAD.SHL.U32 R0, R0, 0x100, RZ ;  /* 0x0000010000008824 */ /* 0x000fe200078e00ff */
[----:B------:R-:W-:-:S04]  /*0820*/  @P0 LEA.HI R3, R3, 0x70000000, RZ, 0x1c ;  /* 0x7000000003030811 */ /* 0x000fc800078fe0ff */
[----:B------:R-:W-:-:S04]  /*0830*/  @!P0 LOP3.LUT R0, R0, 0x7f00, RZ, 0xc0, !PT ;  /* 0x00007f0000008812 */ /* 0x000fc800078ec0ff */
[----:B------:R-:W-:-:S05]  /*0840*/  @!P0 LOP3.LUT R0, R0, 0x3f000000, RZ, 0xfc, !PT ;  /* 0x3f00000000008812 */ /* 0x000fca00078efcff */
[----:B------:R-:W-:Y:S01]  /*0850*/  @!P0 FADD.FTZ R0, R0, -0.5 ;  /* 0xbf00000000008421 */ /* 0x000fe20000010000 */
[----:B------:R-:W-:-:S05]  /*0860*/  @P0 FMUL.FTZ R0, R3, 1.9259299443872358531e-34 ;  /* 0x0780000003000820 */ /* 0x000fca0000410000 */
[----:B------:R-:W-:-:S04]  /*0870*/  LOP3.LUT P0, RZ, R0, 0x7fffffff, RZ, 0xc0, !PT ;  /* 0x7fffffff00ff7812 */ /* 0x000fc8000780c0ff */
[----:B------:R-:W-:Y:S01]  /*0880*/  P2R R16, PR, RZ, 0x1 ;  /* 0x00000001ff107803 */ /* 0x000fe20000000000 */
[----:B------:R-:W-:Y:S08]  /*0890*/  BRA `(.L_x_247) ;  /* 0x0000000000f87947 */ /* 0x000ff00003800000 */
.L_x_257:
[----:B------:R-:W2:Y:S02]  /*08a0*/  LDG.E.U16 R0, desc[UR36][R4.64] ;  /* 0x0000002404007981 */ /* 0x000ea4000c1e1500 */
[----:B--2---:R-:W-:-:S05]  /*08b0*/  IMAD.U32 R0, R0, 0x10000, RZ ;  /* 0x0001000000007824 */ /* 0x004fca00078e00ff */
[----:B------:R-:W-:-:S04]  /*08c0*/  FSETP.NEU.FTZ.AND P0, PT, R0, RZ, PT ;  /* 0x000000ff0000720b */ /* 0x000fc80003f1d000 */
[----:B------:R-:W-:Y:S01]  /*08d0*/  P2R R16, PR, RZ, 0x1 ;  /* 0x00000001ff107803 */ /* 0x000fe20000000000 */
[----:B------:R-:W-:Y:S08]  /*08e0*/  BRA `(.L_x_247) ;  /* 0x0000000000e47947 */ /* 0x000ff00003800000 */
.L_x_254:
        /* <DEDUP_REMOVED lines=9> */
[----:B--2---:R-:W-:-:S04]  /*0980*/  ISETP.NE.AND P0, PT, R4, RZ, PT ;  /* 0x000000ff0400720c */ /* 0x004fc80003f05270 */
[----:B------:R-:W-:Y:S01]  /*0990*/  P2R R16, PR, RZ, 0x1 ;  /* 0x00000001ff107803 */ /* 0x000fe20000000000 */
[----:B------:R-:W-:Y:S08]  /*09a0*/  BRA `(.L_x_247) ;  /* 0x0000000000b47947 */ /* 0x000ff00003800000 */
.L_x_261:
[----:B------:R-:W2:Y:S02]  /*09b0*/  LDG.E.U8 R4, desc[UR36][R4.64] ;  /* 0x0000002404047981 */ /* 0x000ea4000c1e1100 */
[----:B--2---:R-:W-:-:S04]  /*09c0*/  ISETP.NE.AND P0, PT, R4, RZ, PT ;  /* 0x000000ff0400720c */ /* 0x004fc80003f05270 */
[----:B------:R-:W-:Y:S01]  /*09d0*/  P2R R16, PR, RZ, 0x1 ;  /* 0x00000001ff107803 */ /* 0x000fe20000000000 */
[----:B------:R-:W-:Y:S08]  /*09e0*/  BRA `(.L_x_247) ;  /* 0x0000000000a47947 */ /* 0x000ff00003800000 */
.L_x_260:
[----:B------:R-:W2:Y:S02]  /*09f0*/  LDG.E.U8 R4, desc[UR36][R4.64] ;  /* 0x0000002404047981 */ /* 0x000ea4000c1e1100 */
[----:B--2---:R-:W-:-:S04]  /*0a00*/  ISETP.NE.AND P0, PT, R4, RZ, PT ;  /* 0x000000ff0400720c */ /* 0x004fc80003f05270 */
[----:B------:R-:W-:Y:S01]  /*0a10*/  P2R R16, PR, RZ, 0x1 ;  /* 0x00000001ff107803 */ /* 0x000fe20000000000 */
[----:B------:R-:W-:Y:S08]  /*0a20*/  BRA `(.L_x_247) ;  /* 0x0000000000947947 */ /* 0x000ff00003800000 */
.L_x_259:
[----:B------:R-:W-:-:S09]  /*0a30*/  UISETP.NE.AND UP0, UPT, UR4, 0x1c, UPT ;  /* 0x0000001c0400788c */ /* 0x000fd2000bf05270 */
[----:B------:R-:W-:Y:S05]  /*0a40*/  BRA.U !UP0, `(.L_x_262) ;  /* 0x0000000108807547 */ /* 0x000fea000b800000 */
[----:B------:R-:W-:-:S09]  /*0a50*/  UISETP.NE.AND UP0, UPT, UR4, 0x1d, UPT ;  /* 0x0000001d0400788c */ /* 0x000fd2000bf05270 */
[----:B------:R-:W-:Y:S05]  /*0a60*/  BRA.U !UP0, `(.L_x_263) ;  /* 0x0000000108647547 */ /* 0x000fea000b800000 */
[----:B------:R-:W-:-:S09]  /*0a70*/  UISETP.NE.AND UP0, UPT, UR4, 0x2c, UPT ;  /* 0x0000002c0400788c */ /* 0x000fd2000bf05270 */
[----:B------:R-:W-:Y:S05]  /*0a80*/  BRA.U !UP0, `(.L_x_264) ;  /* 0x00000001084c7547 */ /* 0x000fea000b800000 */
.L_x_246:
[----:B------:R-:W-:Y:S01]  /*0a90*/  MOV R14, 0x0 ;  /* 0x00000000000e7802 */ /* 0x000fe20000000f00 */
[----:B------:R-:W0:Y:S01]  /*0aa0*/  LDCU.64 UR4, c[0x4][0x188] ;  /* 0x01003100ff0477ac */ /* 0x000e220008000a00 */
[----:B------:R-:W-:Y:S02]  /*0ab0*/  IMAD.MOV.U32 R8, RZ, RZ, 0x4e ;  /* 0x0000004eff087424 */ /* 0x000fe400078e00ff */
[----:B------:R-:W-:Y:S01]  /*0ac0*/  IMAD.MOV.U32 R12, RZ, RZ, 0x1 ;  /* 0x00000001ff0c7424 */ /* 0x000fe200078e00ff */
[----:B------:R-:W1:Y:S01]  /*0ad0*/  LDCU.64 UR6, c[0x4][0x190] ;  /* 0x01003200ff0677ac */ /* 0x000e620008000a00 */
[----:B------:R-:W2:Y:S01]  /*0ae0*/  LDC.64 R14, c[0x4][R14] ;  /* 0x010000000e0e7b82 */ /* 0x000ea20000000a00 */
[----:B------:R-:W-:Y:S01]  /*0af0*/  IMAD.MOV.U32 R13, RZ, RZ, RZ ;  /* 0x000000ffff0d7224 */ /* 0x000fe200078e00ff */
[----:B------:R-:W3:Y:S01]  /*0b00*/  LDCU.64 UR8, c[0x4][0x98] ;  /* 0x01001300ff0877ac */ /* 0x000ee20008000a00 */
[----:B0-----:R-:W-:Y:S02]  /*0b10*/  IMAD.U32 R4, RZ, RZ, UR4 ;  /* 0x00000004ff047e24 */ /* 0x001fe4000f8e00ff */
[----:B------:R-:W-:-:S02]  /*0b20*/  IMAD.U32 R5, RZ, RZ, UR5 ;  /* 0x00000005ff057e24 */ /* 0x000fc4000f8e00ff */
[----:B-1----:R-:W-:Y:S02]  /*0b30*/  IMAD.U32 R6, RZ, RZ, UR6 ;  /* 0x00000006ff067e24 */ /* 0x002fe4000f8e00ff */
[----:B------:R-:W-:Y:S02]  /*0b40*/  IMAD.U32 R7, RZ, RZ, UR7 ;  /* 0x00000007ff077e24 */ /* 0x000fe4000f8e00ff */
[----:B---3--:R-:W-:Y:S02]  /*0b50*/  IMAD.U32 R10, RZ, RZ, UR8 ;  /* 0x00000008ff0a7e24 */ /* 0x008fe4000f8e00ff */
[----:B------:R-:W-:-:S07]  /*0b60*/  IMAD.U32 R11, RZ, RZ, UR9 ;  /* 0x00000009ff0b7e24 */ /* 0x000fce000f8e00ff */
[----:B------:R-:W-:-:S07]  /*0b70*/  LEPC R20, `(.L_x_265) ;  /* 0x000000001014794e */ /* 0x000fce0000000000 */
[----:B--2---:R-:W-:Y:S05]  /*0b80*/  CALL.ABS.NOINC R14 ;  /* 0x000000000e007343 */ /* 0x004fea0003c00000 */
.L_x_265:
[----:B------:R-:W-:-:S04]  /*0b90*/  PLOP3.LUT P0, PT, PT, PT, PT, 0x8, 0x80 ;  /* 0x000000000080781c */ /* 0x000fc80003f0e170 */
[----:B------:R-:W-:Y:S01]  /*0ba0*/  P2R R16, PR, RZ, 0x1 ;  /* 0x00000001ff107803 */ /* 0x000fe20000000000 */
[----:B------:R-:W-:Y:S08]  /*0bb0*/  BRA `(.L_x_247) ;  /* 0x0000000000307947 */ /* 0x000ff00003800000 */
.L_x_264:
[----:B------:R-:W2:Y:S02]  /*0bc0*/  LDG.E.U8 R4, desc[UR36][R4.64] ;  /* 0x0000002404047981 */ /* 0x000ea4000c1e1100 */
[----:B--2---:R-:W-:-:S04]  /*0bd0*/  ISETP.NE.AND P0, PT, R4, RZ, PT ;  /* 0x000000ff0400720c */ /* 0x004fc80003f05270 */
[----:B------:R-:W-:Y:S01]  /*0be0*/  P2R R16, PR, RZ, 0x1 ;  /* 0x00000001ff107803 */ /* 0x000fe20000000000 */
[----:B------:R-:W-:Y:S08]  /*0bf0*/  BRA `(.L_x_247) ;  /* 0x0000000000207947 */ /* 0x000ff00003800000 */
.L_x_263:
[----:B------:R-:W2:Y:S02]  /*0c00*/  LDG.E.64 R4, desc[UR36][R4.64] ;  /* 0x0000002404047981 */ /* 0x000ea4000c1e1b00 */
[----:B--2---:R-:W-:-:S04]  /*0c10*/  ISETP.NE.U32.AND P0, PT, R4, RZ, PT ;  /* 0x000000ff0400720c */ /* 0x004fc80003f05070 */
[----:B------:R-:W-:-:S04]  /*0c20*/  ISETP.NE.AND.EX P0, PT, R5, RZ, PT, P0 ;  /* 0x000000ff0500720c */ /* 0x000fc80003f05300 */
[----:B------:R-:W-:Y:S01]  /*0c30*/  P2R R16, PR, RZ, 0x1 ;  /* 0x00000001ff107803 */ /* 0x000fe20000000000 */
[----:B------:R-:W-:Y:S08]  /*0c40*/  BRA `(.L_x_247) ;  /* 0x00000000000c7947 */ /* 0x000ff00003800000 */
.L_x_262:
[----:B------:R-:W2:Y:S02]  /*0c50*/  LDG.E R4, desc[UR36][R4.64] ;  /* 0x0000002404047981 */ /* 0x000ea4000c1e1900 */
[----:B--2---:R-:W-:-:S04]  /*0c60*/  ISETP.NE.AND P0, PT, R4, RZ, PT ;  /* 0x000000ff0400720c */ /* 0x004fc80003f05270 */
[----:B------:R-:W-:-:S09]  /*0c70*/  P2R R16, PR, RZ, 0x1 ;  /* 0x00000001ff107803 */ /* 0x000fd20000000000 */
.L_x_247:
[----:B------:R-:W-:Y:S05]  /*0c80*/  BSYNC.RECONVERGENT B6 ;  /* 0x0000000000067941 */ /* 0x000fea0003800200 */
.L_x_241:
[----:B------:R-:W-:-:S07]  /*0c90*/  VIADD R22, R2, 0x80 ;  /* 0x0000008002167836 */ /* 0x000fce0000000000 */
.L_x_240:
[----:B------:R-:W-:Y:S05]  /*0ca0*/  BSYNC.RECONVERGENT B7 ;  /* 0x0000000000077941 */ /* 0x000fea0003800200 */
.L_x_239:
[----:B------:R-:W-:Y:S01]  /*0cb0*/  ISETP.GE.AND P0, PT, R22, R19, PT ;  /* 0x000000131600720c */ /* 0x000fe20003f06270 */
[----:B------:R-:W-:Y:S01]  /*0cc0*/  BSSY.RECONVERGENT B7, `(.L_x_266) ;  /* 0x00000c1000077945 */ /* 0x000fe20003800200 */
[----:B------:R-:W-:-:S04]  /*0cd0*/  PLOP3.LUT P1, PT, PT, PT, PT, 0x8, 0x80 ;  /* 0x000000000080781c */ /* 0x000fc80003f2e170 */
[----:B------:R-:W-:-:S07]  /*0ce0*/  P2R R17, PR, RZ, 0x2 ;  /* 0x00000002ff117803 */ /* 0x000fce0000000000 */
[----:B------:R-:W-:Y:S05]  /*0cf0*/  @P0 BRA `(.L_x_267) ;  /* 0x0000000800f40947 */ /* 0x000fea0003800000 */
        /* <DEDUP_REMOVED lines=22> */
.L_x_272:
[----:B------:R-:W2:Y:S02]  /*0e60*/  LDG.E.U8 R4, desc[UR36][R4.64] ;  /* 0x0000002404047981 */ /* 0x000ea4000c1e1100 */
[----:B--2---:R-:W-:-:S04]  /*0e70*/  ISETP.NE.AND P0, PT, R4, RZ, PT ;  /* 0x000000ff0400720c */ /* 0x004fc80003f05270 */
[----:B------:R-:W-:Y:S01]  /*0e80*/  P2R R17, PR, RZ, 0x1 ;  /* 0x00000001ff117803 */ /* 0x000fe20000000000 */
[----:B------:R-:W-:Y:S08]  /*0e90*/  BRA `(.L_x_274) ;  /* 0x0000000800847947 */ /* 0x000ff00003800000 */
.L_x_271:
        /* <DEDUP_REMOVED lines=11> */
.L_x_276:
[----:B------:R-:W2:Y:S02]  /*0f50*/  LDG.E R4, desc[UR36][R4.64] ;  /* 0x0000002404047981 */ /* 0x000ea4000c1e1900 */
[----:B--2---:R-:W-:-:S04]  /*0f60*/  ISETP.NE.AND P0, PT, R4, RZ, PT ;  /* 0x000000ff0400720c */ /* 0x004fc80003f05270 */
[----:B------:R-:W-:Y:S01]  /*0f70*/  P2R R17, PR, RZ, 0x1 ;  /* 0x00000001ff117803 */ /* 0x000fe20000000000 */
[----:B------:R-:W-:Y:S08]  /*0f80*/  BRA `(.L_x_274) ;  /* 0x0000000800487947 */ /* 0x000ff00003800000 */
.L_x_275:
[----:B------:R-:W2:Y:S02]  /*0f90*/  LDG.E.U16 R4, desc[UR36][R4.64] ;  /* 0x0000002404047981 */ /* 0x000ea4000c1e1500 */
[----:B--2---:R-:W-:-:S04]  /*0fa0*/  ISETP.NE.AND P0, PT, R4, RZ, PT ;  /* 0x000000ff0400720c */ /* 0x004fc80003f05270 */
[----:B------:R-:W-:Y:S01]  /*0fb0*/  P2R R17, PR, RZ, 0x1 ;  /* 0x00000001ff117803 */ /* 0x000fe20000000000 */
[----:B------:R-:W-:Y:S08]  /*0fc0*/  BRA `(.L_x_274) ;  /* 0x0000000800387947 */ /* 0x000ff00003800000 */
.L_x_270:
        /* <DEDUP_REMOVED lines=10> */
.L_x_278:
[----:B------:R-:W2:Y:S02]  /*1070*/  LDG.E.U16 R0, desc[UR36][R4.64] ;  /* 0x0000002404007981 */ /* 0x000ea4000c1e1500 */
[----:B--2---:R-:W-:-:S05]  /*1080*/  HADD2.F32 R0, -RZ, R0.H0_H0 ;  /* 0x20000000ff007230 */ /* 0x004fca0000004100 */
[----:B------:R-:W-:-:S04]  /*1090*/  FSETP.NEU.FTZ.AND P0, PT, R0, RZ, PT ;  /* 0x000000ff0000720b */ /* 0x000fc80003f1d000 */
[----:B------:R-:W-:Y:S01]  /*10a0*/  P2R R17, PR, RZ, 0x1 ;  /* 0x00000001ff117803 */ /* 0x000fe20000000000 */
[----:B------:R-:W-:Y:S08]  /*10b0*/  BRA `(.L_x_274) ;  /* 0x0000000400fc7947 */ /* 0x000ff00003800000 */
.L_x_277:
        /* <DEDUP_REMOVED lines=12> */
.L_x_280:
        /* <DEDUP_REMOVED lines=10> */
.L_x_279:
[----:B------:R-:W2:Y:S02]  /*1220*/  LDG.E.64 R4, desc[UR36][R4.64] ;  /* 0x0000002404047981 */ /* 0x000ea4000c1e1b00 */
[----:B--2---:R-:W-:-:S06]  /*1230*/  DSETP.NEU.AND P0, PT, R4, RZ, PT ;  /* 0x000000ff0400722a */ /* 0x004fcc0003f0d000 */
[----:B------:R-:W-:Y:S01]  /*1240*/  P2R R17, PR, RZ, 0x1 ;  /* 0x00000001ff117803 */ /* 0x000fe20000000000 */
[----:B------:R-:W-:Y:S07]  /*1250*/  BRA `(.L_x_274) ;  /* 0x0000000400947947 */ /* 0x000fee0003800000 */
.L_x_269:
        /* <DEDUP_REMOVED lines=12> */
.L_x_283:
[----:B------:R-:W2:Y:S02]  /*1320*/  LDG.E.128 R4, desc[UR36][R4.64] ;  /* 0x0000002404047981 */ /* 0x000ea4000c1e1d00 */
[----:B--2---:R-:W-:-:S06]  /*1330*/  DSETP.NEU.AND P0, PT, R6, RZ, PT ;  /* 0x000000ff0600722a */ /* 0x004fcc0003f0d000 */
[----:B------:R-:W-:-:S06]  /*1340*/  DSETP.NEU.OR P0, PT, R4, RZ, P0 ;  /* 0x000000ff0400722a */ /* 0x000fcc000070d400 */
[----:B------:R-:W-:Y:S01]  /*1350*/  P2R R17, PR, RZ, 0x1 ;  /* 0x00000001ff117803 */ /* 0x000fe20000000000 */
[----:B------:R-:W-:Y:S07]  /*1360*/  BRA `(.L_x_274) ;  /* 0x0000000400507947 */ /* 0x000fee0003800000 */
.L_x_282:
        /* <DEDUP_REMOVED lines=10> */
.L_x_285:
[----:B------:R-:W2:Y:S02]  /*1410*/  LDG.E.U8 R3, desc[UR36][R4.64] ;  /* 0x0000002404037981 */ /* 0x000ea4000c1e1100 */
[----:B--2---:R-:W-:-:S05]  /*1420*/  IMAD.SHL.U32 R0, R3, 0x2000000, RZ ;  /* 0x0200000003007824 */ /* 0x004fca00078e00ff */
[----:B------:R-:W-:-:S13]  /*1430*/  ISETP.GE.U32.AND P0, PT, R0, 0x8000000, PT ;  /* 0x080000000000780c */ /* 0x000fda0003f06070 */
[----:B------:R-:W-:Y:S01]  /*1440*/  @!P0 IMAD.SHL.U32 R3, R3, 0x100, RZ ;  /* 0x0000010003038824 */ /* 0x000fe200078e00ff */
[----:B------:R-:W-:-:S04]  /*1450*/  @P0 LEA.HI R0, R0, 0x70000000, RZ, 0x1c ;  /* 0x7000000000000811 */ /* 0x000fc800078fe0ff */
[----:B------:R-:W-:Y:S01]  /*1460*/  @!P0 LOP3.LUT R3, R3, 0x7f00, RZ, 0xc0, !PT ;  /* 0x00007f0003038812 */ /* 0x000fe200078ec0ff */
[----:B------:R-:W-:-:S03]  /*1470*/  @P0 FMUL.FTZ R0, R0, 1.9259299443872358531e-34 ;  /* 0x0780000000000820 */ /* 0x000fc60000410000 */
[----:B------:R-:W-:-:S05]  /*1480*/  @!P0 LOP3.LUT R3, R3, 0x3f000000, RZ, 0xfc, !PT ;  /* 0x3f00000003038812 */ /* 0x000fca00078efcff */
[----:B------:R-:W-:-:S05]  /*1490*/  @!P0 FADD.FTZ R0, R3, -0.5 ;  /* 0xbf00000003008421 */ /* 0x000fca0000010000 */
[----:B------:R-:W-:-:S04]  /*14a0*/  LOP3.LUT P0, RZ, R0, 0x7fffffff, RZ, 0xc0, !PT ;  /* 0x7fffffff00ff7812 */ /* 0x000fc8000780c0ff */
[----:B------:R-:W-:Y:S01]  /*14b0*/  P2R R17, PR, RZ, 0x1 ;  /* 0x00000001ff117803 */ /* 0x000fe20000000000 */
[----:B------:R-:W-:Y:S08]  /*14c0*/  BRA `(.L_x_274) ;  /* 0x0000000000f87947 */ /* 0x000ff00003800000 */
.L_x_284:
[----:B------:R-:W2:Y:S02]  /*14d0*/  LDG.E.U16 R0, desc[UR36][R4.64] ;  /* 0x0000002404007981 */ /* 0x000ea4000c1e1500 */
[----:B--2---:R-:W-:-:S05]  /*14e0*/  IMAD.U32 R0, R0, 0x10000, RZ ;  /* 0x0001000000007824 */ /* 0x004fca00078e00ff */
[----:B------:R-:W-:-:S04]  /*14f0*/  FSETP.NEU.FTZ.AND P0, PT, R0, RZ, PT ;  /* 0x000000ff0000720b */ /* 0x000fc80003f1d000 */
[----:B------:R-:W-:Y:S01]  /*1500*/  P2R R17, PR, RZ, 0x1 ;  /* 0x00000001ff117803 */ /* 0x000fe20000000000 */
[----:B------:R-:W-:Y:S08]  /*1510*/  BRA `(.L_x_274) ;  /* 0x0000000000e47947 */ /* 0x000ff00003800000 */
.L_x_281:
        /* <DEDUP_REMOVED lines=12> */
.L_x_288:
[----:B------:R-:W2:Y:S02]  /*15e0*/  LDG.E.U8 R4, desc[UR36][R4.64] ;  /* 0x0000002404047981 */ /* 0x000ea4000c1e1100 */
[----:B--2---:R-:W-:-:S04]  /*15f0*/  ISETP.NE.AND P0, PT, R4, RZ, PT ;  /* 0x000000ff0400720c */ /* 0x004fc80003f05270 */
[----:B------:R-:W-:Y:S01]  /*1600*/  P2R R17, PR, RZ, 0x1 ;  /* 0x00000001ff117803 */ /* 0x000fe20000000000 */
[----:B------:R-:W-:Y:S08]  /*1610*/  BRA `(.L_x_274) ;  /* 0x0000000000a47947 */ /* 0x000ff00003800000 */
.L_x_287:
[----:B------:R-:W2:Y:S02]  /*1620*/  LDG.E.U8 R4, desc[UR36][R4.64] ;  /* 0x0000002404047981 */ /* 0x000ea4000c1e1100 */
[----:B--2---:R-:W-:-:S04]  /*1630*/  ISETP.NE.AND P0, PT, R4, RZ, PT ;  /* 0x000000ff0400720c */ /* 0x004fc80003f05270 */
[----:B------:R-:W-:Y:S01]  /*1640*/  P2R R17, PR, RZ, 0x1 ;  /* 0x00000001ff117803 */ /* 0x000fe20000000000 */
[----:B------:R-:W-:Y:S08]  /*1650*/  BRA `(.L_x_274) ;  /* 0x0000000000947947 */ /* 0x000ff00003800000 */
.L_x_286:
[----:B------:R-:W-:-:S09]  /*1660*/  UISETP.NE.AND UP0, UPT, UR4, 0x1c, UPT ;  /* 0x0000001c0400788c */ /* 0x000fd2000bf05270 */
[----:B------:R-:W-:Y:S05]  /*1670*/  BRA.U !UP0, `(.L_x_289) ;  /* 0x0000000108807547 */ /* 0x000fea000b800000 */
        /* <DEDUP_REMOVED lines=8> */
.L_x_273:
        /* <DEDUP_REMOVED lines=16> */
.L_x_291:
[----:B------:R-:W-:-:S04]  /*1800*/  PLOP3.LUT P0, PT, PT, PT, PT, 0x8, 0x80 ;  /* 0x000000000080781c */ /* 0x000fc80003f0e170 */
[----:B------:R-:W-:Y:S01]  /*1810*/  P2R R17, PR, RZ, 0x1 ;  /* 0x00000001ff117803 */ /* 0x000fe20000000000 */
[----:B------:R-:W-:Y:S08]  /*1820*/  BRA `(.L_x_274) ;  /* 0x0000000000207947 */ /* 0x000ff00003800000 */
.L_x_290:
[----:B------:R-:W2:Y:S02]  /*1830*/  LDG.E.64 R4, desc[UR36][R4.64] ;  /* 0x0000002404047981 */ /* 0x000ea4000c1e1b00 */
[----:B--2---:R-:W-:-:S04]  /*1840*/  ISETP.NE.U32.AND P0, PT, R4, RZ, PT ;  /* 0x000000ff0400720c */ /* 0x004fc80003f05070 */
[----:B------:R-:W-:-:S04]  /*1850*/  ISETP.NE.AND.EX P0, PT, R5, RZ, PT, P0 ;  /* 0x000000ff0500720c */ /* 0x000fc80003f05300 */
[----:B------:R-:W-:Y:S01]  /*1860*/  P2R R17, PR, RZ, 0x1 ;  /* 0x00000001ff117803 */ /* 0x000fe20000000000 */
[----:B------:R-:W-:Y:S08]  /*1870*/  BRA `(.L_x_274) ;  /* 0x00000000000c7947 */ /* 0x000ff00003800000 */
.L_x_289:
[----:B------:R-:W2:Y:S02]  /*1880*/  LDG.E R4, desc[UR36][R4.64] ;  /* 0x0000002404047981 */ /* 0x000ea4000c1e1900 */
[----:B--2---:R-:W-:-:S04]  /*1890*/  ISETP.NE.AND P0, PT, R4, RZ, PT ;  /* 0x000000ff0400720c */ /* 0x004fc80003f05270 */
[----:B------:R-:W-:-:S09]  /*18a0*/  P2R R17, PR, RZ, 0x1 ;  /* 0x00000001ff117803 */ /* 0x000fd20000000000 */
.L_x_274:
[----:B------:R-:W-:Y:S05]  /*18b0*/  BSYNC.RECONVERGENT B6 ;  /* 0x0000000000067941 */ /* 0x000fea0003800200 */
.L_x_268:
[----:B------:R-:W-:-:S07]  /*18c0*/  VIADD R22, R22, 0x80 ;  /* 0x0000008016167836 */ /* 0x000fce0000000000 */
.L_x_267:
[----:B------:R-:W-:Y:S05]  /*18d0*/  BSYNC.RECONVERGENT B7 ;  /* 0x0000000000077941 */ /* 0x000fea0003800200 */
.L_x_266:
        /* <DEDUP_REMOVED lines=27> */
.L_x_298:
[----:B------:R-:W2:Y:S02]  /*1a90*/  LDG.E.U8 R4, desc[UR36][R4.64] ;  /* 0x0000002404047981 */ /* 0x000ea4000c1e1100 */
[----:B--2---:R-:W-:-:S04]  /*1aa0*/  ISETP.NE.AND P0, PT, R4, RZ, PT ;  /* 0x000000ff0400720c */ /* 0x004fc80003f05270 */
[----:B------:R-:W-:Y:S01]  /*1ab0*/  P2R R18, PR, RZ, 0x1 ;  /* 0x00000001ff127803 */ /* 0x000fe20000000000 */
[----:B------:R-:W-:Y:S08]  /*1ac0*/  BRA `(.L_x_300) ;  /* 0x0000000800847947 */ /* 0x000ff00003800000 */
.L_x_297:
        /* <DEDUP_REMOVED lines=11> */
.L_x_302:
[----:B------:R-:W2:Y:S02]  /*1b80*/  LDG.E R4, desc[UR36][R4.64] ;  /* 0x0000002404047981 */ /* 0x000ea4000c1e1900 */
[----:B--2---:R-:W-:-:S04]  /*1b90*/  ISETP.NE.AND P0, PT, R4, RZ, PT ;  /* 0x000000ff0400720c */ /* 0x004fc80003f05270 */
[----:B------:R-:W-:Y:S01]  /*1ba0*/  P2R R18, PR, RZ, 0x1 ;  /* 0x00000001ff127803 */ /* 0x000fe20000000000 */
[----:B------:R-:W-:Y:S08]  /*1bb0*/  BRA `(.L_x_300) ;  /* 0x0000000800487947 */ /* 0x000ff00003800000 */
.L_x_301:
[----:B------:R-:W2:Y:S02]  /*1bc0*/  LDG.E.U16 R4, desc[UR36][R4.64] ;  /* 0x0000002404047981 */ /* 0x000ea4000c1e1500 */
[----:B--2---:R-:W-:-:S04]  /*1bd0*/  ISETP.NE.AND P0, PT, R4, RZ, PT ;  /* 0x000000ff0400720c */ /* 0x004fc80003f05270 */
[----:B------:R-:W-:Y:S01]  /*1be0*/  P2R R18, PR, RZ, 0x1 ;  /* 0x00000001ff127803 */ /* 0x000fe20000000000 */
[----:B------:R-:W-:Y:S08]  /*1bf0*/  BRA `(.L_x_300) ;  /* 0x0000000800387947 */ /* 0x000ff00003800000 */
.L_x_296:
        /* <DEDUP_REMOVED lines=10> */
.L_x_304:
[----:B------:R-:W2:Y:S02]  /*1ca0*/  LDG.E.U16 R0, desc[UR36][R4.64] ;  /* 0x0000002404007981 */ /* 0x000ea4000c1e1500 */
[----:B--2---:R-:W-:-:S05]  /*1cb0*/  HADD2.F32 R0, -RZ, R0.H0_H0 ;  /* 0x20000000ff007230 */ /* 0x004fca0000004100 */
[----:B------:R-:W-:-:S04]  /*1cc0*/  FSETP.NEU.FTZ.AND P0, PT, R0, RZ, PT ;  /* 0x000000ff0000720b */ /* 0x000fc80003f1d000 */
[----:B------:R-:W-:Y:S01]  /*1cd0*/  P2R R18, PR, RZ, 0x1 ;  /* 0x00000001ff127803 */ /* 0x000fe20000000000 */
[----:B------:R-:W-:Y:S08]  /*1ce0*/  BRA `(.L_x_300) ;  /* 0x0000000400fc7947 */ /* 0x000ff00003800000 */
.L_x_303:
        /* <DEDUP_REMOVED lines=12> */
.L_x_306:
        /* <DEDUP_REMOVED lines=10> */
.L_x_305:
[----:B------:R-:W2:Y:S02]  /*1e50*/  LDG.E.64 R4, desc[UR36][R4.64] ;  /* 0x0000002404047981 */ /* 0x000ea4000c1e1b00 */
[----:B--2---:R-:W-:-:S06]  /*1e60*/  DSETP.NEU.AND P0, PT, R4, RZ, PT ;  /* 0x000000ff0400722a */ /* 0x004fcc0003f0d000 */
[----:B------:R-:W-:Y:S01]  /*1e70*/  P2R R18, PR, RZ, 0x1 ;  /* 0x00000001ff127803 */ /* 0x000fe20000000000 */
[----:B------:R-:W-:Y:S07]  /*1e80*/  BRA `(.L_x_300) ;  /* 0x0000000400947947 */ /* 0x000fee0003800000 */
.L_x_295:
        /* <DEDUP_REMOVED lines=12> */
.L_x_309:
[----:B------:R-:W2:Y:S02]  /*1f50*/  LDG.E.128 R4, desc[UR36][R4.64] ;  /* 0x0000002404047981 */ /* 0x000ea4000c1e1d00 */
[----:B--2---:R-:W-:-:S06]  /*1f60*/  DSETP.NEU.AND P0, PT, R6, RZ, PT ;  /* 0x000000ff0600722a */ /* 0x004fcc0003f0d000 */
[----:B------:R-:W-:-:S06]  /*1f70*/  DSETP.NEU.OR P0, PT, R4, RZ, P0 ;  /* 0x000000ff0400722a */ /* 0x000fcc000070d400 */
[----:B------:R-:W-:Y:S01]  /*1f80*/  P2R R18, PR, RZ, 0x1 ;  /* 0x00000001ff127803 */ /* 0x000fe20000000000 */
[----:B------:R-:W-:Y:S07]  /*1f90*/  BRA `(.L_x_300) ;  /* 0x0000000400507947 */ /* 0x000fee0003800000 */
.L_x_308:
        /* <DEDUP_REMOVED lines=10> */
.L_x_311:
        /* <DEDUP_REMOVED lines=12> */
.L_x_310:
[----:B------:R-:W2:Y:S02]  /*2100*/  LDG.E.U16 R0, desc[UR36][R4.64] ;  /* 0x0000002404007981 */ /* 0x000ea4000c1e1500 */
[----:B--2---:R-:W-:-:S05]  /*2110*/  IMAD.U32 R0, R0, 0x10000, RZ ;  /* 0x0001000000007824 */ /* 0x004fca00078e00ff */
[----:B------:R-:W-:-:S04]  /*2120*/  FSETP.NEU.FTZ.AND P0, PT, R0, RZ, PT ;  /* 0x000000ff0000720b */ /* 0x000fc80003f1d000 */
[----:B------:R-:W-:Y:S01]  /*2130*/  P2R R18, PR, RZ, 0x1 ;  /* 0x00000001ff127803 */ /* 0x000fe20000000000 */
[----:B------:R-:W-:Y:S08]  /*2140*/  BRA `(.L_x_300) ;  /* 0x0000000000e47947 */ /* 0x000ff00003800000 */
.L_x_307:
        /* <DEDUP_REMOVED lines=12> */
.L_x_314:
[----:B------:R-:W2:Y:S02]  /*2210*/  LDG.E.U8 R4, desc[UR36][R4.64] ;  /* 0x0000002404047981 */ /* 0x000ea4000c1e1100 */
[----:B--2---:R-:W-:-:S04]  /*2220*/  ISETP.NE.AND P0, PT, R4, RZ, PT ;  /* 0x000000ff0400720c */ /* 0x004fc80003f05270 */
[----:B------:R-:W-:Y:S01]  /*2230*/  P2R R18, PR, RZ, 0x1 ;  /* 0x00000001ff127803 */ /* 0x000fe20000000000 */
[----:B------:R-:W-:Y:S08]  /*2240*/  BRA `(.L_x_300) ;  /* 0x0000000000a47947 */ /* 0x000ff00003800000 */
.L_x_313:
[----:B------:R-:W2:Y:S02]  /*2250*/  LDG.E.U8 R4, desc[UR36][R4.64] ;  /* 0x0000002404047981 */ /* 0x000ea4000c1e1100 */
[----:B--2---:R-:W-:-:S04]  /*2260*/  ISETP.NE.AND P0, PT, R4, RZ, PT ;  /* 0x000000ff0400720c */ /* 0x004fc80003f05270 */
[----:B------:R-:W-:Y:S01]  /*2270*/  P2R R18, PR, RZ, 0x1 ;  /* 0x00000001ff127803 */ /* 0x000fe20000000000 */
[----:B------:R-:W-:Y:S08]  /*2280*/  BRA `(.L_x_300) ;  /* 0x0000000000947947 */ /* 0x000ff00003800000 */
.L_x_312:
        /* <DEDUP_REMOVED lines=10> */
.L_x_299:
        /* <DEDUP_REMOVED lines=16> */
.L_x_317:
[----:B------:R-:W-:-:S04]  /*2430*/  PLOP3.LUT P0, PT, PT, PT, PT, 0x8, 0x80 ;  /* 0x000000000080781c */ /* 0x000fc80003f0e170 */
[----:B------:R-:W-:Y:S01]  /*2440*/  P2R R18, PR, RZ, 0x1 ;  /* 0x00000001ff127803 */ /* 0x000fe20000000000 */
[----:B------:R-:W-:Y:S08]  /*2450*/  BRA `(.L_x_300) ;  /* 0x0000000000207947 */ /* 0x000ff00003800000 */
.L_x_316:
[----:B------:R-:W2:Y:S02]  /*2460*/  LDG.E.64 R4, desc[UR36][R4.64] ;  /* 0x0000002404047981 */ /* 0x000ea4000c1e1b00 */
[----:B--2---:R-:W-:-:S04]  /*2470*/  ISETP.NE.U32.AND P0, PT, R4, RZ, PT ;  /* 0x000000ff0400720c */ /* 0x004fc80003f05070 */
[----:B------:R-:W-:-:S04]  /*2480*/  ISETP.NE.AND.EX P0, PT, R5, RZ, PT, P0 ;  /* 0x000000ff0500720c */ /* 0x000fc80003f05300 */
[----:B------:R-:W-:Y:S01]  /*2490*/  P2R R18, PR, RZ, 0x1 ;  /* 0x00000001ff127803 */ /* 0x000fe20000000000 */
[----:B------:R-:W-:Y:S08]  /*24a0*/  BRA `(.L_x_300) ;  /* 0x00000000000c7947 */ /* 0x000ff00003800000 */
.L_x_315:
[----:B------:R-:W2:Y:S02]  /*24b0*/  LDG.E R4, desc[UR36][R4.64] ;  /* 0x0000002404047981 */ /* 0x000ea4000c1e1900 */
[----:B--2---:R-:W-:-:S04]  /*24c0*/  ISETP.NE.AND P0, PT, R4, RZ, PT ;  /* 0x000000ff0400720c */ /* 0x004fc80003f05270 */
[----:B------:R-:W-:-:S09]  /*24d0*/  P2R R18, PR, RZ, 0x1 ;  /* 0x00000001ff127803 */ /* 0x000fd20000000000 */
.L_x_300:
[----:B------:R-:W-:Y:S05]  /*24e0*/  BSYNC.RECONVERGENT B6 ;  /* 0x0000000000067941 */ /* 0x000fea0003800200 */
.L_x_294:
[----:B------:R-:W-:-:S07]  /*24f0*/  VIADD R22, R22, 0x80 ;  /* 0x0000008016167836 */ /* 0x000fce0000000000 */
.L_x_293:
[----:B------:R-:W-:Y:S05]  /*2500*/  BSYNC.RECONVERGENT B7 ;  /* 0x0000000000077941 */ /* 0x000fea0003800200 */
.L_x_292:
        /* <DEDUP_REMOVED lines=26> */
.L_x_323:
[----:B------:R-:W2:Y:S02]  /*26b0*/  LDG.E.U8 R4, desc[UR36][R4.64] ;  /* 0x0000002404047981 */ /* 0x000ea4000c1e1100 */
[----:B--2---:R-:W-:-:S04]  /*26c0*/  ISETP.NE.AND P0, PT, R4, RZ, PT ;  /* 0x000000ff0400720c */ /* 0x004fc80003f05270 */
[----:B------:R-:W-:Y:S01]  /*26d0*/  P2R R24, PR, RZ, 0x1 ;  /* 0x00000001ff187803 */ /* 0x000fe20000000000 */
[----:B------:R-:W-:Y:S08]  /*26e0*/  BRA `(.L_x_319) ;  /* 0x00000008007c7947 */ /* 0x000ff00003800000 */
.L_x_322:
        /* <DEDUP_REMOVED lines=11> */
.L_x_326:
[----:B------:R-:W2:Y:S02]  /*27a0*/  LDG.E R4, desc[UR36][R4.64] ;  /* 0x0000002404047981 */ /* 0x000ea4000c1e1900 */
[----:B--2---:R-:W-:-:S04]  /*27b0*/  ISETP.NE.AND P0, PT, R4, RZ, PT ;  /* 0x000000ff0400720c */ /* 0x004fc80003f05270 */
[----:B------:R-:W-:Y:S01]  /*27c0*/  P2R R24, PR, RZ, 0x1 ;  /* 0x00000001ff187803 */ /* 0x000fe20000000000 */
[----:B------:R-:W-:Y:S08]  /*27d0*/  BRA `(.L_x_319) ;  /* 0x0000000800407947 */ /* 0x000ff00003800000 */
.L_x_325:
[----:B------:R-:W2:Y:S02]  /*27e0*/  LDG.E.U16 R4, desc[UR36][R4.64] ;  /* 0x0000002404047981 */ /* 0x000ea4000c1e1500 */
[----:B--2---:R-:W-:-:S04]  /*27f0*/  ISETP.NE.AND P0, PT, R4, RZ, PT ;  /* 0x000000ff0400720c */ /* 0x004fc80003f05270 */
[----:B------:R-:W-:Y:S01]  /*2800*/  P2R R24, PR, RZ, 0x1 ;  /* 0x00000001ff187803 */ /* 0x000fe20000000000 */
[----:B------:R-:W-:Y:S08]  /*2810*/  BRA `(.L_x_319) ;  /* 0x0000000800307947 */ /* 0x000ff00003800000 */
.L_x_321:
        /* <DEDUP_REMOVED lines=10> */
.L_x_328:
[----:B------:R-:W2:Y:S02]  /*28c0*/  LDG.E.U16 R0, desc[UR36][R4.64] ;  /* 0x0000002404007981 */ /* 0x000ea4000c1e1500 */
[----:B--2---:R-:W-:-:S05]  /*28d0*/  HADD2.F32 R0, -RZ, R0.H0_H0 ;  /* 0x20000000ff007230 */ /* 0x004fca0000004100 */
[----:B------:R-:W-:-:S04]  /*28e0*/  FSETP.NEU.FTZ.AND P0, PT, R0, RZ, PT ;  /* 0x000000ff0000720b */ /* 0x000fc80003f1d000 */
[----:B------:R-:W-:Y:S01]  /*28f0*/  P2R R24, PR, RZ, 0x1 ;  /* 0x00000001ff187803 */ /* 0x000fe20000000000 */
[----:B------:R-:W-:Y:S08]  /*2900*/  BRA `(.L_x_319) ;  /* 0x0000000400f47947 */ /* 0x000ff00003800000 */
.L_x_327:
        /* <DEDUP_REMOVED lines=12> */
.L_x_330:
        /* <DEDUP_REMOVED lines=10> */
.L_x_329:
[----:B------:R-:W2:Y:S02]  /*2a70*/  LDG.E.64 R4, desc[UR36][R4.64] ;  /* 0x0000002404047981 */ /* 0x000ea4000c1e1b00 */
[----:B--2---:R-:W-:-:S06]  /*2a80*/  DSETP.NEU.AND P0, PT, R4, RZ, PT ;  /* 0x000000ff0400722a */ /* 0x004fcc0003f0d000 */
[----:B------:R-:W-:Y:S01]  /*2a90*/  P2R R24, PR, RZ, 0x1 ;  /* 0x00000001ff187803 */ /* 0x000fe20000000000 */
[----:B------:R-:W-:Y:S07]  /*2aa0*/  BRA `(.L_x_319) ;  /* 0x00000004008c7947 */ /* 0x000fee0003800000 */
.L_x_320:
        /* <DEDUP_REMOVED lines=12> */
.L_x_333:
[----:B------:R-:W2:Y:S02]  /*2b70*/  LDG.E.128 R4, desc[UR36][R4.64] ;  /* 0x0000002404047981 */ /* 0x000ea4000c1e1d00 */
[----:B--2---:R-:W-:-:S06]  /*2b80*/  DSETP.NEU.AND P0, PT, R6, RZ, PT ;  /* 0x000000ff0600722a */ /* 0x004fcc0003f0d000 */
[----:B------:R-:W-:-:S06]  /*2b90*/  DSETP.NEU.OR P0, PT, R4, RZ, P0 ;  /* 0x000000ff0400722a */ /* 0x000fcc000070d400 */
[----:B------:R-:W-:Y:S01]  /*2ba0*/  P2R R24, PR, RZ, 0x1 ;  /* 0x00000001ff187803 */ /* 0x000fe20000000000 */
[----:B------:R-:W-:Y:S07]  /*2bb0*/  BRA `(.L_x_319) ;  /* 0x0000000400487947 */ /* 0x000fee0003800000 */
.L_x_332:
        /* <DEDUP_REMOVED lines=10> */
.L_x_335:
        /* <DEDUP_REMOVED lines=12> */
.L_x_334:
[----:B------:R-:W2:Y:S02]  /*2d20*/  LDG.E.U16 R0, desc[UR36][R4.64] ;  /* 0x0000002404007981 */ /* 0x000ea4000c1e1500 */
[----:B--2---:R-:W-:-:S05]  /*2d30*/  IMAD.U32 R0, R0, 0x10000, RZ ;  /* 0x0001000000007824 */ /* 0x004fca00078e00ff */
[----:B------:R-:W-:-:S04]  /*2d40*/  FSETP.NEU.FTZ.AND P0, PT, R0, RZ, PT ;  /* 0x000000ff0000720b */ /* 0x000fc80003f1d000 */
[----:B------:R-:W-:Y:S01]  /*2d50*/  P2R R24, PR, RZ, 0x1 ;  /* 0x00000001ff187803 */ /* 0x000fe20000000000 */
[----:B------:R-:W-:Y:S08]  /*2d60*/  BRA `(.L_x_319) ;  /* 0x0000000000dc7947 */ /* 0x000ff00003800000 */
.L_x_331:
        /* <DEDUP_REMOVED lines=12> */
.L_x_338:
[----:B------:R-:W2:Y:S02]  /*2e30*/  LDG.E.U8 R4, desc[UR36][R4.64] ;  /* 0x0000002404047981 */ /* 0x000ea4000c1e1100 */
[----:B--2---:R-:W-:-:S04]  /*2e40*/  ISETP.NE.AND P0, PT, R4, RZ, PT ;  /* 0x000000ff0400720c */ /* 0x004fc80003f05270 */
[----:B------:R-:W-:Y:S01]  /*2e50*/  P2R R24, PR, RZ, 0x1 ;  /* 0x00000001ff187803 */ /* 0x000fe20000000000 */
[----:B------:R-:W-:Y:S08]  /*2e60*/  BRA `(.L_x_319) ;  /* 0x00000000009c7947 */ /* 0x000ff00003800000 */
.L_x_337:
[----:B------:R-:W2:Y:S02]  /*2e70*/  LDG.E.U8 R4, desc[UR36][R4.64] ;  /* 0x0000002404047981 */ /* 0x000ea4000c1e1100 */
[----:B--2---:R-:W-:-:S04]  /*2e80*/  ISETP.NE.AND P0, PT, R4, RZ, PT ;  /* 0x000000ff0400720c */ /* 0x004fc80003f05270 */
[----:B------:R-:W-:Y:S01]  /*2e90*/  P2R R24, PR, RZ, 0x1 ;  /* 0x00000001ff187803 */ /* 0x000fe20000000000 */
[----:B------:R-:W-:Y:S08]  /*2ea0*/  BRA `(.L_x_319) ;  /* 0x00000000008c7947 */ /* 0x000ff00003800000 */
.L_x_336:
        /* <DEDUP_REMOVED lines=10> */
.L_x_324:
        /* <DEDUP_REMOVED lines=16> */
.L_x_341:
[----:B------:R-:W-:Y:S05]  /*3050*/  BRA `(.L_x_319) ;  /* 0x0000000000207947 */ /* 0x000fea0003800000 */
.L_x_340:
[----:B------:R-:W2:Y:S02]  /*3060*/  LDG.E.64 R4, desc[UR36][R4.64] ;  /* 0x0000002404047981 */ /* 0x000ea4000c1e1b00 */
[----:B--2---:R-:W-:-:S04]  /*3070*/  ISETP.NE.U32.AND P0, PT, R4, RZ, PT ;  /* 0x000000ff0400720c */ /* 0x004fc80003f05070 */
[----:B------:R-:W-:-:S04]  /*3080*/  ISETP.NE.AND.EX P0, PT, R5, RZ, PT, P0 ;  /* 0x000000ff0500720c */ /* 0x000fc80003f05300 */
[----:B------:R-:W-:Y:S01]  /*3090*/  P2R R24, PR, RZ, 0x1 ;  /* 0x00000001ff187803 */ /* 0x000fe20000000000 */
[----:B------:R-:W-:Y:S08]  /*30a0*/  BRA `(.L_x_319) ;  /* 0x00000000000c7947 */ /* 0x000ff00003800000 */
.L_x_339:
[----:B------:R-:W2:Y:S02]  /*30b0*/  LDG.E R4, desc[UR36][R4.64] ;  /* 0x0000002404047981 */ /* 0x000ea4000c1e1900 */
[----:B--2---:R-:W-:-:S04]  /*30c0*/  ISETP.NE.AND P0, PT, R4, RZ, PT ;  /* 0x000000ff0400720c */ /* 0x004fc80003f05270 */
[----:B------:R-:W-:-:S09]  /*30d0*/  P2R R24, PR, RZ, 0x1 ;  /* 0x00000001ff187803 */ /* 0x000fd20000000000 */
.L_x_319:
[----:B------:R-:W-:Y:S05]  /*30e0*/  BSYNC.RECONVERGENT B6 ;  /* 0x0000000000067941 */ /* 0x000fea0003800200 */
.L_x_318:
[----:B------:R-:W-:Y:S01]  /*30f0*/  ISETP.NE.AND P3, PT, R17, RZ, PT ;  /* 0x000000ff1100720c */ /* 0x000fe20003f65270 */
[----:B------:R-:W-:Y:S01]  /*3100*/  BSSY.RECONVERGENT B8, `(.L_x_342) ;  /* 0x00002a2000087945 */ /* 0x000fe20003800200 */
[----:B------:R-:W0:Y:S01]  /*3110*/  LDC.U8 R17, c[0x0][0x3a4] ;  /* 0x0000e900ff117b82 */ /* 0x000e220000000000 */
[----:B------:R-:W-:Y:S02]  /*3120*/  ISETP.GE.AND P0, PT, R2, R19, PT ;  /* 0x000000130200720c */ /* 0x000fe40003f06270 */
[----:B------:R-:W-:Y:S01]  /*3130*/  BSSY.RELIABLE B7, `(.L_x_343) ;  /* 0x00001c4000077945 */ /* 0x000fe20003800100 */
[----:B------:R-:W-:Y:S02]  /*3140*/  ISETP.NE.AND P4, PT, R16, RZ, PT ;  /* 0x000000ff1000720c */ /* 0x000fe40003f85270 */
[----:B------:R-:W-:Y:S02]  /*3150*/  ISETP.NE.AND P2, PT, R18, RZ, PT ;  /* 0x000000ff1200720c */ /* 0x000fe40003f45270 */
[----:B------:R-:W-:-:S02]  /*3160*/  ISETP.NE.AND P1, PT, R24, RZ, PT ;  /* 0x000000ff1800720c */ /* 0x000fc40003f25270 */
[----:B------:R-:W-:Y:S02]  /*3170*/  SEL R11, RZ, 0x1, !P4 ;  /* 0x00000001ff0b7807 */ /* 0x000fe40006000000 */
[----:B------:R-:W-:Y:S02]  /*3180*/  SEL R22, RZ, 0x1, !P3 ;  /* 0x00000001ff167807 */ /* 0x000fe40005800000 */
[----:B------:R-:W-:Y:S02]  /*3190*/  SEL R18, RZ, 0x1, !P2 ;  /* 0x00000001ff127807 */ /* 0x000fe40005000000 */
[----:B------:R-:W-:Y:S01]  /*31a0*/  SEL R16, RZ, 0x1, !P1 ;  /* 0x00000001ff107807 */ /* 0x000fe20004800000 */
[----:B------:R-:W-:Y:S06]  /*31b0*/  @P0 BRA `(.L_x_344) ;  /* 0x0000001800e00947 */ /* 0x000fec0003800000 */
[----:B------:R-:W1:Y:S01]  /*31c0*/  LDCU UR4, c[0x0][0x3a8] ;  /* 0x00007500ff0477ac */ /* 0x000e620008000800 */
[----:B------:R-:W2:Y:S01]  /*31d0*/  LDC.64 R8, c[0x0][0x388] ;  /* 0x0000e200ff087b82 */ /* 0x000ea20000000a00 */
[----:B------:R-:W-:Y:S01]  /*31e0*/  IMAD R0, R23, 0x200, R2 ;  /* 0x0000020017007824 */ /* 0x000fe200078e0202 */
[----:B0-----:R-:W-:Y:S01]  /*31f0*/  PRMT R4, R17, 0x9910, RZ ;  /* 0x0000991011047816 */ /* 0x001fe200000000ff */
[----:B------:R-:W-:Y:S01]  /*3200*/  BSSY.RECONVERGENT B6, `(.L_x_345) ;  /* 0x00000d6000067945 */ /* 0x000fe20003800200 */
[----:B------:R-:W-:Y:S02]  /*3210*/  VIADD R2, R2, 0x80 ;  /* 0x0000008002027836 */ /* 0x000fe40000000000 */
[----:B-1----:R-:W-:Y:S02]  /*3220*/  IMAD R3, R0, UR4, RZ ;  /* 0x0000000400037c24 */ /* 0x002fe4000f8e02ff */
[----:B------:R-:W-:-:S05]  /*3230*/  IMAD.MOV.U32 R0, RZ, RZ, R4 ;  /* 0x000000ffff007224 */ /* 0x000fca00078e0004 */
[----:B------:R-:W-:Y:S02]  /*3240*/  ISETP.GT.AND P0, PT, R0, 0x9, PT ;  /* 0x000000090000780c */ /* 0x000fe40003f04270 */
[----:B--2---:R-:W-:-:S05]  /*3250*/  IADD3 R8, P1, PT, R3, R8, RZ ;  /* 0x0000000803087210 */ /* 0x004fca0007f3e0ff */
[----:B------:R-:W-:-:S06]  /*3260*/  IMAD.X R9, RZ, RZ, R9, P1 ;  /* 0x000000ffff097224 */ /* 0x000fcc00008e0609 */
[----:B------:R-:W-:Y:S05]  /*3270*/  @P0 BRA `(.L_x_346) ;  /* 0x0000000000e40947 */ /* 0x000fea0003800000 */
[----:B------:R-:W-:-:S13]  /*3280*/  ISETP.GT.AND P0, PT, R0, 0x4, PT ;  /* 0x000000040000780c */ /* 0x000fda0003f04270 */
[----:B------:R-:W-:Y:S05]  /*3290*/  @P0 BRA `(.L_x_347) ;  /* 0x0000000000600947 */ /* 0x000fea0003800000 */
[----:B------:R-:W-:-:S13]  /*32a0*/  ISETP.GT.AND P0, PT, R0, 0x1, PT ;  /* 0x000000010000780c */ /* 0x000fda0003f04270 */
[----:B------:R-:W-:Y:S05]  /*32b0*/  @P0 BRA `(.L_x_348) ;  /* 0x0000000000200947 */ /* 0x000fea0003800000 */
[----:B------:R-:W-:-:S13]  /*32c0*/  ISETP.NE.AND P0, PT, R17, RZ, PT ;  /* 0x000000ff1100720c */ /* 0x000fda0003f05270 */
[----:B------:R-:W-:Y:S05]  /*32d0*/  @!P0 BRA `(.L_x_349) ;  /* 0x0000000000108947 */ /* 0x000fea0003800000 */
[----:B------:R-:W-:-:S13]  /*32e0*/  ISETP.NE.AND P0, PT, R0, 0x1, PT ;  /* 0x000000010000780c */ /* 0x000fda0003f05270 */
[----:B------:R-:W-:Y:S05]  /*32f0*/  @P0 BRA `(.L_x_350) ;  /* 0x0000000800840947 */ /* 0x000fea0003800000 */
[----:B------:R0:W-:Y:S01]  /*3300*/  STG.E.U8 desc[UR36][R8.64], R11 ;  /* 0x0000000b08007986 */ /* 0x0001e2000c101124 */
[----:B------:R-:W-:Y:S05]  /*3310*/  BRA `(.L_x_351) ;  /* 0x0000000c00107947 */ /* 0x000fea0003800000 */
.L_x_349:
[----:B------:R1:W-:Y:S01]  /*3320*/  STG.E.U8 desc[UR36][R8.64], R11 ;  /* 0x0000000b08007986 */ /* 0x0003e2000c101124 */
[----:B------:R-:W-:Y:S05]  /*3330*/  BRA `(.L_x_351) ;  /* 0x0000000c00087947 */ /* 0x000fea0003800000 */
.L_x_348:
[----:B------:R-:W-:-:S13]  /*3340*/  ISETP.NE.AND P0, PT, R0, 0x2, PT ;  /* 0x000000020000780c */ /* 0x000fda0003f05270 */
[----:B------:R-:W-:Y:S05]  /*3350*/  @!P0 BRA `(.L_x_352) ;  /* 0x0000000000288947 */ /* 0x000fea0003800000 */
[----:B------:R-:W-:-:S13]  /*3360*/  ISETP.NE.AND P0, PT, R0, 0x3, PT ;  /* 0x000000030000780c */ /* 0x000fda0003f05270 */
[----:B------:R-:W-:Y:S05]  /*3370*/  @!P0 BRA `(.L_x_353) ;  /* 0x0000000000188947 */ /* 0x000fea0003800000 */
[----:B------:R-:W-:-:S13]  /*3380*/  ISETP.NE.AND P0, PT, R0, 0x4, PT ;  /* 0x000000040000780c */ /* 0x000fda0003f05270 */
[----:B------:R-:W-:Y:S05]  /*3390*/  @P0 BRA `(.L_x_350) ;  /* 0x00000008005c0947 */ /* 0x000fea0003800000 */
[----:B------:R-:W-:Y:S02]  /*33a0*/  IMAD.MOV.U32 R4, RZ, RZ, R11 ;  /* 0x000000ffff047224 */ /* 0x000fe400078e000b */
[----:B------:R-:W-:-:S05]  /*33b0*/  IMAD.MOV.U32 R5, RZ, RZ, RZ ;  /* 0x000000ffff057224 */ /* 0x000fca00078e00ff */
[----:B------:R4:W-:Y:S01]  /*33c0*/  STG.E.64 desc[UR36][R8.64], R4 ;  /* 0x0000000408007986 */ /* 0x0009e2000c101b24 */
[----:B------:R-:W-:Y:S05]  /*33d0*/  BRA `(.L_x_351) ;  /* 0x0000000800e07947 */ /* 0x000fea0003800000 */
.L_x_353:
[----:B------:R3:W-:Y:S01]  /*33e0*/  STG.E desc[UR36][R8.64], R11 ;  /* 0x0000000b08007986 */ /* 0x0007e2000c101924 */
[----:B------:R-:W-:Y:S05]  /*33f0*/  BRA `(.L_x_351) ;  /* 0x0000000800d87947 */ /* 0x000fea0003800000 */
.L_x_352:
[----:B------:R2:W-:Y:S01]  /*3400*/  STG.E.U16 desc[UR36][R8.64], R11 ;  /* 0x0000000b08007986 */ /* 0x0005e2000c101524 */
[----:B------:R-:W-:Y:S05]  /*3410*/  BRA `(.L_x_351) ;  /* 0x0000000800d07947 */ /* 0x000fea0003800000 */
.L_x_347:
[----:B------:R-:W-:-:S13]  /*3420*/  ISETP.GT.AND P0, PT, R0, 0x6, PT ;  /* 0x000000060000780c */ /* 0x000fda0003f04270 */
[----:B------:R-:W-:Y:S05]  /*3430*/  @P0 BRA `(.L_x_354) ;  /* 0x00000000002c0947 */ /* 0x000fea0003800000 */
[----:B------:R-:W-:-:S13]  /*3440*/  ISETP.NE.AND P0, PT, R0, 0x5, PT ;  /* 0x000000050000780c */ /* 0x000fda0003f05270 */
[----:B------:R-:W-:Y:S05]  /*3450*/  @!P0 BRA `(.L_x_355) ;  /* 0x0000000000148947 */ /* 0x000fea0003800000 */
[----:B------:R-:W-:-:S13]  /*3460*/  ISETP.NE.AND P0, PT, R0, 0x6, PT ;  /* 0x000000060000780c */ /* 0x000fda0003f05270 */
[----:B------:R-:W-:Y:S05]  /*3470*/  @P0 BRA `(.L_x_350) ;  /* 0x0000000800240947 */ /* 0x000fea0003800000 */
[----:B------:R-:W0:Y:S02]  /*3480*/  I2F.S16 R3, R11 ;  /* 0x0000000b00037306 */ /* 0x000e240000101400 */
[----:B0-----:R0:W-:Y:S01]  /*3490*/  STG.E desc[UR36][R8.64], R3 ;  /* 0x0000000308007986 */ /* 0x0011e2000c101924 */
[----:B------:R-:W-:Y:S05]  /*34a0*/  BRA `(.L_x_351) ;  /* 0x0000000800ac7947 */ /* 0x000fea0003800000 */
.L_x_355:
[----:B------:R-:W0:Y:S02]  /*34b0*/  I2F.S16 R0, R11 ;  /* 0x0000000b00007306 */ /* 0x000e240000101400 */
[----:B0-----:R-:W-:-:S05]  /*34c0*/  F2FP.F16.F32.PACK_AB R0, RZ, R0 ;  /* 0x00000000ff00723e */ /* 0x001fca00000000ff */
[----:B------:R0:W-:Y:S01]  /*34d0*/  STG.E.U16 desc[UR36][R8.64], R0 ;  /* 0x0000000008007986 */ /* 0x0001e2000c101524 */
[----:B------:R-:W-:Y:S05]  /*34e0*/  BRA `(.L_x_351) ;  /* 0x00000008009c7947 */ /* 0x000fea0003800000 */
.L_x_354:
[----:B------:R-:W-:-:S13]  /*34f0*/  ISETP.NE.AND P0, PT, R0, 0x7, PT ;  /* 0x000000070000780c */ /* 0x000fda0003f05270 */
[----:B------:R-:W-:Y:S05]  /*3500*/  @!P0 BRA `(.L_x_356) ;  /* 0x0000000000348947 */ /* 0x000fea0003800000 */
[----:B------:R-:W-:-:S13]  /*3510*/  ISETP.NE.AND P0, PT, R0, 0x8, PT ;  /* 0x000000080000780c */ /* 0x000fda0003f05270 */
[----:B------:R-:W-:Y:S05]  /*3520*/  @!P0 BRA `(.L_x_357) ;  /* 0x0000000000188947 */ /* 0x000fea0003800000 */
[----:B------:R-:W-:-:S13]  /*3530*/  ISETP.NE.AND P0, PT, R0, 0x9, PT ;  /* 0x000000090000780c */ /* 0x000fda0003f05270 */
[----:B------:R-:W-:Y:S05]  /*3540*/  @P0 BRA `(.L_x_350) ;  /* 0x0000000400f00947 */ /* 0x000fea0003800000 */
[----:B------:R-:W0:Y:S01]  /*3550*/  I2F.S16 R4, R11 ;  /* 0x0000000b00047306 */ /* 0x000e220000101400 */
[----:B------:R-:W-:-:S05]  /*3560*/  IMAD.MOV.U32 R5, RZ, RZ, RZ ;  /* 0x000000ffff057224 */ /* 0x000fca00078e00ff */
[----:B0-----:R0:W-:Y:S01]  /*3570*/  STG.E.64 desc[UR36][R8.64], R4 ;  /* 0x0000000408007986 */ /* 0x0011e2000c101b24 */
[----:B------:R-:W-:Y:S05]  /*3580*/  BRA `(.L_x_351) ;  /* 0x0000000800747947 */ /* 0x000fea0003800000 */
.L_x_357:
[----:B------:R-:W0:Y:S02]  /*3590*/  I2F.S16 R11, R11 ;  /* 0x0000000b000b7306 */ /* 0x000e240000101400 */
[----:B0-----:R-:W-:-:S04]  /*35a0*/  F2FP.F16.F32.PACK_AB R3, RZ, R11 ;  /* 0x0000000bff03723e */ /* 0x001fc800000000ff */
[----:B------:R-:W-:-:S05]  /*35b0*/  PRMT R3, R3, 0x5410, RZ ;  /* 0x0000541003037816 */ /* 0x000fca00000000ff */
[----:B------:R0:W-:Y:S01]  /*35c0*/  STG.E desc[UR36][R8.64], R3 ;  /* 0x0000000308007986 */ /* 0x0001e2000c101924 */
[----:B------:R-:W-:Y:S05]  /*35d0*/  BRA `(.L_x_351) ;  /* 0x0000000800607947 */ /* 0x000fea0003800000 */
.L_x_356:
[----:B------:R-:W0:Y:S02]  /*35e0*/  I2F.F64.S16 R4, R11 ;  /* 0x0000000b00047312 */ /* 0x000e240000101c00 */
[----:B0-----:R0:W-:Y:S01]  /*35f0*/  STG.E.64 desc[UR36][R8.64], R4 ;  /* 0x0000000408007986 */ /* 0x0011e2000c101b24 */
[----:B------:R-:W-:Y:S05]  /*3600*/  BRA `(.L_x_351) ;  /* 0x0000000800547947 */ /* 0x000fea0003800000 */
.L_x_346:
[----:B------:R-:W-:-:S13]  /*3610*/  ISETP.GT.AND P0, PT, R0, 0x18, PT ;  /* 0x000000180000780c */ /* 0x000fda0003f04270 */
[----:B------:R-:W-:Y:S05]  /*3620*/  @P0 BRA `(.L_x_358) ;  /* 0x0000000000d00947 */ /* 0x000fea0003800000 */
[----:B------:R-:W-:-:S13]  /*3630*/  ISETP.GT.AND P0, PT, R0, 0xe, PT ;  /* 0x0000000e0000780c */ /* 0x000fda0003f04270 */
[----:B------:R-:W-:Y:S05]  /*3640*/  @P0 BRA `(.L_x_359) ;  /* 0x0000000000280947 */ /* 0x000fea0003800000 */
[----:B------:R-:W-:-:S13]  /*3650*/  ISETP.NE.AND P0, PT, R0, 0xa, PT ;  /* 0x0000000a0000780c */ /* 0x000fda0003f05270 */
[----:B------:R-:W-:Y:S05]  /*3660*/  @!P0 BRA `(.L_x_360) ;  /* 0x0000000000108947 */ /* 0x000fea0003800000 */
[----:B------:R-:W-:-:S13]  /*3670*/  ISETP.NE.AND P0, PT, R0, 0xb, PT ;  /* 0x0000000b0000780c */ /* 0x000fda0003f05270 */
[----:B------:R-:W-:Y:S05]  /*3680*/  @P0 BRA `(.L_x_350) ;  /* 0x0000000400a00947 */ /* 0x000fea0003800000 */
[----:B------:R0:W-:Y:S01]  /*3690*/  STG.E.U8 desc[UR36][R8.64], R11 ;  /* 0x0000000b08007986 */ /* 0x0001e2000c101124 */
[----:B------:R-:W-:Y:S05]  /*36a0*/  BRA `(.L_x_351) ;  /* 0x00000008002c7947 */ /* 0x000fea0003800000 */
.L_x_360:
[----:B------:R-:W0:Y:S01]  /*36b0*/  I2F.F64.S16 R4, R11 ;  /* 0x0000000b00047312 */ /* 0x000e220000101c00 */
[----:B------:R-:W-:-:S05]  /*36c0*/  CS2R R6, SRZ ;  /* 0x0000000000067805 */ /* 0x000fca000001ff00 */
[----:B0-----:R0:W-:Y:S01]  /*36d0*/  STG.E.128 desc[UR36][R8.64], R4 ;  /* 0x0000000408007986 */ /* 0x0011e2000c101d24 */
[----:B------:R-:W-:Y:S05]  /*36e0*/  BRA `(.L_x_351) ;  /* 0x00000008001c7947 */ /* 0x000fea0003800000 */
.L_x_359:
[----:B------:R-:W-:-:S13]  /*36f0*/  ISETP.NE.AND P0, PT, R0, 0xf, PT ;  /* 0x0000000f0000780c */ /* 0x000fda0003f05270 */
[----:B------:R-:W-:Y:S05]  /*3700*/  @!P0 BRA `(.L_x_361) ;  /* 0x0000000000888947 */ /* 0x000fea0003800000 */
[----:B------:R-:W-:-:S13]  /*3710*/  ISETP.NE.AND P0, PT, R0, 0x17, PT ;  /* 0x000000170000780c */ /* 0x000fda0003f05270 */
[----:B------:R-:W-:Y:S05]  /*3720*/  @!P0 BRA `(.L_x_362) ;  /* 0x0000000000408947 */ /* 0x000fea0003800000 */
[----:B------:R-:W-:-:S13]  /*3730*/  ISETP.NE.AND P0, PT, R0, 0x18, PT ;  /* 0x000000180000780c */ /* 0x000fda0003f05270 */
[----:B------:R-:W-:Y:S05]  /*3740*/  @P0 BRA `(.L_x_350) ;  /* 0x0000000400700947 */ /* 0x000fea0003800000 */
[----:B------:R-:W0:Y:S01]  /*3750*/  I2F.S16 R11, R11 ;  /* 0x0000000b000b7306 */ /* 0x000e220000101400 */
[----:B------:R-:W-:Y:S01]  /*3760*/  BSSY.RECONVERGENT B0, `(.L_x_363) ;  /* 0x000000a000007945 */ /* 0x000fe20003800200 */
[----:B------:R-:W-:Y:S01]  /*3770*/  IMAD.MOV.U32 R3, RZ, RZ, 0x7f ;  /* 0x0000007fff037424 */ /* 0x000fe200078e00ff */
[----:B0-----:R-:W-:-:S13]  /*3780*/  ISETP.GT.U32.AND P0, PT, R11, 0x43efffff, PT ;  /* 0x43efffff0b00780c */ /* 0x001fda0003f04070 */
[----:B------:R-:W-:Y:S05]  /*3790*/  @P0 BRA `(.L_x_364) ;  /* 0x0000000000180947 */ /* 0x000fea0003800000 */
[----:B------:R-:W-:-:S13]  /*37a0*/  ISETP.GT.U32.AND P0, PT, R11, 0x3c7fffff, PT ;  /* 0x3c7fffff0b00780c */ /* 0x000fda0003f04070 */
[----:B------:R-:W-:Y:S01]  /*37b0*/  @P0 SHF.R.U32.HI R0, RZ, 0x14, R11 ;  /* 0x00000014ff000819 */ /* 0x000fe2000001160b */
[----:B------:R-:W-:-:S03]  /*37c0*/  @!P0 FADD.FTZ R3, R11, 16384 ;  /* 0x468000000b038421 */ /* 0x000fc60000010000 */
[----:B------:R-:W-:-:S04]  /*37d0*/  @P0 LOP3.LUT R0, R0, 0x1, RZ, 0xc0, !PT ;  /* 0x0000000100000812 */ /* 0x000fc800078ec0ff */
[----:B------:R-:W-:-:S04]  /*37e0*/  @P0 IADD3 R0, PT, PT, R11, 0x407ffff, R0 ;  /* 0x0407ffff0b000810 */ /* 0x000fc80007ffe000 */
[----:B------:R-:W-:-:S07]  /*37f0*/  @P0 SHF.R.U32.HI R3, RZ, 0x14, R0 ;  /* 0x00000014ff030819 */ /* 0x000fce0000011600 */
.L_x_364:
[----:B------:R-:W-:Y:S05]  /*3800*/  BSYNC.RECONVERGENT B0 ;  /* 0x0000000000007941 */ /* 0x000fea0003800200 */
.L_x_363:
[----:B------:R0:W-:Y:S01]  /*3810*/  STG.E.U8 desc[UR36][R8.64], R3 ;  /* 0x0000000308007986 */ /* 0x0001e2000c101124 */
[----:B------:R-:W-:Y:S05]  /*3820*/  BRA `(.L_x_351) ;  /* 0x0000000400cc7947 */ /* 0x000fea0003800000 */
.L_x_362:
[----:B------:R-:W0:Y:S02]  /*3830*/  I2F.S16 R11, R11 ;  /* 0x0000000b000b7306 */ /* 0x000e240000101400 */
[----:B0-----:R-:W-:-:S13]  /*3840*/  ISETP.GE.U32.AND P1, PT, R11, 0x47800000, PT ;  /* 0x478000000b00780c */ /* 0x001fda0003f26070 */
        /* <DEDUP_REMOVED lines=14> */
.L_x_361:
[----:B------:R-:W0:Y:S02]  /*3930*/  I2F.S16 R0, R11 ;  /* 0x0000000b00007306 */ /* 0x000e240000101400 */
[----:B0-----:R-:W-:-:S05]  /*3940*/  F2FP.BF16.F32.PACK_AB R0, RZ, R0 ;  /* 0x00000000ff00723e */ /* 0x001fca00000010ff */
[----:B------:R0:W-:Y:S01]  /*3950*/  STG.E.U16 desc[UR36][R8.64], R0 ;  /* 0x0000000008007986 */ /* 0x0001e2000c101524 */
[----:B------:R-:W-:Y:S05]  /*3960*/  BRA `(.L_x_351) ;  /* 0x00000004007c7947 */ /* 0x000fea0003800000 */
.L_x_358:
[----:B------:R-:W-:-:S13]  /*3970*/  ISETP.GT.AND P0, PT, R0, 0x1b, PT ;  /* 0x0000001b0000780c */ /* 0x000fda0003f04270 */
[----:B------:R-:W-:Y:S05]  /*3980*/  @P0 BRA `(.L_x_365) ;  /* 0x0000000000c80947 */ /* 0x000fea0003800000 */
[----:B------:R-:W-:-:S13]  /*3990*/  ISETP.NE.AND P0, PT, R0, 0x19, PT ;  /* 0x000000190000780c */ /* 0x000fda0003f05270 */
[----:B------:R-:W-:Y:S05]  /*39a0*/  @!P0 BRA `(.L_x_366) ;  /* 0x00000000006c8947 */ /* 0x000fea0003800000 */
[----:B------:R-:W-:-:S13]  /*39b0*/  ISETP.NE.AND P0, PT, R0, 0x1a, PT ;  /* 0x0000001a0000780c */ /* 0x000fda0003f05270 */
[----:B------:R-:W-:Y:S05]  /*39c0*/  @!P0 BRA `(.L_x_367) ;  /* 0x0000000000108947 */ /* 0x000fea0003800000 */
[----:B------:R-:W-:-:S13]  /*39d0*/  ISETP.NE.AND P0, PT, R0, 0x1b, PT ;  /* 0x0000001b0000780c */ /* 0x000fda0003f05270 */
[----:B------:R-:W-:Y:S05]  /*39e0*/  @P0 BRA `(.L_x_350) ;  /* 0x0000000000c80947 */ /* 0x000fea0003800000 */
[----:B------:R0:W-:Y:S01]  /*39f0*/  STG.E.U16 desc[UR36][R8.64], R11 ;  /* 0x0000000b08007986 */ /* 0x0001e2000c101524 */
[----:B------:R-:W-:Y:S05]  /*3a00*/  BRA `(.L_x_351) ;  /* 0x0000000400547947 */ /* 0x000fea0003800000 */
.L_x_367:
[----:B------:R-:W0:Y:S01]  /*3a10*/  I2F.S16 R11, R11 ;  /* 0x0000000b000b7306 */ /* 0x000e220000101400 */
[----:B------:R-:W-:Y:S01]  /*3a20*/  BSSY.RECONVERGENT B0, `(.L_x_368) ;  /* 0x0000011000007945 */ /* 0x000fe20003800200 */
[----:B------:R-:W-:Y:S01]  /*3a30*/  IMAD.MOV.U32 R4, RZ, RZ, 0x80 ;  /* 0x00000080ff047424 */ /* 0x000fe200078e00ff */
[----:B0-----:R-:W-:-:S13]  /*3a40*/  ISETP.GT.U32.AND P0, PT, R11, 0x437fffff, PT ;  /* 0x437fffff0b00780c */ /* 0x001fda0003f04070 */
[----:B------:R-:W-:Y:S05]  /*3a50*/  @P0 BRA `(.L_x_369) ;  /* 0x0000000000340947 */ /* 0x000fea0003800000 */
[----:B------:R-:W-:-:S13]  /*3a60*/  ISETP.GT.U32.AND P0, PT, R11, 0x3bffffff, PT ;  /* 0x3bffffff0b00780c */ /* 0x000fda0003f04070 */
[----:B------:R-:W-:Y:S05]  /*3a70*/  @P0 BRA `(.L_x_370) ;  /* 0x0000000000140947 */ /* 0x000fea0003800000 */
[----:B------:R-:W-:Y:S01]  /*3a80*/  FADD.FTZ R0, R11, 8192 ;  /* 0x460000000b007421 */ /* 0x000fe20000010000 */
[----:B------:R-:W-:-:S04]  /*3a90*/  PRMT R4, RZ, 0x7610, R4 ;  /* 0x00007610ff047816 */ /* 0x000fc80000000004 */
[----:B------:R-:W-:-:S13]  /*3aa0*/  LOP3.LUT P0, R0, R0, 0xff, RZ, 0xc0, !PT ;  /* 0x000000ff00007812 */ /* 0x000fda000780c0ff */
[----:B------:R-:W-:Y:S05]  /*3ab0*/  @!P0 BRA `(.L_x_369) ;  /* 0x00000000001c8947 */ /* 0x000fea0003800000 */
[----:B------:R-:W-:Y:S05]  /*3ac0*/  BRA `(.L_x_371) ;  /* 0x0000000000147947 */ /* 0x000fea0003800000 */
.L_x_370:
[----:B------:R-:W-:-:S04]  /*3ad0*/  SHF.R.U32.HI R0, RZ, 0x14, R11 ;  /* 0x00000014ff007819 */ /* 0x000fc8000001160b */
[----:B------:R-:W-:-:S04]  /*3ae0*/  LOP3.LUT R0, R0, 0x1, RZ, 0xc0, !PT ;  /* 0x0000000100007812 */ /* 0x000fc800078ec0ff */
[----:B------:R-:W-:-:S04]  /*3af0*/  IADD3 R0, PT, PT, R11, 0x487ffff, R0 ;  /* 0x0487ffff0b007810 */ /* 0x000fc80007ffe000 */
[----:B------:R-:W-:-:S04]  /*3b00*/  SHF.R.U32.HI R0, RZ, 0x14, R0 ;  /* 0x00000014ff007819 */ /* 0x000fc80000011600 */
[----:B------:R-:W-:-:S07]  /*3b10*/  LOP3.LUT R0, R0, 0xff, RZ, 0xc0, !PT ;  /* 0x000000ff00007812 */ /* 0x000fce00078ec0ff */
.L_x_371:
[----:B------:R-:W-:-:S07]  /*3b20*/  PRMT R4, R0, 0x7610, R4 ;  /* 0x0000761000047816 */ /* 0x000fce0000000004 */
.L_x_369:
[----:B------:R-:W-:Y:S05]  /*3b30*/  BSYNC.RECONVERGENT B0 ;  /* 0x0000000000007941 */ /* 0x000fea0003800200 */
.L_x_368:
[----:B------:R0:W-:Y:S01]  /*3b40*/  STG.E.U8 desc[UR36][R8.64], R4 ;  /* 0x0000000408007986 */ /* 0x0001e2000c101124 */
[----:B------:R-:W-:Y:S05]  /*3b50*/  BRA `(.L_x_351) ;  /* 0x0000000400007947 */ /* 0x000fea0003800000 */
.L_x_366:
        /* <DEDUP_REMOVED lines=12> */
.L_x_374:
[----:B------:R-:W-:-:S04]  /*3c20*/  SHF.R.U32.HI R0, RZ, 0x15, R11 ;  /* 0x00000015ff007819 */ /* 0x000fc8000001160b */
[----:B------:R-:W-:-:S04]  /*3c30*/  LOP3.LUT R0, R0, 0x1, RZ, 0xc0, !PT ;  /* 0x0000000100007812 */ /* 0x000fc800078ec0ff */
[----:B------:R-:W-:-:S04]  /*3c40*/  IADD3 R0, PT, PT, R11, 0x88fffff, R0 ;  /* 0x088fffff0b007810 */ /* 0x000fc80007ffe000 */
[----:B------:R-:W-:-:S04]  /*3c50*/  SHF.R.U32.HI R0, RZ, 0x15, R0 ;  /* 0x00000015ff007819 */ /* 0x000fc80000011600 */
[----:B------:R-:W-:-:S07]  /*3c60*/  LOP3.LUT R0, R0, 0xff, RZ, 0xc0, !PT ;  /* 0x000000ff00007812 */ /* 0x000fce00078ec0ff */
.L_x_375:
[----:B------:R-:W-:-:S07]  /*3c70*/  PRMT R4, R0, 0x7610, R4 ;  /* 0x0000761000047816 */ /* 0x000fce0000000004 */
.L_x_373:
[----:B------:R-:W-:Y:S05]  /*3c80*/  BSYNC.RECONVERGENT B0 ;  /* 0x0000000000007941 */ /* 0x000fea0003800200 */
.L_x_372:
[----:B------:R0:W-:Y:S01]  /*3c90*/  STG.E.U8 desc[UR36][R8.64], R4 ;  /* 0x0000000408007986 */ /* 0x0001e2000c101124 */
[----:B------:R-:W-:Y:S05]  /*3ca0*/  BRA `(.L_x_351) ;  /* 0x0000000000ac7947 */ /* 0x000fea0003800000 */
.L_x_365:
[----:B------:R-:W-:-:S13]  /*3cb0*/  ISETP.NE.AND P0, PT, R0, 0x1c, PT ;  /* 0x0000001c0000780c */ /* 0x000fda0003f05270 */
[----:B------:R-:W-:Y:S05]  /*3cc0*/  @!P0 BRA `(.L_x_376) ;  /* 0x0000000000a08947 */ /* 0x000fea0003800000 */
[----:B------:R-:W-:-:S13]  /*3cd0*/  ISETP.NE.AND P0, PT, R0, 0x1d, PT ;  /* 0x0000001d0000780c */ /* 0x000fda0003f05270 */
[----:B------:R-:W-:Y:S05]  /*3ce0*/  @!P0 BRA `(.L_x_377) ;  /* 0x0000000000888947 */ /* 0x000fea0003800000 */
[----:B------:R-:W-:-:S13]  /*3cf0*/  ISETP.NE.AND P0, PT, R0, 0x2c, PT ;  /* 0x0000002c0000780c */ /* 0x000fda0003f05270 */
[----:B------:R-:W-:Y:S05]  /*3d00*/  @!P0 BRA `(.L_x_378) ;  /* 0x0000000000448947 */ /* 0x000fea0003800000 */
.L_x_350:
        /* <DEDUP_REMOVED lines=16> */
.L_x_379:
[----:B------:R-:W-:Y:S05]  /*3e10*/  BRA `(.L_x_351) ;  /* 0x0000000000507947 */ /* 0x000fea0003800000 */
.L_x_378:
[----:B------:R-:W0:Y:S01]  /*3e20*/  I2F.S16 R11, R11 ;  /* 0x0000000b000b7306 */ /* 0x000e220000101400 */
[----:B------:R-:W-:Y:S01]  /*3e30*/  IMAD.MOV.U32 R3, RZ, RZ, 0xff ;  /* 0x000000ffff037424 */ /* 0x000fe200078e00ff */
[----:B0-----:R-:W-:-:S04]  /*3e40*/  SHF.R.U32.HI R4, RZ, 0x17, R11 ;  /* 0x00000017ff047819 */ /* 0x001fc8000001160b */
[----:B------:R-:W-:-:S13]  /*3e50*/  ISETP.NE.AND P2, PT, R4, 0xff, PT ;  /* 0x000000ff0400780c */ /* 0x000fda0003f45270 */
[--C-:B------:R-:W-:Y:S02]  /*3e60*/  @P2 SHF.R.U32.HI R0, RZ, 0x16, R11.reuse ;  /* 0x00000016ff002819 */ /* 0x100fe4000001160b */
[----:B------:R-:W-:Y:S02]  /*3e70*/  @P2 LOP3.LUT P0, RZ, R4, 0x3fffff, R11, 0xf8, !PT ;  /* 0x003fffff04ff2812 */ /* 0x000fe4000780f80b */
[----:B------:R-:W-:-:S04]  /*3e80*/  @P2 LOP3.LUT R0, R0, 0x1, RZ, 0xc0, !PT ;  /* 0x0000000100002812 */ /* 0x000fc800078ec0ff */
[----:B------:R-:W-:Y:S01]  /*3e90*/  @P2 ISETP.EQ.U32.AND P1, PT, R0, 0x1, P0 ;  /* 0x000000010000280c */ /* 0x000fe20000722070 */
[----:B------:R-:W-:Y:S01]  /*3ea0*/  @P2 VIADD R0, R4, 0x1 ;  /* 0x0000000104002836 */ /* 0x000fe20000000000 */
[----:B------:R-:W-:Y:S02]  /*3eb0*/  PLOP3.LUT P0, PT, PT, PT, PT, 0x80, 0x8 ;  /* 0x000000000008781c */ /* 0x000fe40003f0f070 */
[----:B------:R-:W-:-:S13]  /*3ec0*/  @P2 PLOP3.LUT P0, PT, P1, PT, PT, 0x80, 0x8 ;  /* 0x000000000008281c */ /* 0x000fda0000f0f070 */
[----:B------:R-:W-:-:S04]  /*3ed0*/  @!P0 IMAD.MOV R0, RZ, RZ, R4 ;  /* 0x000000ffff008224 */ /* 0x000fc800078e0204 */
[----:B------:R-:W-:-:S05]  /*3ee0*/  @P2 IMAD.MOV.U32 R3, RZ, RZ, R0 ;  /* 0x000000ffff032224 */ /* 0x000fca00078e0000 */
[----:B------:R0:W-:Y:S01]  /*3ef0*/  STG.E.U8 desc[UR36][R8.64], R3 ;  /* 0x0000000308007986 */ /* 0x0001e2000c101124 */
[----:B------:R-:W-:Y:S05]  /*3f00*/  BRA `(.L_x_351) ;  /* 0x0000000000147947 */ /* 0x000fea0003800000 */
.L_x_377:
[----:B------:R-:W-:Y:S02]  /*3f10*/  IMAD.MOV.U32 R4, RZ, RZ, R11 ;  /* 0x000000ffff047224 */ /* 0x000fe400078e000b */
[----:B------:R-:W-:-:S05]  /*3f20*/  IMAD.MOV.U32 R5, RZ, RZ, RZ ;  /* 0x000000ffff057224 */ /* 0x000fca00078e00ff */
[----:B------:R0:W-:Y:S01]  /*3f30*/  STG.E.64 desc[UR36][R8.64], R4 ;  /* 0x0000000408007986 */ /* 0x0001e2000c101b24 */
[----:B------:R-:W-:Y:S05]  /*3f40*/  BRA `(.L_x_351) ;  /* 0x0000000000047947 */ /* 0x000fea0003800000 */
.L_x_376:
[----:B------:R0:W-:Y:S02]  /*3f50*/  STG.E desc[UR36][R8.64], R11 ;  /* 0x0000000b08007986 */ /* 0x0001e4000c101924 */
.L_x_351:
[----:B------:R-:W-:Y:S05]  /*3f60*/  BSYNC.RECONVERGENT B6 ;  /* 0x0000000000067941 */ /* 0x000fea0003800200 */
.L_x_345:
[----:B------:R-:W-:-:S13]  /*3f70*/  ISETP.GE.AND P0, PT, R2, R19, PT ;  /* 0x000000130200720c */ /* 0x000fda0003f06270 */
[----:B------:R-:W-:Y:S05]  /*3f80*/  @P0 BREAK.RELIABLE B7 ;  /* 0x0000000000070942 */ /* 0x000fea0003800100 */
[----:B------:R-:W-:Y:S05]  /*3f90*/  @P0 BRA `(.L_x_380) ;  /* 0x0000001800e00947 */ /* 0x000fea0003800000 */
[----:B------:R-:W5:Y:S01]  /*3fa0*/  LDCU UR4, c[0x0][0x3a8] ;  /* 0x00007500ff0477ac */ /* 0x000f620008000800 */
[----:B01234-:R-:W0:Y:S01]  /*3fb0*/  LDC.64 R8, c[0x0][0x388] ;  /* 0x0000e200ff087b82 */ /* 0x01fe220000000a00 */
[----:B------:R-:W-:Y:S01]  /*3fc0*/  IMAD R0, R23, 0x200, R2 ;  /* 0x0000020017007824 */ /* 0x000fe200078e0202 */
[----:B------:R-:W-:Y:S01]  /*3fd0*/  PRMT R4, R17, 0x9910, RZ ;  /* 0x0000991011047816 */ /* 0x000fe200000000ff */
[----:B------:R-:W-:Y:S02]  /*3fe0*/  BSSY.RECONVERGENT B6, `(.L_x_381) ;  /* 0x00000d4000067945 */ /* 0x000fe40003800200 */
[----:B-----5:R-:W-:Y:S02]  /*3ff0*/  IMAD R3, R0, UR4, RZ ;  /* 0x0000000400037c24 */ /* 0x020fe4000f8e02ff */
[----:B------:R-:W-:-:S05]  /*4000*/  IMAD.MOV.U32 R0, RZ, RZ, R4 ;  /* 0x000000ffff007224 */ /* 0x000fca00078e0004 */
[----:B------:R-:W-:Y:S02]  /*4010*/  ISETP.GT.AND P1, PT, R0, 0x9, PT ;  /* 0x000000090000780c */ /* 0x000fe40003f24270 */
[----:B0-----:R-:W-:-:S05]  /*4020*/  IADD3 R8, P0, PT, R3, R8, RZ ;  /* 0x0000000803087210 */ /* 0x001fca0007f1e0ff */
        /* <DEDUP_REMOVED lines=12> */
.L_x_385:
[----:B------:R4:W-:Y:S01]  /*40f0*/  STG.E.U8 desc[UR36][R8.64], R22 ;  /* 0x0000001608007986 */ /* 0x0009e2000c101124 */
[----:B------:R-:W-:Y:S05]  /*4100*/  BRA `(.L_x_387) ;  /* 0x0000000c00047947 */ /* 0x000fea0003800000 */
.L_x_384:
        /* <DEDUP_REMOVED lines=10> */
.L_x_389:
[----:B------:R2:W-:Y:S01]  /*41b0*/  STG.E desc[UR36][R8.64], R22 ;  /* 0x0000001608007986 */ /* 0x0005e2000c101924 */
[----:B------:R-:W-:Y:S05]  /*41c0*/  BRA `(.L_x_387) ;  /* 0x0000000800d47947 */ /* 0x000fea0003800000 */
.L_x_388:
[----:B------:R0:W-:Y:S01]  /*41d0*/  STG.E.U16 desc[UR36][R8.64], R22 ;  /* 0x0000001608007986 */ /* 0x0001e2000c101524 */
[----:B------:R-:W-:Y:S05]  /*41e0*/  BRA `(.L_x_387) ;  /* 0x0000000800cc7947 */ /* 0x000fea0003800000 */
.L_x_383:
        /* <DEDUP_REMOVED lines=9> */
.L_x_391:
[----:B------:R-:W0:Y:S02]  /*4280*/  I2F.S16 R0, R22 ;  /* 0x0000001600007306 */ /* 0x000e240000101400 */
[----:B0-----:R-:W-:-:S05]  /*4290*/  F2FP.F16.F32.PACK_AB R0, RZ, R0 ;  /* 0x00000000ff00723e */ /* 0x001fca00000000ff */
[----:B------:R0:W-:Y:S01]  /*42a0*/  STG.E.U16 desc[UR36][R8.64], R0 ;  /* 0x0000000008007986 */ /* 0x0001e2000c101524 */
[----:B------:R-:W-:Y:S05]  /*42b0*/  BRA `(.L_x_387) ;  /* 0x0000000800987947 */ /* 0x000fea0003800000 */
.L_x_390:
        /* <DEDUP_REMOVED lines=10> */
.L_x_393:
[----:B------:R-:W0:Y:S02]  /*4360*/  I2F.S16 R22, R22 ;  /* 0x0000001600167306 */ /* 0x000e240000101400 */
[----:B0-----:R-:W-:-:S04]  /*4370*/  F2FP.F16.F32.PACK_AB R3, RZ, R22 ;  /* 0x00000016ff03723e */ /* 0x001fc800000000ff */
[----:B------:R-:W-:-:S05]  /*4380*/  PRMT R3, R3, 0x5410, RZ ;  /* 0x0000541003037816 */ /* 0x000fca00000000ff */
[----:B------:R0:W-:Y:S01]  /*4390*/  STG.E desc[UR36][R8.64], R3 ;  /* 0x0000000308007986 */ /* 0x0001e2000c101924 */
[----:B------:R-:W-:Y:S05]  /*43a0*/  BRA `(.L_x_387) ;  /* 0x00000008005c7947 */ /* 0x000fea0003800000 */
.L_x_392:
[----:B------:R-:W0:Y:S02]  /*43b0*/  I2F.F64.S16 R4, R22 ;  /* 0x0000001600047312 */ /* 0x000e240000101c00 */
[----:B0-----:R0:W-:Y:S01]  /*43c0*/  STG.E.64 desc[UR36][R8.64], R4 ;  /* 0x0000000408007986 */ /* 0x0011e2000c101b24 */
[----:B------:R-:W-:Y:S05]  /*43d0*/  BRA `(.L_x_387) ;  /* 0x0000000800507947 */ /* 0x000fea0003800000 */
.L_x_382:
[----:B------:R-:W-:-:S13]  /*43e0*/  ISETP.GT.AND P0, PT, R0, 0x18, PT ;  /* 0x000000180000780c */ /* 0x000fda0003f04270 */
[----:B------:R-:W-:Y:S05]  /*43f0*/  @!P0 BRA `(.L_x_394) ;  /* 0x0000000400348947 */ /* 0x000fea0003800000 */
        /* <DEDUP_REMOVED lines=10> */
.L_x_397:
[----:B------:R-:W0:Y:S01]  /*44a0*/  I2F.S16 R3, R22 ;  /* 0x0000001600037306 */ /* 0x000e220000101400 */
[----:B------:R-:W-:Y:S01]  /*44b0*/  BSSY.RECONVERGENT B0, `(.L_x_398) ;  /* 0x0000010000007945 */ /* 0x000fe20003800200 */
[----:B------:R-:W-:Y:S01]  /*44c0*/  IMAD.MOV.U32 R4, RZ, RZ, 0x80 ;  /* 0x00000080ff047424 */ /* 0x000fe200078e00ff */
[----:B0-----:R-:W-:-:S13]  /*44d0*/  ISETP.GT.U32.AND P0, PT, R3, 0x437fffff, PT ;  /* 0x437fffff0300780c */ /* 0x001fda0003f04070 */
        /* <DEDUP_REMOVED lines=12> */
.L_x_400:
[----:B------:R-:W-:-:S07]  /*45a0*/  PRMT R4, R0, 0x7610, R4 ;  /* 0x0000761000047816 */ /* 0x000fce0000000004 */
.L_x_399:
[----:B------:R-:W-:Y:S05]  /*45b0*/  BSYNC.RECONVERGENT B0 ;  /* 0x0000000000007941 */ /* 0x000fea0003800200 */
.L_x_398:
[----:B------:R0:W-:Y:S01]  /*45c0*/  STG.E.U8 desc[UR36][R8.64], R4 ;  /* 0x0000000408007986 */ /* 0x0001e2000c101124 */
[----:B------:R-:W-:Y:S05]  /*45d0*/  BRA `(.L_x_387) ;  /* 0x0000000400d07947 */ /* 0x000fea0003800000 */
.L_x_396:
        /* <DEDUP_REMOVED lines=16> */
.L_x_403:
[----:B------:R-:W-:-:S07]  /*46e0*/  PRMT R4, R0, 0x7610, R4 ;  /* 0x0000761000047816 */ /* 0x000fce0000000004 */
.L_x_402:
[----:B------:R-:W-:Y:S05]  /*46f0*/  BSYNC.RECONVERGENT B0 ;  /* 0x0000000000007941 */ /* 0x000fea0003800200 */
.L_x_401:
[----:B------:R0:W-:Y:S01]  /*4700*/  STG.E.U8 desc[UR36][R8.64], R4 ;  /* 0x0000000408007986 */ /* 0x0001e2000c101124 */
[----:B------:R-:W-:Y:S05]  /*4710*/  BRA `(.L_x_387) ;  /* 0x0000000400807947 */ /* 0x000fea0003800000 */
.L_x_395:
[----:B------:R-:W-:-:S13]  /*4720*/  ISETP.NE.AND P0, PT, R0, 0x1c, PT ;  /* 0x0000001c0000780c */ /* 0x000fda0003f05270 */
[----:B------:R-:W-:Y:S05]  /*4730*/  @!P0 BRA `(.L_x_404) ;  /* 0x00000000005c8947 */ /* 0x000fea0003800000 */
[----:B------:R-:W-:-:S13]  /*4740*/  ISETP.NE.AND P0, PT, R0, 0x1d, PT ;  /* 0x0000001d0000780c */ /* 0x000fda0003f05270 */
[----:B------:R-:W-:Y:S05]  /*4750*/  @!P0 BRA `(.L_x_405) ;  /* 0x0000000000448947 */ /* 0x000fea0003800000 */
[----:B------:R-:W-:-:S13]  /*4760*/  ISETP.NE.AND P0, PT, R0, 0x2c, PT ;  /* 0x0000002c0000780c */ /* 0x000fda0003f05270 */
[----:B------:R-:W-:Y:S05]  /*4770*/  @P0 BRA `(.L_x_386) ;  /* 0x00000000009c0947 */ /* 0x000fea0003800000 */
[----:B------:R-:W0:Y:S02]  /*4780*/  I2F.S16 R3, R22 ;  /* 0x0000001600037306 */ /* 0x000e240000101400 */
[----:B0-----:R-:W-:-:S04]  /*4790*/  SHF.R.U32.HI R4, RZ, 0x17, R3 ;  /* 0x00000017ff047819 */ /* 0x001fc80000011603 */
        /* <DEDUP_REMOVED lines=13> */
.L_x_405:
[----:B------:R-:W-:Y:S02]  /*4870*/  IMAD.MOV.U32 R4, RZ, RZ, R22 ;  /* 0x000000ffff047224 */ /* 0x000fe400078e0016 */
[----:B------:R-:W-:-:S05]  /*4880*/  IMAD.MOV.U32 R5, RZ, RZ, RZ ;  /* 0x000000ffff057224 */ /* 0x000fca00078e00ff */
[----:B------:R0:W-:Y:S01]  /*4890*/  STG.E.64 desc[UR36][R8.64], R4 ;  /* 0x0000000408007986 */ /* 0x0001e2000c101b24 */
[----:B------:R-:W-:Y:S05]  /*48a0*/  BRA `(.L_x_387) ;  /* 0x00000004001c7947 */ /* 0x000fea0003800000 */
.L_x_404:
[----:B------:R0:W-:Y:S01]  /*48b0*/  STG.E desc[UR36][R8.64], R22 ;  /* 0x0000001608007986 */ /* 0x0001e2000c101924 */
[----:B------:R-:W-:Y:S05]  /*48c0*/  BRA `(.L_x_387) ;  /* 0x0000000400147947 */ /* 0x000fea0003800000 */
.L_x_394:
        /* <DEDUP_REMOVED lines=8> */
.L_x_407:
[----:B------:R-:W0:Y:S01]  /*4950*/  I2F.F64.S16 R4, R22 ;  /* 0x0000001600047312 */ /* 0x000e220000101c00 */
[----:B------:R-:W-:-:S05]  /*4960*/  CS2R R6, SRZ ;  /* 0x0000000000067805 */ /* 0x000fca000001ff00 */
[----:B0-----:R0:W-:Y:S01]  /*4970*/  STG.E.128 desc[UR36][R8.64], R4 ;  /* 0x0000000408007986 */ /* 0x0011e2000c101d24 */
[----:B------:R-:W-:Y:S05]  /*4980*/  BRA `(.L_x_387) ;  /* 0x0000000000e47947 */ /* 0x000fea0003800000 */
.L_x_406:
[----:B------:R-:W-:-:S13]  /*4990*/  ISETP.NE.AND P0, PT, R0, 0xf, PT ;  /* 0x0000000f0000780c */ /* 0x000fda0003f05270 */
[----:B------:R-:W-:Y:S05]  /*49a0*/  @!P0 BRA `(.L_x_408) ;  /* 0x0000000000d08947 */ /* 0x000fea0003800000 */
[----:B------:R-:W-:-:S13]  /*49b0*/  ISETP.NE.AND P0, PT, R0, 0x17, PT ;  /* 0x000000170000780c */ /* 0x000fda0003f05270 */
[----:B------:R-:W-:Y:S05]  /*49c0*/  @!P0 BRA `(.L_x_409) ;  /* 0x0000000000848947 */ /* 0x000fea0003800000 */
[----:B------:R-:W-:-:S13]  /*49d0*/  ISETP.NE.AND P0, PT, R0, 0x18, PT ;  /* 0x000000180000780c */ /* 0x000fda0003f05270 */
[----:B------:R-:W-:Y:S05]  /*49e0*/  @!P0 BRA `(.L_x_410) ;  /* 0x0000000000448947 */ /* 0x000fea0003800000 */
.L_x_386:
        /* <DEDUP_REMOVED lines=16> */
.L_x_411:
[----:B------:R-:W-:Y:S05]  /*4af0*/  BRA `(.L_x_387) ;  /* 0x0000000000887947 */ /* 0x000fea0003800000 */
.L_x_410:
        /* <DEDUP_REMOVED lines=9> */
[----:B------:R-:W-:Y:S01]  /*4b90*/  @P0 SHF.R.U32.HI R3, RZ, 0x14, R0 ;  /* 0x00000014ff030819 */ /* 0x000fe20000011600 */
[----:B------:R-:W-:-:S07]  /*4ba0*/  @!P0 FADD.FTZ R3, R5, 16384 ;  /* 0x4680000005038421 */ /* 0x000fce0000010000 */
.L_x_413:
[----:B------:R-:W-:Y:S05]  /*4bb0*/  BSYNC.RECONVERGENT B0 ;  /* 0x0000000000007941 */ /* 0x000fea0003800200 */
.L_x_412:
[----:B------:R0:W-:Y:S01]  /*4bc0*/  STG.E.U8 desc[UR36][R8.64], R3 ;  /* 0x0000000308007986 */ /* 0x0001e2000c101124 */
[----:B------:R-:W-:Y:S05]  /*4bd0*/  BRA `(.L_x_387) ;  /* 0x0000000000507947 */ /* 0x000fea0003800000 */
.L_x_409:
[----:B------:R-:W0:Y:S02]  /*4be0*/  I2F.S16 R5, R22 ;  /* 0x0000001600057306 */ /* 0x000e240000101400 */
[----:B0-----:R-:W-:-:S13]  /*4bf0*/  ISETP.GT.U32.AND P0, PT, R5, 0x477fffff, PT ;  /* 0x477fffff0500780c */ /* 0x001fda0003f04070 */
        /* <DEDUP_REMOVED lines=10> */
.L_x_414:
[----:B------:R-:W-:Y:S01]  /*4ca0*/  IMAD.MOV.U32 R3, RZ, RZ, 0x7f ;  /* 0x0000007fff037424 */ /* 0x000fe200078e00ff */
[----:B------:R-:W-:-:S04]  /*4cb0*/  ISETP.GT.U32.AND P0, PT, R5, 0x7f800000, PT ;  /* 0x7f8000000500780c */ /* 0x000fc80003f04070 */
[----:B------:R-:W-:-:S05]  /*4cc0*/  SEL R3, R3, 0x7c, P0 ;  /* 0x0000007c03037807 */ /* 0x000fca0000000000 */
[----:B------:R0:W-:Y:S01]  /*4cd0*/  STG.E.U8 desc[UR36][R8.64], R3 ;  /* 0x0000000308007986 */ /* 0x0001e2000c101124 */
[----:B------:R-:W-:Y:S05]  /*4ce0*/  BRA `(.L_x_387) ;  /* 0x00000000000c7947 */ /* 0x000fea0003800000 */
.L_x_408:
[----:B------:R-:W0:Y:S02]  /*4cf0*/  I2F.S16 R0, R22 ;  /* 0x0000001600007306 */ /* 0x000e240000101400 */
[----:B0-----:R-:W-:-:S05]  /*4d00*/  F2FP.BF16.F32.PACK_AB R0, RZ, R0 ;  /* 0x00000000ff00723e */ /* 0x001fca00000010ff */
[----:B------:R0:W-:Y:S02]  /*4d10*/  STG.E.U16 desc[UR36][R8.64], R0 ;  /* 0x0000000008007986 */ /* 0x0001e4000c101524 */
.L_x_387:
[----:B------:R-:W-:Y:S05]  /*4d20*/  BSYNC.RECONVERGENT B6 ;  /* 0x0000000000067941 */ /* 0x000fea0003800200 */
.L_x_381:
[----:B------:R-:W-:-:S07]  /*4d30*/  VIADD R2, R2, 0x80 ;  /* 0x0000008002027836 */ /* 0x000fce0000000000 */
.L_x_344:
[----:B------:R-:W-:-:S13]  /*4d40*/  ISETP.GE.AND P0, PT, R2, R19, PT ;  /* 0x000000130200720c */ /* 0x000fda0003f06270 */
[----:B------:R-:W-:Y:S05]  /*4d50*/  @P0 BREAK.RELIABLE B7 ;  /* 0x0000000000070942 */ /* 0x000fea0003800100 */
[----:B------:R-:W-:Y:S05]  /*4d60*/  @P0 BRA `(.L_x_380) ;  /* 0x0000000c006c0947 */ /* 0x000fea0003800000 */
[----:B------:R-:W-:Y:S05]  /*4d70*/  BSYNC.RELIABLE B7 ;  /* 0x0000000000077941 */ /* 0x000fea0003800100 */
.L_x_343:
        /* <DEDUP_REMOVED lines=21> */
.L_x_419:
[----:B------:R4:W-:Y:S01]  /*4ed0*/  STG.E.U8 desc[UR36][R8.64], R18 ;  /* 0x0000001208007986 */ /* 0x0009e2000c101124 */
[----:B------:R-:W-:Y:S05]  /*4ee0*/  BRA `(.L_x_421) ;  /* 0x0000000c00047947 */ /* 0x000fea0003800000 */
.L_x_418:
        /* <DEDUP_REMOVED lines=10> */
.L_x_423:
[----:B------:R2:W-:Y:S01]  /*4f90*/  STG.E desc[UR36][R8.64], R18 ;  /* 0x0000001208007986 */ /* 0x0005e2000c101924 */
[----:B------:R-:W-:Y:S05]  /*4fa0*/  BRA `(.L_x_421) ;  /* 0x0000000800d47947 */ /* 0x000fea0003800000 */
.L_x_422:
[----:B------:R0:W-:Y:S01]  /*4fb0*/  STG.E.U16 desc[UR36][R8.64], R18 ;  /* 0x0000001208007986 */ /* 0x0001e2000c101524 */
[----:B------:R-:W-:Y:S05]  /*4fc0*/  BRA `(.L_x_421) ;  /* 0x0000000800cc7947 */ /* 0x000fea0003800000 */
.L_x_417:
        /* <DEDUP_REMOVED lines=9> */
.L_x_425:
[----:B------:R-:W0:Y:S02]  /*5060*/  I2F.S16 R0, R18 ;  /* 0x0000001200007306 */ /* 0x000e240000101400 */
[----:B0-----:R-:W-:-:S05]  /*5070*/  F2FP.F16.F32.PACK_AB R0, RZ, R0 ;  /* 0x00000000ff00723e */ /* 0x001fca00000000ff */
[----:B------:R0:W-:Y:S01]  /*5080*/  STG.E.U16 desc[UR36][R8.64], R0 ;  /* 0x0000000008007986 */ /* 0x0001e2000c101524 */
[----:B------:R-:W-:Y:S05]  /*5090*/  BRA `(.L_x_421) ;  /* 0x0000000800987947 */ /* 0x000fea0003800000 */
.L_x_424:
        /* <DEDUP_REMOVED lines=10> */
.L_x_427:
[----:B------:R-:W0:Y:S02]  /*5140*/  I2F.S16 R18, R18 ;  /* 0x0000001200127306 */ /* 0x000e240000101400 */
[----:B0-----:R-:W-:-:S04]  /*5150*/  F2FP.F16.F32.PACK_AB R3, RZ, R18 ;  /* 0x00000012ff03723e */ /* 0x001fc800000000ff */
[----:B------:R-:W-:-:S05]  /*5160*/  PRMT R3, R3, 0x5410, RZ ;  /* 0x0000541003037816 */ /* 0x000fca00000000ff */
[----:B------:R0:W-:Y:S01]  /*5170*/  STG.E desc[UR36][R8.64], R3 ;  /* 0x0000000308007986 */ /* 0x0001e2000c101924 */
[----:B------:R-:W-:Y:S05]  /*5180*/  BRA `(.L_x_421) ;  /* 0x00000008005c7947 */ /* 0x000fea0003800000 */
.L_x_426:
[----:B------:R-:W0:Y:S02]  /*5190*/  I2F.F64.S16 R4, R18 ;  /* 0x0000001200047312 */ /* 0x000e240000101c00 */
[----:B0-----:R0:W-:Y:S01]  /*51a0*/  STG.E.64 desc[UR36][R8.64], R4 ;  /* 0x0000000408007986 */ /* 0x0011e2000c101b24 */
[----:B------:R-:W-:Y:S05]  /*51b0*/  BRA `(.L_x_421) ;  /* 0x0000000800507947 */ /* 0x000fea0003800000 */
.L_x_416:
        /* <DEDUP_REMOVED lines=12> */
.L_x_431:
        /* <DEDUP_REMOVED lines=16> */
.L_x_434:
[----:B------:R-:W-:-:S07]  /*5380*/  PRMT R4, R0, 0x7610, R4 ;  /* 0x0000761000047816 */ /* 0x000fce0000000004 */
.L_x_433:
[----:B------:R-:W-:Y:S05]  /*5390*/  BSYNC.RECONVERGENT B0 ;  /* 0x0000000000007941 */ /* 0x000fea0003800200 */
.L_x_432:
[----:B------:R0:W-:Y:S01]  /*53a0*/  STG.E.U8 desc[UR36][R8.64], R4 ;  /* 0x0000000408007986 */ /* 0x0001e2000c101124 */
[----:B------:R-:W-:Y:S05]  /*53b0*/  BRA `(.L_x_421) ;  /* 0x0000000400d07947 */ /* 0x000fea0003800000 */
.L_x_430:
        /* <DEDUP_REMOVED lines=16> */
.L_x_437:
[----:B------:R-:W-:-:S07]  /*54c0*/  PRMT R4, R0, 0x7610, R4 ;  /* 0x0000761000047816 */ /* 0x000fce0000000004 */
.L_x_436:
[----:B------:R-:W-:Y:S05]  /*54d0*/  BSYNC.RECONVERGENT B0 ;  /* 0x0000000000007941 */ /* 0x000fea0003800200 */
.L_x_435:
[----:B------:R0:W-:Y:S01]  /*54e0*/  STG.E.U8 desc[UR36][R8.64], R4 ;  /* 0x0000000408007986 */ /* 0x0001e2000c101124 */
[----:B------:R-:W-:Y:S05]  /*54f0*/  BRA `(.L_x_421) ;  /* 0x0000000400807947 */ /* 0x000fea0003800000 */
.L_x_429:
        /* <DEDUP_REMOVED lines=21> */
.L_x_439:
[----:B------:R-:W-:Y:S02]  /*5650*/  IMAD.MOV.U32 R4, RZ, RZ, R18 ;  /* 0x000000ffff047224 */ /* 0x000fe400078e0012 */
[----:B------:R-:W-:-:S05]  /*5660*/  IMAD.MOV.U32 R5, RZ, RZ, RZ ;  /* 0x000000ffff057224 */ /* 0x000fca00078e00ff */
[----:B------:R0:W-:Y:S01]  /*5670*/  STG.E.64 desc[UR36][R8.64], R4 ;  /* 0x0000000408007986 */ /* 0x0001e2000c101b24 */
[----:B------:R-:W-:Y:S05]  /*5680*/  BRA `(.L_x_421) ;  /* 0x00000004001c7947 */ /* 0x000fea0003800000 */
.L_x_438:
[----:B------:R0:W-:Y:S01]  /*5690*/  STG.E desc[UR36][R8.64], R18 ;  /* 0x0000001208007986 */ /* 0x0001e2000c101924 */
[----:B------:R-:W-:Y:S05]  /*56a0*/  BRA `(.L_x_421) ;  /* 0x0000000400147947 */ /* 0x000fea0003800000 */
.L_x_428:
        /* <DEDUP_REMOVED lines=8> */
.L_x_441:
[----:B------:R-:W0:Y:S01]  /*5730*/  I2F.F64.S16 R4, R18 ;  /* 0x0000001200047312 */ /* 0x000e220000101c00 */
[----:B------:R-:W-:-:S05]  /*5740*/  CS2R R6, SRZ ;  /* 0x0000000000067805 */ /* 0x000fca000001ff00 */
[----:B0-----:R0:W-:Y:S01]  /*5750*/  STG.E.128 desc[UR36][R8.64], R4 ;  /* 0x0000000408007986 */ /* 0x0011e2000c101d24 */
[----:B------:R-:W-:Y:S05]  /*5760*/  BRA `(.L_x_421) ;  /* 0x0000000000e47947 */ /* 0x000fea0003800000 */
.L_x_440:
[----:B------:R-:W-:-:S13]  /*5770*/  ISETP.NE.AND P0, PT, R0, 0xf, PT ;  /* 0x0000000f0000780c */ /* 0x000fda0003f05270 */
[----:B------:R-:W-:Y:S05]  /*5780*/  @!P0 BRA `(.L_x_442) ;  /* 0x0000000000d08947 */ /* 0x000fea0003800000 */
[----:B------:R-:W-:-:S13]  /*5790*/  ISETP.NE.AND P0, PT, R0, 0x17, PT ;  /* 0x000000170000780c */ /* 0x000fda0003f05270 */
[----:B------:R-:W-:Y:S05]  /*57a0*/  @!P0 BRA `(.L_x_443) ;  /* 0x0000000000848947 */ /* 0x000fea0003800000 */
[----:B------:R-:W-:-:S13]  /*57b0*/  ISETP.NE.AND P0, PT, R0, 0x18, PT ;  /* 0x000000180000780c */ /* 0x000fda0003f05270 */
[----:B------:R-:W-:Y:S05]  /*57c0*/  @!P0 BRA `(.L_x_444) ;  /* 0x0000000000448947 */ /* 0x000fea0003800000 */
.L_x_420:
        /* <DEDUP_REMOVED lines=16> */
.L_x_445:
[----:B------:R-:W-:Y:S05]  /*58d0*/  BRA `(.L_x_421) ;  /* 0x0000000000887947 */ /* 0x000fea0003800000 */
.L_x_444:
        /* <DEDUP_REMOVED lines=11> */
.L_x_447:
[----:B------:R-:W-:Y:S05]  /*5990*/  BSYNC.RECONVERGENT B0 ;  /* 0x0000000000007941 */ /* 0x000fea0003800200 */
.L_x_446:
[----:B------:R0:W-:Y:S01]  /*59a0*/  STG.E.U8 desc[UR36][R8.64], R3 ;  /* 0x0000000308007986 */ /* 0x0001e2000c101124 */
[----:B------:R-:W-:Y:S05]  /*59b0*/  BRA `(.L_x_421) ;  /* 0x0000000000507947 */ /* 0x000fea0003800000 */
.L_x_443:
        /* <DEDUP_REMOVED lines=12> */
.L_x_448:
[----:B------:R-:W-:Y:S01]  /*5a80*/  IMAD.MOV.U32 R3, RZ, RZ, 0x7f ;  /* 0x0000007fff037424 */ /* 0x000fe200078e00ff */
[----:B------:R-:W-:-:S04]  /*5a90*/  ISETP.GT.U32.AND P0, PT, R5, 0x7f800000, PT ;  /* 0x7f8000000500780c */ /* 0x000fc80003f04070 */
[----:B------:R-:W-:-:S05]  /*5aa0*/  SEL R3, R3, 0x7c, P0 ;  /* 0x0000007c03037807 */ /* 0x000fca0000000000 */
[----:B------:R0:W-:Y:S01]  /*5ab0*/  STG.E.U8 desc[UR36][R8.64], R3 ;  /* 0x0000000308007986 */ /* 0x0001e2000c101124 */
[----:B------:R-:W-:Y:S05]  /*5ac0*/  BRA `(.L_x_421) ;  /* 0x00000000000c7947 */ /* 0x000fea0003800000 */
.L_x_442:
[----:B------:R-:W0:Y:S02]  /*5ad0*/  I2F.S16 R0, R18 ;  /* 0x0000001200007306 */ /* 0x000e240000101400 */
[----:B0-----:R-:W-:-:S05]  /*5ae0*/  F2FP.BF16.F32.PACK_AB R0, RZ, R0 ;  /* 0x00000000ff00723e */ /* 0x001fca00000010ff */
[----:B------:R0:W-:Y:S02]  /*5af0*/  STG.E.U16 desc[UR36][R8.64], R0 ;  /* 0x0000000008007986 */ /* 0x0001e4000c101524 */
.L_x_421:
[----:B------:R-:W-:Y:S05]  /*5b00*/  BSYNC.RECONVERGENT B6 ;  /* 0x0000000000067941 */ /* 0x000fea0003800200 */
.L_x_415:
[----:B------:R-:W-:-:S07]  /*5b10*/  VIADD R2, R2, 0x80 ;  /* 0x0000008002027836 */ /* 0x000fce0000000000 */
.L_x_380:
[----:B------:R-:W-:Y:S05]  /*5b20*/  BSYNC.RECONVERGENT B8 ;  /* 0x0000000000087941 */ /* 0x000fea0003800200 */
.L_x_342:
[----:B------:R-:W-:-:S13]  /*5b30*/  ISETP.GE.AND P0, PT, R2, R19, PT ;  /* 0x000000130200720c */ /* 0x000fda0003f06270 */
[----:B------:R-:W-:Y:S05]  /*5b40*/  @P0 EXIT ;  /* 0x000000000000094d */ /* 0x000fea0003800000 */
[----:B01--4-:R-:W0:Y:S01]  /*5b50*/  LDC.64 R4, c[0x0][0x388] ;  /* 0x0000e200ff047b82 */ /* 0x013e220000000a00 */
[----:B------:R-:W1:Y:S01]  /*5b60*/  LDCU UR4, c[0x0][0x3a8] ;  /* 0x00007500ff0477ac */ /* 0x000e620008000800 */
[----:B------:R-:W-:Y:S01]  /*5b70*/  PRMT R0, R17, 0x9910, RZ ;  /* 0x0000991011007816 */ /* 0x000fe200000000ff */
[----:B------:R-:W-:-:S03]  /*5b80*/  IMAD R2, R23, 0x200, R2 ;  /* 0x0000020017027824 */ /* 0x000fc600078e0202 */
[----:B------:R-:W-:Y:S01]  /*5b90*/  ISETP.GT.AND P1, PT, R0, 0x9, PT ;  /* 0x000000090000780c */ /* 0x000fe20003f24270 */
[----:B-1----:R-:W-:-:S05]  /*5ba0*/  IMAD R3, R2, UR4, RZ ;  /* 0x0000000402037c24 */ /* 0x002fca000f8e02ff */
[----:B0-----:R-:W-:-:S05]  /*5bb0*/  IADD3 R2, P0, PT, R3, R4, RZ ;  /* 0x0000000403027210 */ /* 0x001fca0007f1e0ff */
[----:B------:R-:W-:Y:S02]  /*5bc0*/  IMAD.X R3, RZ, RZ, R5, P0 ;  /* 0x000000ffff037224 */ /* 0x000fe400000e0605 */
[----:B------:R-:W-:Y:S06]  /*5bd0*/  @P1 BRA `(.L_x_449) ;  /* 0x0000000000e01947 */ /* 0x000fec0003800000 */
        /* <DEDUP_REMOVED lines=8> */
[----:B------:R-:W-:Y:S01]  /*5c60*/  STG.E.U8 desc[UR36][R2.64], R16 ;  /* 0x0000001002007986 */ /* 0x000fe2000c101124 */
[----:B------:R-:W-:Y:S05]  /*5c70*/  EXIT ;  /* 0x000000000000794d */ /* 0x000fea0003800000 */
.L_x_452:
[----:B------:R-:W-:Y:S01]  /*5c80*/  STG.E.U8 desc[UR36][R2.64], R16 ;  /* 0x0000001002007986 */ /* 0x000fe2000c101124 */
[----:B------:R-:W-:Y:S05]  /*5c90*/  EXIT ;  /* 0x000000000000794d */ /* 0x000fea0003800000 */
.L_x_451:
[----:B------:R-:W-:-:S13]  /*5ca0*/  ISETP.NE.AND P0, PT, R0, 0x2, PT ;  /* 0x000000020000780c */ /* 0x000fda0003f05270 */
[----:B------:R-:W-:Y:S05]  /*5cb0*/  @!P0 BRA `(.L_x_454) ;  /* 0x0000000000248947 */ /* 0x000fea0003800000 */
[----:B------:R-:W-:-:S13]  /*5cc0*/  ISETP.NE.AND P0, PT, R0, 0x3, PT ;  /* 0x000000030000780c */ /* 0x000fda0003f05270 */
[----:B------:R-:W-:Y:S05]  /*5cd0*/  @!P0 BRA `(.L_x_455) ;  /* 0x0000000000148947 */ /* 0x000fea0003800000 */
[----:B------:R-:W-:-:S13]  /*5ce0*/  ISETP.NE.AND P0, PT, R0, 0x4, PT ;  /* 0x000000040000780c */ /* 0x000fda0003f05270 */
[----:B------:R-:W-:Y:S05]  /*5cf0*/  @P0 BRA `(.L_x_453) ;  /* 0x0000000800180947 */ /* 0x000fea0003800000 */
[----:B------:R-:W-:-:S05]  /*5d00*/  IMAD.MOV.U32 R17, RZ, RZ, RZ ;  /* 0x000000ffff117224 */ /* 0x000fca00078e00ff */
[----:B------:R-:W-:Y:S01]  /*5d10*/  STG.E.64 desc[UR36][R2.64], R16 ;  /* 0x0000001002007986 */ /* 0x000fe2000c101b24 */
[----:B------:R-:W-:Y:S05]  /*5d20*/  EXIT ;  /* 0x000000000000794d */ /* 0x000fea0003800000 */
.L_x_455:
[----:B------:R-:W-:Y:S01]  /*5d30*/  STG.E desc[UR36][R2.64], R16 ;  /* 0x0000001002007986 */ /* 0x000fe2000c101924 */
[----:B------:R-:W-:Y:S05]  /*5d40*/  EXIT ;  /* 0x000000000000794d */ /* 0x000fea0003800000 */
.L_x_454:
[----:B------:R-:W-:Y:S01]  /*5d50*/  STG.E.U16 desc[UR36][R2.64], R16 ;  /* 0x0000001002007986 */ /* 0x000fe2000c101524 */
[----:B------:R-:W-:Y:S05]  /*5d60*/  EXIT ;  /* 0x000000000000794d */ /* 0x000fea0003800000 */
.L_x_450:
[----:B------:R-:W-:-:S13]  /*5d70*/  ISETP.GT.AND P0, PT, R0, 0x6, PT ;  /* 0x000000060000780c */ /* 0x000fda0003f04270 */
[----:B------:R-:W-:Y:S05]  /*5d80*/  @P0 BRA `(.L_x_456) ;  /* 0x00000000002c0947 */ /* 0x000fea0003800000 */
[----:B------:R-:W-:-:S13]  /*5d90*/  ISETP.NE.AND P0, PT, R0, 0x5, PT ;  /* 0x000000050000780c */ /* 0x000fda0003f05270 */
[----:B------:R-:W-:Y:S05]  /*5da0*/  @!P0 BRA `(.L_x_457) ;  /* 0x0000000000148947 */ /* 0x000fea0003800000 */
[----:B------:R-:W-:-:S13]  /*5db0*/  ISETP.NE.AND P0, PT, R0, 0x6, PT ;  /* 0x000000060000780c */ /* 0x000fda0003f05270 */
[----:B------:R-:W-:Y:S05]  /*5dc0*/  @P0 BRA `(.L_x_453) ;  /* 0x0000000400e40947 */ /* 0x000fea0003800000 */
[----:B------:R-:W0:Y:S02]  /*5dd0*/  I2F.S16 R5, R16 ;  /* 0x0000001000057306 */ /* 0x000e240000101400 */
[----:B0-----:R-:W-:Y:S01]  /*5de0*/  STG.E desc[UR36][R2.64], R5 ;  /* 0x0000000502007986 */ /* 0x001fe2000c101924 */
[----:B------:R-:W-:Y:S05]  /*5df0*/  EXIT ;  /* 0x000000000000794d */ /* 0x000fea0003800000 */
.L_x_457:
[----:B------:R-:W0:Y:S02]  /*5e00*/  I2F.S16 R0, R16 ;  /* 0x0000001000007306 */ /* 0x000e240000101400 */
[----:B0-----:R-:W-:-:S05]  /*5e10*/  F2FP.F16.F32.PACK_AB R0, RZ, R0 ;  /* 0x00000000ff00723e */ /* 0x001fca00000000ff */
[----:B------:R-:W-:Y:S01]  /*5e20*/  STG.E.U16 desc[UR36][R2.64], R0 ;  /* 0x0000000002007986 */ /* 0x000fe2000c101524 */
[----:B------:R-:W-:Y:S05]  /*5e30*/  EXIT ;  /* 0x000000000000794d */ /* 0x000fea0003800000 */
.L_x_456:
        /* <DEDUP_REMOVED lines=8> */
[----:B0-----:R-:W-:Y:S01]  /*5ec0*/  STG.E.64 desc[UR36][R2.64], R16 ;  /* 0x0000001002007986 */ /* 0x001fe2000c101b24 */
[----:B------:R-:W-:Y:S05]  /*5ed0*/  EXIT ;  /* 0x000000000000794d */ /* 0x000fea0003800000 */
.L_x_459:
[----:B------:R-:W0:Y:S02]  /*5ee0*/  I2F.S16 R16, R16 ;  /* 0x0000001000107306 */ /* 0x000e240000101400 */
[----:B0-----:R-:W-:-:S04]  /*5ef0*/  F2FP.F16.F32.PACK_AB R5, RZ, R16 ;  /* 0x00000010ff05723e */ /* 0x001fc800000000ff */
[----:B------:R-:W-:-:S05]  /*5f00*/  PRMT R5, R5, 0x5410, RZ ;  /* 0x0000541005057816 */ /* 0x000fca00000000ff */
[----:B------:R-:W-:Y:S01]  /*5f10*/  STG.E desc[UR36][R2.64], R5 ;  /* 0x0000000502007986 */ /* 0x000fe2000c101924 */
[----:B------:R-:W-:Y:S05]  /*5f20*/  EXIT ;  /* 0x000000000000794d */ /* 0x000fea0003800000 */
.L_x_458:
[----:B------:R-:W0:Y:S02]  /*5f30*/  I2F.F64.S16 R16, R16 ;  /* 0x0000001000107312 */ /* 0x000e240000101c00 */
[----:B0-----:R-:W-:Y:S01]  /*5f40*/  STG.E.64 desc[UR36][R2.64], R16 ;  /* 0x0000001002007986 */ /* 0x001fe2000c101b24 */
[----:B------:R-:W-:Y:S05]  /*5f50*/  EXIT ;  /* 0x000000000000794d */ /* 0x000fea0003800000 */
.L_x_449:
        /* <DEDUP_REMOVED lines=10> */
[----:B------:R-:W-:Y:S01]  /*6000*/  STG.E.U16 desc[UR36][R2.64], R16 ;  /* 0x0000001002007986 */ /* 0x000fe2000c101524 */
[----:B------:R-:W-:Y:S05]  /*6010*/  EXIT ;  /* 0x000000000000794d */ /* 0x000fea0003800000 */
.L_x_463:
        /* <DEDUP_REMOVED lines=17> */
.L_x_465:
[----:B------:R-:W-:Y:S05]  /*6130*/  BSYNC.RECONVERGENT B0 ;  /* 0x0000000000007941 */ /* 0x000fea0003800200 */
.L_x_464:
[----:B------:R-:W-:Y:S01]  /*6140*/  STG.E.U8 desc[UR36][R2.64], R0 ;  /* 0x0000000002007986 */ /* 0x000fe2000c101124 */
[----:B------:R-:W-:Y:S05]  /*6150*/  EXIT ;  /* 0x000000000000794d */ /* 0x000fea0003800000 */
.L_x_462:
        /* <DEDUP_REMOVED lines=17> */
.L_x_467:
[----:B------:R-:W-:Y:S05]  /*6270*/  BSYNC.RECONVERGENT B0 ;  /* 0x0000000000007941 */ /* 0x000fea0003800200 */
.L_x_466:
[----:B------:R-:W-:Y:S01]  /*6280*/  STG.E.U8 desc[UR36][R2.64], R0 ;  /* 0x0000000002007986 */ /* 0x000fe2000c101124 */
[----:B------:R-:W-:Y:S05]  /*6290*/  EXIT ;  /* 0x000000000000794d */ /* 0x000fea0003800000 */
.L_x_461:
        /* <DEDUP_REMOVED lines=19> */
[----:B------:R-:W-:Y:S01]  /*63d0*/  STG.E.U8 desc[UR36][R2.64], R5 ;  /* 0x0000000502007986 */ /* 0x000fe2000c101124 */
[----:B------:R-:W-:Y:S05]  /*63e0*/  EXIT ;  /* 0x000000000000794d */ /* 0x000fea0003800000 */
.L_x_469:
[----:B------:R-:W-:-:S05]  /*63f0*/  IMAD.MOV.U32 R17, RZ, RZ, RZ ;  /* 0x000000ffff117224 */ /* 0x000fca00078e00ff */
[----:B------:R-:W-:Y:S01]  /*6400*/  STG.E.64 desc[UR36][R2.64], R16 ;  /* 0x0000001002007986 */ /* 0x000fe2000c101b24 */
[----:B------:R-:W-:Y:S05]  /*6410*/  EXIT ;  /* 0x000000000000794d */ /* 0x000fea0003800000 */
.L_x_468:
[----:B------:R-:W-:Y:S01]  /*6420*/  STG.E desc[UR36][R2.64], R16 ;  /* 0x0000001002007986 */ /* 0x000fe2000c101924 */
[----:B------:R-:W-:Y:S05]  /*6430*/  EXIT ;  /* 0x000000000000794d */ /* 0x000fea0003800000 */
.L_x_460:
[----:B------:R-:W-:-:S13]  /*6440*/  ISETP.GT.AND P0, PT, R0, 0xe, PT ;  /* 0x0000000e0000780c */ /* 0x000fda0003f04270 */
[----:B------:R-:W-:Y:S05]  /*6450*/  @P0 BRA `(.L_x_470) ;  /* 0x0000000000280947 */ /* 0x000fea0003800000 */
[----:B------:R-:W-:-:S13]  /*6460*/  ISETP.NE.AND P0, PT, R0, 0xa, PT ;  /* 0x0000000a0000780c */ /* 0x000fda0003f05270 */
[----:B------:R-:W-:Y:S05]  /*6470*/  @!P0 BRA `(.L_x_471) ;  /* 0x0000000000108947 */ /* 0x000fea0003800000 */
[----:B------:R-:W-:-:S13]  /*6480*/  ISETP.NE.AND P0, PT, R0, 0xb, PT ;  /* 0x0000000b0000780c */ /* 0x000fda0003f05270 */
[----:B------:R-:W-:Y:S05]  /*6490*/  @P0 BRA `(.L_x_453) ;  /* 0x0000000000300947 */ /* 0x000fea0003800000 */
[----:B------:R-:W-:Y:S01]  /*64a0*/  STG.E.U8 desc[UR36][R2.64], R16 ;  /* 0x0000001002007986 */ /* 0x000fe2000c101124 */
[----:B------:R-:W-:Y:S05]  /*64b0*/  EXIT ;  /* 0x000000000000794d */ /* 0x000fea0003800000 */
.L_x_471:
[----:B------:R-:W0:Y:S01]  /*64c0*/  I2F.F64.S16 R16, R16 ;  /* 0x0000001000107312 */ /* 0x000e220000101c00 */
[----:B--23--:R-:W-:-:S05]  /*64d0*/  CS2R R18, SRZ ;  /* 0x0000000000127805 */ /* 0x00cfca000001ff00 */
[----:B0-----:R-:W-:Y:S01]  /*64e0*/  STG.E.128 desc[UR36][R2.64], R16 ;  /* 0x0000001002007986 */ /* 0x001fe2000c101d24 */
[----:B------:R-:W-:Y:S05]  /*64f0*/  EXIT ;  /* 0x000000000000794d */ /* 0x000fea0003800000 */
.L_x_470:
[----:B------:R-:W-:-:S13]  /*6500*/  ISETP.NE.AND P0, PT, R0, 0xf, PT ;  /* 0x0000000f0000780c */ /* 0x000fda0003f05270 */
[----:B------:R-:W-:Y:S05]  /*6510*/  @!P0 BRA `(.L_x_472) ;  /* 0x0000000000d48947 */ /* 0x000fea0003800000 */
[----:B------:R-:W-:-:S13]  /*6520*/  ISETP.NE.AND P0, PT, R0, 0x17, PT ;  /* 0x000000170000780c */ /* 0x000fda0003f05270 */
[----:B------:R-:W-:Y:S05]  /*6530*/  @!P0 BRA `(.L_x_473) ;  /* 0x0000000000848947 */ /* 0x000fea0003800000 */
[----:B------:R-:W-:-:S13]  /*6540*/  ISETP.NE.AND P0, PT, R0, 0x18, PT ;  /* 0x000000180000780c */ /* 0x000fda0003f05270 */
[----:B------:R-:W-:Y:S05]  /*6550*/  @!P0 BRA `(.L_x_474) ;  /* 0x0000000000448947 */ /* 0x000fea0003800000 */
.L_x_453:
[----:B------:R-:W-:Y:S01]  /*6560*/  MOV R0, 0x0 ;  /* 0x0000000000007802 */ /* 0x000fe20000000f00 */
[----:B------:R-:W0:Y:S01]  /*6570*/  LDCU.64 UR4, c[0x4][0x188] ;  /* 0x01003100ff0477ac */ /* 0x000e220008000a00 */
[----:B--23--:R-:W-:Y:S02]  /*6580*/  IMAD.MOV.U32 R8, RZ, RZ, 0x65 ;  /* 0x00000065ff087424 */ /* 0x00cfe400078e00ff */
[----:B------:R1:W2:Y:S01]  /*6590*/  LDC.64 R2, c[0x4][R0] ;  /* 0x0100000000027b82 */ /* 0x0002a20000000a00 */
[----:B------:R-:W3:Y:S01]  /*65a0*/  LDCU.64 UR6, c[0x4][0x190] ;  /* 0x01003200ff0677ac */ /* 0x000ee20008000a00 */
[----:B------:R-:W-:Y:S02]  /*65b0*/  IMAD.MOV.U32 R12, RZ, RZ, 0x1 ;  /* 0x00000001ff0c7424 */ /* 0x000fe400078e00ff */
[----:B------:R-:W-:Y:S01]  /*65c0*/  IMAD.MOV.U32 R13, RZ, RZ, RZ ;  /* 0x000000ffff0d7224 */ /* 0x000fe200078e00ff */
[----:B------:R-:W4:Y:S01]  /*65d0*/  LDCU.64 UR8, c[0x4][0xa0] ;  /* 0x01001400ff0877ac */ /* 0x000f220008000a00 */
[----:B0-----:R-:W-:-:S02]  /*65e0*/  IMAD.U32 R4, RZ, RZ, UR4 ;  /* 0x00000004ff047e24 */ /* 0x001fc4000f8e00ff */
[----:B------:R-:W-:Y:S02]  /*65f0*/  IMAD.U32 R5, RZ, RZ, UR5 ;  /* 0x00000005ff057e24 */ /* 0x000fe4000f8e00ff */
[----:B---3--:R-:W-:Y:S02]  /*6600*/  IMAD.U32 R6, RZ, RZ, UR6 ;  /* 0x00000006ff067e24 */ /* 0x008fe4000f8e00ff */
[----:B------:R-:W-:Y:S02]  /*6610*/  IMAD.U32 R7, RZ, RZ, UR7 ;  /* 0x00000007ff077e24 */ /* 0x000fe4000f8e00ff */
[----:B----4-:R-:W-:Y:S02]  /*6620*/  IMAD.U32 R10, RZ, RZ, UR8 ;  /* 0x00000008ff0a7e24 */ /* 0x010fe4000f8e00ff */
[----:B-1----:R-:W-:-:S07]  /*6630*/  IMAD.U32 R11, RZ, RZ, UR9 ;  /* 0x00000009ff0b7e24 */ /* 0x002fce000f8e00ff */
[----:B------:R-:W-:-:S07]  /*6640*/  LEPC R20, `(.L_x_475) ;  /* 0x000000001014794e */ /* 0x000fce0000000000 */
[----:B--2---:R-:W-:Y:S05]  /*6650*/  CALL.ABS.NOINC R2 ;  /* 0x0000000002007343 */ /* 0x004fea0003c00000 */
.L_x_475:
[----:B------:R-:W-:Y:S05]  /*6660*/  EXIT ;  /* 0x000000000000794d */ /* 0x000fea0003800000 */
.L_x_474:
        /* <DEDUP_REMOVED lines=11> */
.L_x_477:
[----:B------:R-:W-:Y:S05]  /*6720*/  BSYNC.RECONVERGENT B0 ;  /* 0x0000000000007941 */ /* 0x000fea0003800200 */
.L_x_476:
[----:B------:R-:W-:Y:S01]  /*6730*/  STG.E.U8 desc[UR36][R2.64], R5 ;  /* 0x0000000502007986 */ /* 0x000fe2000c101124 */
[----:B------:R-:W-:Y:S05]  /*6740*/  EXIT ;  /* 0x000000000000794d */ /* 0x000fea0003800000 */
.L_x_473:
[----:B------:R-:W0:Y:S02]  /*6750*/  I2F.S16 R7, R16 ;  /* 0x0000001000077306 */ /* 0x000e240000101400 */
[----:B0-----:R-:W-:-:S13]  /*6760*/  ISETP.GT.U32.AND P0, PT, R7, 0x477fffff, PT ;  /* 0x477fffff0700780c */ /* 0x001fda0003f04070 */
        /* <DEDUP_REMOVED lines=11> */
.L_x_478:
[----:B------:R-:W-:Y:S01]  /*6820*/  IMAD.MOV.U32 R5, RZ, RZ, 0x7f ;  /* 0x0000007fff057424 */ /* 0x000fe200078e00ff */
[----:B------:R-:W-:-:S04]  /*6830*/  ISETP.GT.U32.AND P0, PT, R7, 0x7f800000, PT ;  /* 0x7f8000000700780c */ /* 0x000fc80003f04070 */
[----:B------:R-:W-:-:S05]  /*6840*/  SEL R5, R5, 0x7c, P0 ;  /* 0x0000007c05057807 */ /* 0x000fca0000000000 */
[----:B------:R-:W-:Y:S01]  /*6850*/  STG.E.U8 desc[UR36][R2.64], R5 ;  /* 0x0000000502007986 */ /* 0x000fe2000c101124 */
[----:B------:R-:W-:Y:S05]  /*6860*/  EXIT ;  /* 0x000000000000794d */ /* 0x000fea0003800000 */
.L_x_472:
[----:B------:R-:W0:Y:S02]  /*6870*/  I2F.S16 R0, R16 ;  /* 0x0000001000007306 */ /* 0x000e240000101400 */
[----:B0-----:R-:W-:-:S05]  /*6880*/  F2FP.BF16.F32.PACK_AB R0, RZ, R0 ;  /* 0x00000000ff00723e */ /* 0x001fca00000010ff */
[----:B------:R-:W-:Y:S01]  /*6890*/  STG.E.U16 desc[UR36][R2.64], R0 ;  /* 0x0000000002007986 */ /* 0x000fe2000c101524 */
[----:B------:R-:W-:Y:S05]  /*68a0*/  EXIT ;  /* 0x000000000000794d */ /* 0x000fea0003800000 */
.L_x_479:
        /* <DEDUP_REMOVED lines=13> */
.L_x_5958:


//--------------------- .text._ZN2at6native18elementwise_kernelILi128ELi4EZNS0_22gpu_kernel_impl_nocastINS0_10AbsFunctorIbEEEEvRNS_18TensorIteratorBaseERKT_EUliE_EEviT1_ --------------------------
	.section	.text._ZN2at6native18elementwise_kernelILi128ELi4EZNS0_22gpu_kernel_impl_nocastINS0_10AbsFunctorIbEEEEvRNS_18TensorIteratorBaseERKT_EUliE_EEviT1_,"ax",@progbits
	.align	128
        .global         _ZN2at6native18elementwise_kernelILi128ELi4EZNS0_22gpu_kernel_impl_nocastINS0_10AbsFunctorIbEEEEvRNS_18TensorIteratorBaseERKT_EUliE_EEviT1_
        .type           _ZN2at6native18elementwise_kernelILi128ELi4EZNS0_22gpu_kernel_impl_nocastINS0_10AbsFunctorIbEEEEvRNS_18TensorIteratorBaseERKT_EUliE_EEviT1_,@function
        .size           _ZN2at6native18elementwise_kernelILi128ELi4EZNS0_22gpu_kernel_impl_nocastINS0_10AbsFunctorIbEEEEvRNS_18TensorIteratorBaseERKT_EUliE_EEviT1_,(.L_x_5959 - _ZN2at6native18elementwise_kernelILi128ELi4EZNS0_22gpu_kernel_impl_nocastINS0_10AbsFunctorIbEEEEvRNS_18TensorIteratorBaseERKT_EUliE_EEviT1_)
        .other          _ZN2at6native18elementwise_kernelILi128ELi4EZNS0_22gpu_kernel_impl_nocastINS0_10AbsFunctorIbEEEEvRNS_18TensorIteratorBaseERKT_EUliE_EEviT1_,@"STO_CUDA_ENTRY STV_DEFAULT"
_ZN2at6native18elementwise_kernelILi128ELi4EZNS0_22gpu_kernel_impl_nocastINS0_10AbsFunctorIbEEEEvRNS_18TensorIteratorBaseERKT_EUliE_EEviT1_:
.text._ZN2at6native18elementwise_kernelILi128ELi4EZNS0_22gpu_kernel_impl_nocastINS0_10AbsFunctorIbEEEEvRNS_18TensorIteratorBaseERKT_EUliE_EEviT1_:
[----:B------:R-:W-:Y:S08]  /*0000*/  LDC R1, c[0x0][0x37c] ;  /* 0x0000df00ff017b82 */ /* 0x000ff00000000800 */
[----:B------:R-:W0:Y:S01]  /*0010*/  LDC R2, c[0x0][0x388] ;  /* 0x0000e200ff027b82 */ /* 0x000e220000000800 */
[----:B------:R-:W1:Y:S01]  /*0020*/  S2R R3, SR_TID.X ;  /* 0x0000000000037919 */ /* 0x000e620000002100 */
[----:B------:R-:W2:Y:S06]  /*0030*/  LDCU.64 UR6, c[0x0][0x358] ;  /* 0x00006b00ff0677ac */ /* 0x000eac0008000a00 */
[----:B------:R-:W3:Y:S01]  /*0040*/  S2UR UR4, SR_CTAID.X ;  /* 0x00000000000479c3 */ /* 0x000ee20000002500 */
[----:B0-----:R-:W-:Y:S01]  /*0050*/  ISETP.NE.AND P0, PT, R2, RZ, PT ;  /* 0x000000ff0200720c */ /* 0x001fe20003f05270 */
[----:B---3--:R-:W-:-:S06]  /*0060*/  USHF.L.U32 UR4, UR4, 0x9, URZ ;  /* 0x0000000904047899 */ /* 0x008fcc00080006ff */
[----:B-1----:R-:W-:-:S06]  /*0070*/  LOP3.LUT R3, R3, UR4, RZ, 0xfc, !PT ;  /* 0x0000000403037c12 */ /* 0x002fcc000f8efcff */
[----:B--2---:R-:W-:Y:S05]  /*0080*/  @P0 BRA `(.L_x_480) ;  /* 0x0000000000b00947 */ /* 0x004fea0003800000 */
[----:B------:R-:W0:Y:S01]  /*0090*/  LDCU UR4, c[0x0][0x380] ;  /* 0x00007000ff0477ac */ /* 0x000e220008000800 */
[----:B------:R-:W-:Y:S04]  /*00a0*/  BSSY.RECONVERGENT B0, `(.L_x_481) ;  /* 0x0000020000007945 */ /* 0x000fe80003800200 */
[----:B------:R-:W-:Y:S01]  /*00b0*/  BSSY.RELIABLE B1, `(.L_x_482) ;  /* 0x0000017000017945 */ /* 0x000fe20003800100 */
[----:B0-----:R-:W-:-:S13]  /*00c0*/  ISETP.GE.AND P0, PT, R3, UR4, PT ;  /* 0x0000000403007c0c */ /* 0x001fda000bf06270 */
[----:B------:R-:W-:Y:S05]  /*00d0*/  @P0 BRA `(.L_x_483) ;  /* 0x0000000000440947 */ /* 0x000fea0003800000 */
[----:B------:R-:W0:Y:S02]  /*00e0*/  LDC.64 R4, c[0x0][0x588] ;  /* 0x00016200ff047b82 */ /* 0x000e240000000a00 */
[----:B0-----:R-:W2:Y:S06]  /*00f0*/  LDG.E.U8 R4, desc[UR6][R4.64] ;  /* 0x0000000604047981 */ /* 0x001eac000c1e1100 */
[----:B------:R-:W0:Y:S01]  /*0100*/  LDC.64 R6, c[0x0][0x580] ;  /* 0x00016000ff067b82 */ /* 0x000e220000000a00 */
[----:B------:R-:W-:Y:S02]  /*0110*/  IADD3 R3, PT, PT, R3, 0x80, RZ ;  /* 0x0000008003037810 */ /* 0x000fe40007ffe0ff */
[----:B--2---:R-:W-:-:S04]  /*0120*/  ISETP.NE.AND P0, PT, R4, RZ, PT ;  /* 0x000000ff0400720c */ /* 0x004fc80003f05270 */
[----:B------:R-:W-:Y:S02]  /*0130*/  SEL R9, RZ, 0x1, !P0 ;  /* 0x00000001ff097807 */ /* 0x000fe40004000000 */
[----:B------:R-:W-:-:S03]  /*0140*/  ISETP.GE.AND P0, PT, R3, UR4, PT ;  /* 0x0000000403007c0c */ /* 0x000fc6000bf06270 */
[----:B0-----:R0:W-:Y:S10]  /*0150*/  STG.E.U8 desc[UR6][R6.64], R9 ;  /* 0x0000000906007986 */ /* 0x0011f4000c101106 */
[----:B------:R-:W-:Y:S05]  /*0160*/  @P0 BREAK.RELIABLE B1 ;  /* 0x0000000000010942 */ /* 0x000fea0003800100 */
[----:B------:R-:W-:Y:S05]  /*0170*/  @P0 BRA `(.L_x_484) ;  /* 0x0000000000480947 */ /* 0x000fea0003800000 */
[----:B------:R-:W1:Y:S02]  /*0180*/  LDC.64 R4, c[0x0][0x588] ;  /* 0x00016200ff047b82 */ /* 0x000e640000000a00 */
[----:B-1----:R-:W2:Y:S06]  /*0190*/  LDG.E.U8 R4, desc[UR6][R4.64] ;  /* 0x0000000604047981 */ /* 0x002eac000c1e1100 */
[----:B0-----:R-:W0:Y:S01]  /*01a0*/  LDC.64 R6, c[0x0][0x580] ;  /* 0x00016000ff067b82 */ /* 0x001e220000000a00 */
[----:B------:R-:W-:Y:S02]  /*01b0*/  IADD3 R3, PT, PT, R3, 0x80, RZ ;  /* 0x0000008003037810 */ /* 0x000fe40007ffe0ff */
[----:B--2---:R-:W-:-:S04]  /*01c0*/  ISETP.NE.AND P0, PT, R4, RZ, PT ;  /* 0x000000ff0400720c */ /* 0x004fc80003f05270 */
[----:B------:R-:W-:-:S05]  /*01d0*/  SEL R9, RZ, 0x1, !P0 ;  /* 0x00000001ff097807 */ /* 0x000fca0004000000 */
[----:B0-----:R0:W-:Y:S04]  /*01e0*/  STG.E.U8 desc[UR6][R6.64], R9 ;  /* 0x0000000906007986 */ /* 0x0011e8000c101106 */
.L_x_483:
[----:B------:R-:W-:-:S13]  /*01f0*/  ISETP.GE.AND P0, PT, R3, UR4, PT ;  /* 0x0000000403007c0c */ /* 0x000fda000bf06270 */
[----:B------:R-:W-:Y:S05]  /*0200*/  @P0 BREAK.RELIABLE B1 ;  /* 0x0000000000010942 */ /* 0x000fea0003800100 */
[----:B------:R-:W-:Y:S05]  /*0210*/  @P0 BRA `(.L_x_484) ;  /* 0x0000000000200947 */ /* 0x000fea0003800000 */
[----:B------:R-:W-:Y:S05]  /*0220*/  BSYNC.RELIABLE B1 ;  /* 0x0000000000017941 */ /* 0x000fea0003800100 */
.L_x_482:
[----:B------:R-:W1:Y:S02]  /*0230*/  LDC.64 R4, c[0x0][0x588] ;  /* 0x00016200ff047b82 */ /* 0x000e640000000a00 */
[----:B-1----:R-:W2:Y:S06]  /*0240*/  LDG.E.U8 R4, desc[UR6][R4.64] ;  /* 0x0000000604047981 */ /* 0x002eac000c1e1100 */
[----:B0-----:R-:W0:Y:S01]  /*0250*/  LDC.64 R6, c[0x0][0x580] ;  /* 0x00016000ff067b82 */ /* 0x001e220000000a00 */
[----:B------:R-:W-:Y:S02]  /*0260*/  IADD3 R3, PT, PT, R3, 0x80, RZ ;  /* 0x0000008003037810 */ /* 0x000fe40007ffe0ff */
[----:B--2---:R-:W-:-:S04]  /*0270*/  ISETP.NE.AND P0, PT, R4, RZ, PT ;  /* 0x000000ff0400720c */ /* 0x004fc80003f05270 */
[----:B------:R-:W-:-:S05]  /*0280*/  SEL R9, RZ, 0x1, !P0 ;  /* 0x00000001ff097807 */ /* 0x000fca0004000000 */
[----:B0-----:R1:W-:Y:S04]  /*0290*/  STG.E.U8 desc[UR6][R6.64], R9 ;  /* 0x0000000906007986 */ /* 0x0013e8000c101106 */
.L_x_484:
[----:B------:R-:W-:Y:S05]  /*02a0*/  BSYNC.RECONVERGENT B0 ;  /* 0x0000000000007941 */ /* 0x000fea0003800200 */
.L_x_481:
[----:B------:R-:W-:Y:S05]  /*02b0*/  WARPSYNC.ALL ;  /* 0x0000000000007948 */ /* 0x000fea0003800000 */
[----:B------:R-:W-:-:S13]  /*02c0*/  ISETP.GE.AND P0, PT, R3, UR4, PT ;  /* 0x0000000403007c0c */ /* 0x000fda000bf06270 */
[----:B------:R-:W-:Y:S05]  /*02d0*/  @P0 EXIT ;  /* 0x000000000000094d */ /* 0x000fea0003800000 */
[----:B------:R-:W2:Y:S02]  /*02e0*/  LDC.64 R2, c[0x0][0x588] ;  /* 0x00016200ff027b82 */ /* 0x000ea40000000a00 */
[----:B--2---:R-:W2:Y:S06]  /*02f0*/  LDG.E.U8 R2, desc[UR6][R2.64] ;  /* 0x0000000602027981 */ /* 0x004eac000c1e1100 */
[----:B------:R-:W3:Y:S01]  /*0300*/  LDC.64 R4, c[0x0][0x580] ;  /* 0x00016000ff047b82 */ /* 0x000ee20000000a00 */
[----:B--2---:R-:W-:-:S04]  /*0310*/  ISETP.NE.AND P0, PT, R2, RZ, PT ;  /* 0x000000ff0200720c */ /* 0x004fc80003f05270 */
[----:B01----:R-:W-:-:S05]  /*0320*/  SEL R7, RZ, 0x1, !P0 ;  /* 0x00000001ff077807 */ /* 0x003fca0004000000 */
[----:B---3--:R-:W-:Y:S01]  /*0330*/  STG.E.U8 desc[UR6][R4.64], R7 ;  /* 0x0000000704007986 */ /* 0x008fe2000c101106 */
[----:B------:R-:W-:Y:S05]  /*0340*/  EXIT ;  /* 0x000000000000794d */ /* 0x000fea0003800000 */
.L_x_480:
[----:B------:R-:W0:Y:S01]  /*0350*/  LDCU UR4, c[0x0][0x380] ;  /* 0x00007000ff0477ac */ /* 0x000e220008000800 */
[----:B------:R-:W-:Y:S01]  /*0360*/  IADD3 R2, PT, PT, R2, -0x1, RZ ;  /* 0xffffffff02027810 */ /* 0x000fe20007ffe0ff */
[----:B------:R-:W-:Y:S04]  /*0370*/  BSSY.RECONVERGENT B0, `(.L_x_485) ;  /* 0x00003a9000007945 */ /* 0x000fe80003800200 */
[----:B------:R-:W-:Y:S01]  /*0380*/  BSSY.RELIABLE B1, `(.L_x_486) ;  /* 0x0000273000017945 */ /* 0x000fe20003800100 */
[----:B------:R-:W-:-:S04]  /*0390*/  VIMNMX.U32 R0, PT, PT, R2, 0x18, PT ;  /* 0x0000001802007848 */ /* 0x000fc80003fe0000 */
[----:B------:R-:W-:Y:S02]  /*03a0*/  IADD3 R0, PT, PT, R0, 0x1, RZ ;  /* 0x0000000100007810 */ /* 0x000fe40007ffe0ff */
[----:B0-----:R-:W-:-:S13]  /*03b0*/  ISETP.GE.AND P0, PT, R3, UR4, PT ;  /* 0x0000000403007c0c */ /* 0x001fda000bf06270 */
[----:B------:R-:W-:Y:S05]  /*03c0*/  @P0 BRA `(.L_x_487) ;  /* 0x0000002400ac0947 */ /* 0x000fea0003800000 */
[----:B------:R-:W0:Y:S01]  /*03d0*/  LDCU.64 UR8, c[0x0][0x390] ;  /* 0x00007200ff0877ac */ /* 0x000e220008000a00 */
[----:B------:R-:W-:Y:S01]  /*03e0*/  HFMA2 R4, -RZ, RZ, 0, 0 ;  /* 0x00000000ff047431 */ /* 0x000fe200000001ff */
[----:B------:R-:W-:Y:S01]  /*03f0*/  MOV R5, R3 ;  /* 0x0000000300057202 */ /* 0x000fe20000000f00 */
[----:B------:R-:W1:Y:S01]  /*0400*/  LDCU UR5, c[0x0][0x38c] ;  /* 0x00007180ff0577ac */ /* 0x000e620008000800 */
[----:B------:R-:W-:Y:S01]  /*0410*/  ISETP.NE.AND P0, PT, R2, RZ, PT ;  /* 0x000000ff0200720c */ /* 0x000fe20003f05270 */
[----:B------:R-:W2:Y:S01]  /*0420*/  LDCU.64 UR10, c[0x0][0x4b8] ;  /* 0x00009700ff0a77ac */ /* 0x000ea20008000a00 */
[----:B0-----:R-:W-:-:S05]  /*0430*/  IMAD.HI.U32 R6, R3, UR8, R4 ;  /* 0x0000000803067c27 */ /* 0x001fca000f8e0004 */
[----:B------:R-:W-:-:S05]  /*0440*/  SHF.R.U32.HI R7, RZ, UR9, R6 ;  /* 0x00000009ff077c19 */ /* 0x000fca0008011606 */
[----:B------:R-:W-:-:S04]  /*0450*/  IMAD.MOV R4, RZ, RZ, -R7 ;  /* 0x000000ffff047224 */ /* 0x000fc800078e0a07 */
[----:B-1----:R-:W-:-:S04]  /*0460*/  IMAD R4, R4, UR5, R3 ;  /* 0x0000000504047c24 */ /* 0x002fc8000f8e0203 */
[C---:B--2---:R-:W-:Y:S02]  /*0470*/  IMAD R5, R4.reuse, UR10, RZ ;  /* 0x0000000a04057c24 */ /* 0x044fe4000f8e02ff */
[----:B------:R-:W-:Y:S01]  /*0480*/  IMAD R4, R4, UR11, RZ ;  /* 0x0000000b04047c24 */ /* 0x000fe2000f8e02ff */
[----:B------:R-:W-:Y:S06]  /*0490*/  @!P0 BRA `(.L_x_488) ;  /* 0x0000001000748947 */ /* 0x000fec0003800000 */
[----:B------:R-:W0:Y:S01]  /*04a0*/  LDCU.64 UR8, c[0x0][0x398] ;  /* 0x00007300ff0877ac */ /* 0x000e220008000a00 */
[----:B------:R-:W-:Y:S02]  /*04b0*/  MOV R6, RZ ;  /* 0x000000ff00067202 */ /* 0x000fe40000000f00 */
[----:B------:R-:W-:Y:S01]  /*04c0*/  ISETP.NE.AND P0, PT, R0, 0x2, PT ;  /* 0x000000020000780c */ /* 0x000fe20003f05270 */
[----:B------:R-:W1:Y:S01]  /*04d0*/  LDCU UR5, c[0x0][0x3a0] ;  /* 0x00007400ff0577ac */ /* 0x000e620008000800 */
[----:B------:R-:W2:Y:S01]  /*04e0*/  LDCU.64 UR10, c[0x0][0x4c0] ;  /* 0x00009800ff0a77ac */ /* 0x000ea20008000a00 */
[----:B0-----:R-:W-:-:S05]  /*04f0*/  IMAD.HI.U32 R8, R7, UR9, R6 ;  /* 0x0000000907087c27 */ /* 0x001fca000f8e0006 */
[----:B-1----:R-:W-:-:S04]  /*0500*/  SHF.R.U32.HI R9, RZ, UR5, R8 ;  /* 0x00000005ff097c19 */ /* 0x002fc80008011608 */
[----:B------:R-:W-:-:S05]  /*0510*/  IADD3 R6, PT, PT, -R9, RZ, RZ ;  /* 0x000000ff09067210 */ /* 0x000fca0007ffe1ff */
[----:B------:R-:W-:-:S04]  /*0520*/  IMAD R6, R6, UR8, R7 ;  /* 0x0000000806067c24 */ /* 0x000fc8000f8e0207 */
[C---:B--2---:R-:W-:Y:S02]  /*0530*/  IMAD R5, R6.reuse, UR10, R5 ;  /* 0x0000000a06057c24 */ /* 0x044fe4000f8e0205 */
[----:B------:R-:W-:Y:S01]  /*0540*/  IMAD R4, R6, UR11, R4 ;  /* 0x0000000b06047c24 */ /* 0x000fe2000f8e0204 */
[----:B------:R-:W-:Y:S06]  /*0550*/  @!P0 BRA `(.L_x_488) ;  /* 0x0000001000448947 */ /* 0x000fec0003800000 */
[----:B------:R-:W0:Y:S01]  /*0560*/  LDCU.64 UR8, c[0x0][0x3a8] ;  /* 0x00007500ff0877ac */ /* 0x000e220008000a00 */
[----:B------:R-:W-:Y:S01]  /*0570*/  HFMA2 R8, -RZ, RZ, 0, 0 ;  /* 0x00000000ff087431 */ /* 0x000fe200000001ff */
[----:B------:R-:W-:Y:S01]  /*0580*/  ISETP.NE.AND P0, PT, R0, 0x3, PT ;  /* 0x000000030000780c */ /* 0x000fe20003f05270 */
[----:B------:R-:W1:Y:S01]  /*0590*/  LDCU UR5, c[0x0][0x3a4] ;  /* 0x00007480ff0577ac */ /* 0x000e620008000800 */
[----:B------:R-:W2:Y:S02]  /*05a0*/  LDCU.64 UR10, c[0x0][0x4c8] ;  /* 0x00009900ff0a77ac */ /* 0x000ea40008000a00 */
[----:B0-----:R-:W-:-:S05]  /*05b0*/  IMAD.HI.U32 R6, R9, UR8, R8 ;  /* 0x0000000809067c27 */ /* 0x001fca000f8e0008 */
[----:B------:R-:W-:-:S04]  /*05c0*/  SHF.R.U32.HI R7, RZ, UR9, R6 ;  /* 0x00000009ff077c19 */ /* 0x000fc80008011606 */
[----:B------:R-:W-:-:S05]  /*05d0*/  IADD3 R8, PT, PT, -R7, RZ, RZ ;  /* 0x000000ff07087210 */ /* 0x000fca0007ffe1ff */
[----:B-1----:R-:W-:-:S04]  /*05e0*/  IMAD R8, R8, UR5, R9 ;  /* 0x0000000508087c24 */ /* 0x002fc8000f8e0209 */
[C---:B--2---:R-:W-:Y:S02]  /*05f0*/  IMAD R5, R8.reuse, UR10, R5 ;  /* 0x0000000a08057c24 */ /* 0x044fe4000f8e0205 */
[----:B------:R-:W-:Y:S01]  /*0600*/  IMAD R4, R8, UR11, R4 ;  /* 0x0000000b08047c24 */ /* 0x000fe2000f8e0204 */
        /* <DEDUP_REMOVED lines=19> */
[----:B------:R-:W-:-:S05]  /*0740*/  SHF.R.U32.HI R7, RZ, UR9, R6 ;  /* 0x00000009ff077c19 */ /* 0x000fca0008011606 */
[----:B------:R-:W-:-:S04]  /*0750*/  IMAD.MOV R8, RZ, RZ, -R7 ;  /* 0x000000ffff087224 */ /* 0x000fc800078e0a07 */
[----:B-1----:R-:W-:-:S04]  /*0760*/  IMAD R8, R8, UR5, R9 ;  /* 0x0000000508087c24 */ /* 0x002fc8000f8e0209 */
        /* <DEDUP_REMOVED lines=219> */
[----:B------:R-:W-:Y:S01]  /*1520*/  ISETP.NE.AND P0, PT, R0, 0x18, PT ;  /* 0x000000180000780c */ /* 0x000fe20003f05270 */
[----:B------:R-:W0:Y:S01]  /*1530*/  LDCU.64 UR8, c[0x0][0x4a0] ;  /* 0x00009400ff0877ac */ /* 0x000e220008000a00 */
[----:B------:R-:W-:Y:S01]  /*1540*/  HFMA2 R6, -RZ, RZ, 0, 0 ;  /* 0x00000000ff067431 */ /* 0x000fe200000001ff */
[----:B------:R-:W1:Y:S01]  /*1550*/  LDCU UR5, c[0x0][0x4a8] ;  /* 0x00009500ff0577ac */ /* 0x000e620008000800 */
[----:B------:R-:W2:Y:S09]  /*1560*/  LDCU.64 UR10, c[0x0][0x570] ;  /* 0x0000ae00ff0a77ac */ /* 0x000eb20008000a00 */
[----:B------:R-:W3:Y:S01]  /*1570*/  @P0 LDC.64 R14, c[0x0][0x4b0] ;  /* 0x00012c00ff0e0b82 */ /* 0x000ee20000000a00 */
[----:B0-----:R-:W-:-:S07]  /*1580*/  IMAD.HI.U32 R10, R7, UR9, R6 ;  /* 0x00000009070a7c27 */ /* 0x001fce000f8e0006 */
[----:B------:R-:W0:Y:S01]  /*1590*/  @P0 LDC R17, c[0x0][0x4ac] ;  /* 0x00012b00ff110b82 */ /* 0x000e220000000800 */
[----:B-1----:R-:W-:Y:S02]  /*15a0*/  SHF.R.U32.HI R11, RZ, UR5, R10 ;  /* 0x00000005ff0b7c19 */ /* 0x002fe4000801160a */
[----:B------:R-:W-:Y:S02]  /*15b0*/  @P0 MOV R10, RZ ;  /* 0x000000ff000a0202 */ /* 0x000fe40000000f00 */
[----:B------:R-:W-:-:S03]  /*15c0*/  IADD3 R13, PT, PT, -R11, RZ, RZ ;  /* 0x000000ff0b0d7210 */ /* 0x000fc60007ffe1ff */
[----:B------:R-:W1:Y:S01]  /*15d0*/  @P0 LDC.64 R8, c[0x0][0x578] ;  /* 0x00015e00ff080b82 */ /* 0x000e620000000a00 */
[----:B---3--:R-:W-:-:S05]  /*15e0*/  @P0 IMAD.HI.U32 R6, R11, R14, R10 ;  /* 0x0000000e0b060227 */ /* 0x008fca00078e000a */
[----:B------:R-:W-:Y:S01]  /*15f0*/  @P0 SHF.R.U32.HI R10, RZ, R15, R6 ;  /* 0x0000000fff0a0219 */ /* 0x000fe20000011606 */
[----:B------:R-:W-:-:S04]  /*1600*/  IMAD R6, R13, UR8, R7 ;  /* 0x000000080d067c24 */ /* 0x000fc8000f8e0207 */
[----:B------:R-:W-:Y:S02]  /*1610*/  @P0 IMAD.MOV R10, RZ, RZ, -R10 ;  /* 0x000000ffff0a0224 */ /* 0x000fe400078e0a0a */
[----:B--2---:R-:W-:Y:S02]  /*1620*/  IMAD R5, R6, UR10, R5 ;  /* 0x0000000a06057c24 */ /* 0x004fe4000f8e0205 */
[----:B0-----:R-:W-:Y:S02]  /*1630*/  @P0 IMAD R10, R10, R17, R11 ;  /* 0x000000110a0a0224 */ /* 0x001fe400078e020b */
[----:B------:R-:W-:Y:S02]  /*1640*/  IMAD R4, R6, UR11, R4 ;  /* 0x0000000b06047c24 */ /* 0x000fe4000f8e0204 */
[C---:B-1----:R-:W-:Y:S02]  /*1650*/  @P0 IMAD R5, R10.reuse, R8, R5 ;  /* 0x000000080a050224 */ /* 0x042fe400078e0205 */
[----:B------:R-:W-:-:S07]  /*1660*/  @P0 IMAD R4, R10, R9, R4 ;  /* 0x000000090a040224 */ /* 0x000fce00078e0204 */
.L_x_488:
[----:B------:R-:W0:Y:S02]  /*1670*/  LDCU.128 UR8, c[0x0][0x580] ;  /* 0x0000b000ff0877ac */ /* 0x000e240008000c00 */
[----:B0-----:R-:W-:-:S04]  /*1680*/  IADD3 R6, P0, PT, R4, UR10, RZ ;  /* 0x0000000a04067c10 */ /* 0x001fc8000ff1e0ff */
[----:B------:R-:W-:-:S05]  /*1690*/  IADD3.X R7, PT, PT, RZ, UR11, RZ, P0, !PT ;  /* 0x0000000bff077c10 */ /* 0x000fca00087fe4ff */
[----:B------:R-:W2:Y:S01]  /*16a0*/  LDG.E.U8 R6, desc[UR6][R6.64] ;  /* 0x0000000606067981 */ /* 0x000ea2000c1e1100 */
[----:B------:R-:W-:Y:S02]  /*16b0*/  IADD3 R4, P1, PT, R5, UR8, RZ ;  /* 0x0000000805047c10 */ /* 0x000fe4000ff3e0ff */
[----:B------:R-:W-:Y:S02]  /*16c0*/  IADD3 R3, PT, PT, R3, 0x80, RZ ;  /* 0x0000008003037810 */ /* 0x000fe40007ffe0ff */
[----:B------:R-:W-:Y:S02]  /*16d0*/  IADD3.X R5, PT, PT, RZ, UR9, RZ, P1, !PT ;  /* 0x00000009ff057c10 */ /* 0x000fe40008ffe4ff */
[----:B--2---:R-:W-:-:S04]  /*16e0*/  ISETP.NE.AND P0, PT, R6, RZ, PT ;  /* 0x000000ff0600720c */ /* 0x004fc80003f05270 */
[----:B------:R-:W-:Y:S02]  /*16f0*/  SEL R9, RZ, 0x1, !P0 ;  /* 0x00000001ff097807 */ /* 0x000fe40004000000 */
[----:B------:R-:W-:-:S03]  /*1700*/  ISETP.GE.AND P0, PT, R3, UR4, PT ;  /* 0x0000000403007c0c */ /* 0x000fc6000bf06270 */
[----:B------:R0:W-:Y:S10]  /*1710*/  STG.E.U8 desc[UR6][R4.64], R9 ;  /* 0x0000000904007986 */ /* 0x0001f4000c101106 */
[----:B------:R-:W-:Y:S05]  /*1720*/  @P0 BREAK.RELIABLE B1 ;  /* 0x0000000000010942 */ /* 0x000fea0003800100 */
[----:B------:R-:W-:Y:S05]  /*1730*/  @P0 BRA `(.L_x_489) ;  /* 0x0000002400b00947 */ /* 0x000fea0003800000 */
[----:B------:R-:W1:Y:S01]  /*1740*/  LDCU.64 UR8, c[0x0][0x390] ;  /* 0x00007200ff0877ac */ /* 0x000e620008000a00 */
[----:B0-----:R-:W-:Y:S01]  /*1750*/  HFMA2 R4, -RZ, RZ, 0, 0 ;  /* 0x00000000ff047431 */ /* 0x001fe200000001ff */
[----:B------:R-:W-:Y:S01]  /*1760*/  MOV R5, R3 ;  /* 0x0000000300057202 */ /* 0x000fe20000000f00 */
[----:B------:R-:W0:Y:S01]  /*1770*/  LDCU UR5, c[0x0][0x38c] ;  /* 0x00007180ff0577ac */ /* 0x000e220008000800 */
[----:B------:R-:W-:Y:S01]  /*1780*/  ISETP.NE.AND P0, PT, R2, RZ, PT ;  /* 0x000000ff0200720c */ /* 0x000fe20003f05270 */
[----:B------:R-:W2:Y:S01]  /*1790*/  LDCU.64 UR10, c[0x0][0x4b8] ;  /* 0x00009700ff0a77ac */ /* 0x000ea20008000a00 */
[----:B-1----:R-:W-:-:S05]  /*17a0*/  IMAD.HI.U32 R6, R3, UR8, R4 ;  /* 0x0000000803067c27 */ /* 0x002fca000f8e0004 */
[----:B------:R-:W-:-:S04]  /*17b0*/  SHF.R.U32.HI R7, RZ, UR9, R6 ;  /* 0x00000009ff077c19 */ /* 0x000fc80008011606 */
[----:B------:R-:W-:-:S05]  /*17c0*/  IADD3 R4, PT, PT, -R7, RZ, RZ ;  /* 0x000000ff07047210 */ /* 0x000fca0007ffe1ff */
[----:B0-----:R-:W-:-:S04]  /*17d0*/  IMAD R4, R4, UR5, R3 ;  /* 0x0000000504047c24 */ /* 0x001fc8000f8e0203 */
        /* <DEDUP_REMOVED lines=9> */
[----:B-1----:R-:W-:-:S05]  /*1870*/  SHF.R.U32.HI R9, RZ, UR5, R8 ;  /* 0x00000005ff097c19 */ /* 0x002fca0008011608 */
[----:B------:R-:W-:-:S04]  /*1880*/  IMAD.MOV R6, RZ, RZ, -R9 ;  /* 0x000000ffff067224 */ /* 0x000fc800078e0a09 */
        /* <DEDUP_REMOVED lines=270> */
[----:B------:R-:W-:-:S03]  /*2970*/  IMAD R6, R13, UR8, R7 ;  /* 0x000000080d067c24 */ /* 0x000fc6000f8e0207 */
[----:B------:R-:W-:Y:S01]  /*2980*/  @P0 IADD3 R10, PT, PT, -R10, RZ, RZ ;  /* 0x000000ff0a0a0210 */ /* 0x000fe20007ffe1ff */
[C---:B--2---:R-:W-:Y:S02]  /*2990*/  IMAD R5, R6.reuse, UR10, R5 ;  /* 0x0000000a06057c24 */ /* 0x044fe4000f8e0205 */
[----:B------:R-:W-:Y:S02]  /*29a0*/  IMAD R4, R6, UR11, R4 ;  /* 0x0000000b06047c24 */ /* 0x000fe4000f8e0204 */
[----:B0-----:R-:W-:-:S04]  /*29b0*/  @P0 IMAD R10, R17, R10, R11 ;  /* 0x0000000a110a0224 */ /* 0x001fc800078e020b */
[C---:B-1----:R-:W-:Y:S02]  /*29c0*/  @P0 IMAD R5, R10.reuse, R8, R5 ;  /* 0x000000080a050224 */ /* 0x042fe400078e0205 */
[----:B------:R-:W-:-:S07]  /*29d0*/  @P0 IMAD R4, R10, R9, R4 ;  /* 0x000000090a040224 */ /* 0x000fce00078e0204 */
.L_x_490:
[----:B------:R-:W0:Y:S02]  /*29e0*/  LDCU.128 UR8, c[0x0][0x580] ;  /* 0x0000b000ff0877ac */ /* 0x000e240008000c00 */
[----:B0-----:R-:W-:-:S04]  /*29f0*/  IADD3 R6, P0, PT, R4, UR10, RZ ;  /* 0x0000000a04067c10 */ /* 0x001fc8000ff1e0ff */
[----:B------:R-:W-:-:S05]  /*2a00*/  IADD3.X R7, PT, PT, RZ, UR11, RZ, P0, !PT ;  /* 0x0000000bff077c10 */ /* 0x000fca00087fe4ff */
[----:B------:R-:W2:Y:S01]  /*2a10*/  LDG.E.U8 R6, desc[UR6][R6.64] ;  /* 0x0000000606067981 */ /* 0x000ea2000c1e1100 */
[----:B------:R-:W-:Y:S01]  /*2a20*/  IADD3 R4, P1, PT, R5, UR8, RZ ;  /* 0x0000000805047c10 */ /* 0x000fe2000ff3e0ff */
[----:B------:R-:W-:-:S03]  /*2a30*/  VIADD R3, R3, 0x80 ;  /* 0x0000008003037836 */ /* 0x000fc60000000000 */
[----:B------:R-:W-:Y:S02]  /*2a40*/  IADD3.X R5, PT, PT, RZ, UR9, RZ, P1, !PT ;  /* 0x00000009ff057c10 */ /* 0x000fe40008ffe4ff */
[----:B--2---:R-:W-:-:S04]  /*2a50*/  ISETP.NE.AND P0, PT, R6, RZ, PT ;  /* 0x000000ff0600720c */ /* 0x004fc80003f05270 */
[----:B------:R-:W-:-:S05]  /*2a60*/  SEL R9, RZ, 0x1, !P0 ;  /* 0x00000001ff097807 */ /* 0x000fca0004000000 */
[----:B------:R0:W-:Y:S04]  /*2a70*/  STG.E.U8 desc[UR6][R4.64], R9 ;  /* 0x0000000904007986 */ /* 0x0001e8000c101106 */
.L_x_487:
[----:B------:R-:W-:-:S13]  /*2a80*/  ISETP.GE.AND P0, PT, R3, UR4, PT ;  /* 0x0000000403007c0c */ /* 0x000fda000bf06270 */
[----:B------:R-:W-:Y:S05]  /*2a90*/  @P0 BREAK.RELIABLE B1 ;  /* 0x0000000000010942 */ /* 0x000fea0003800100 */
[----:B------:R-:W-:Y:S05]  /*2aa0*/  @P0 BRA `(.L_x_489) ;  /* 0x0000001000d40947 */ /* 0x000fea0003800000 */
[----:B------:R-:W-:Y:S05]  /*2ab0*/  BSYNC.RELIABLE B1 ;  /* 0x0000000000017941 */ /* 0x000fea0003800100 */
.L_x_486:
        /* <DEDUP_REMOVED lines=98> */
[----:B------:R-:W-:Y:S01]  /*30e0*/  IMAD.MOV.U32 R8, RZ, RZ, RZ ;  /* 0x000000ffff087224 */ /* 0x000fe200078e00ff */
        /* <DEDUP_REMOVED lines=180> */
[----:B------:R-:W-:Y:S01]  /*3c30*/  MOV R6, RZ ;  /* 0x000000ff00067202 */ /* 0x000fe20000000f00 */
        /* <DEDUP_REMOVED lines=18> */
.L_x_491:
        /* <DEDUP_REMOVED lines=10> */
.L_x_489:
[----:B------:R-:W-:Y:S05]  /*3e00*/  BSYNC.RECONVERGENT B0 ;  /* 0x0000000000007941 */ /* 0x000fea0003800200 */
.L_x_485:
[----:B------:R-:W-:Y:S05]  /*3e10*/  WARPSYNC.ALL ;  /* 0x0000000000007948 */ /* 0x000fea0003800000 */
[----:B------:R-:W-:-:S13]  /*3e20*/  ISETP.GE.AND P0, PT, R3, UR4, PT ;  /* 0x0000000403007c0c */ /* 0x000fda000bf06270 */
[----:B------:R-:W-:Y:S05]  /*3e30*/  @P0 EXIT ;  /* 0x000000000000094d */ /* 0x000fea0003800000 */
[----:B------:R-:W2:Y:S01]  /*3e40*/  LDCU.64 UR4, c[0x0][0x390] ;  /* 0x00007200ff0477ac */ /* 0x000ea20008000a00 */
[----:B01----:R-:W-:Y:S02]  /*3e50*/  MOV R4, RZ ;  /* 0x000000ff00047202 */ /* 0x003fe40000000f00 */
[----:B------:R-:W-:Y:S01]  /*3e60*/  MOV R5, R3 ;  /* 0x0000000300057202 */ /* 0x000fe20000000f00 */
[----:B------:R-:W0:Y:S01]  /*3e70*/  LDCU UR8, c[0x0][0x38c] ;  /* 0x00007180ff0877ac */ /* 0x000e220008000800 */
[----:B------:R-:W-:Y:S01]  /*3e80*/  ISETP.NE.AND P0, PT, R2, RZ, PT ;  /* 0x000000ff0200720c */ /* 0x000fe20003f05270 */
[----:B------:R-:W1:Y:S01]  /*3e90*/  LDCU.64 UR10, c[0x0][0x4b8] ;  /* 0x00009700ff0a77ac */ /* 0x000e620008000a00 */
[----:B--2---:R-:W-:-:S05]  /*3ea0*/  IMAD.HI.U32 R4, R3, UR4, R4 ;  /* 0x0000000403047c27 */ /* 0x004fca000f8e0004 */
[----:B------:R-:W-:-:S04]  /*3eb0*/  SHF.R.U32.HI R5, RZ, UR5, R4 ;  /* 0x00000005ff057c19 */ /* 0x000fc80008011604 */
[----:B------:R-:W-:-:S05]  /*3ec0*/  IADD3 R6, PT, PT, -R5, RZ, RZ ;  /* 0x000000ff05067210 */ /* 0x000fca0007ffe1ff */
[----:B0-----:R-:W-:-:S04]  /*3ed0*/  IMAD R2, R6, UR8, R3 ;  /* 0x0000000806027c24 */ /* 0x001fc8000f8e0203 */
[C---:B-1----:R-:W-:Y:S02]  /*3ee0*/  IMAD R3, R2.reuse, UR10, RZ ;  /* 0x0000000a02037c24 */ /* 0x042fe4000f8e02ff */
[----:B------:R-:W-:Y:S01]  /*3ef0*/  IMAD R2, R2, UR11, RZ ;  /* 0x0000000b02027c24 */ /* 0x000fe2000f8e02ff */
        /* <DEDUP_REMOVED lines=268> */
[----:B------:R-:W1:Y:S10]  /*4fc0*/  LDCU UR4, c[0x0][0x4a8] ;  /* 0x00009500ff0477ac */ /* 0x000e740008000800 */
[----:B------:R-:W2:Y:S01]  /*4fd0*/  @P0 LDC.64 R8, c[0x0][0x4b0] ;  /* 0x00012c00ff080b82 */ /* 0x000ea20000000a00 */
[----:B0-----:R-:W-:-:S07]  /*4fe0*/  IMAD.HI.U32 R6, R5, UR9, R4 ;  /* 0x0000000905067c27 */ /* 0x001fce000f8e0004 */
[----:B------:R-:W0:Y:S01]  /*4ff0*/  @P0 LDC R11, c[0x0][0x4ac] ;  /* 0x00012b00ff0b0b82 */ /* 0x000e220000000800 */
[----:B-1----:R-:W-:Y:S01]  /*5000*/  SHF.R.U32.HI R7, RZ, UR4, R6 ;  /* 0x00000004ff077c19 */ /* 0x002fe20008011606 */
[----:B------:R-:W1:Y:S01]  /*5010*/  LDCU.64 UR4, c[0x0][0x570] ;  /* 0x0000ae00ff0477ac */ /* 0x000e620008000a00 */
[----:B------:R-:W-:Y:S02]  /*5020*/  @P0 MOV R6, RZ ;  /* 0x000000ff00060202 */ /* 0x000fe40000000f00 */
[----:B------:R-:W-:-:S03]  /*5030*/  IADD3 R4, PT, PT, -R7, RZ, RZ ;  /* 0x000000ff07047210 */ /* 0x000fc60007ffe1ff */
[----:B------:R-:W3:Y:S02]  /*5040*/  @P0 LDC.64 R12, c[0x0][0x578] ;  /* 0x00015e00ff0c0b82 */ /* 0x000ee40000000a00 */
[----:B------:R-:W-:Y:S02]  /*5050*/  IMAD R4, R4, UR8, R5 ;  /* 0x0000000804047c24 */ /* 0x000fe4000f8e0205 */
[----:B--2---:R-:W-:-:S05]  /*5060*/  @P0 IMAD.HI.U32 R0, R7, R8, R6 ;  /* 0x0000000807000227 */ /* 0x004fca00078e0006 */
[----:B------:R-:W-:Y:S01]  /*5070*/  @P0 SHF.R.U32.HI R0, RZ, R9, R0 ;  /* 0x00000009ff000219 */ /* 0x000fe20000011600 */
[C---:B-1----:R-:W-:Y:S02]  /*5080*/  IMAD R3, R4.reuse, UR4, R3 ;  /* 0x0000000404037c24 */ /* 0x042fe4000f8e0203 */
[----:B------:R-:W-:Y:S01]  /*5090*/  IMAD R2, R4, UR5, R2 ;  /* 0x0000000504027c24 */ /* 0x000fe2000f8e0202 */
[----:B------:R-:W-:-:S05]  /*50a0*/  @P0 IADD3 R6, PT, PT, -R0, RZ, RZ ;  /* 0x000000ff00060210 */ /* 0x000fca0007ffe1ff */
[----:B0-----:R-:W-:-:S04]  /*50b0*/  @P0 IMAD R6, R11, R6, R7 ;  /* 0x000000060b060224 */ /* 0x001fc800078e0207 */
[C---:B---3--:R-:W-:Y:S02]  /*50c0*/  @P0 IMAD R3, R6.reuse, R12, R3 ;  /* 0x0000000c06030224 */ /* 0x048fe400078e0203 */
[----:B------:R-:W-:-:S07]  /*50d0*/  @P0 IMAD R2, R6, R13, R2 ;  /* 0x0000000d06020224 */ /* 0x000fce00078e0202 */
.L_x_492:
[----:B------:R-:W0:Y:S02]  /*50e0*/  LDCU.128 UR8, c[0x0][0x580] ;  /* 0x0000b000ff0877ac */ /* 0x000e240008000c00 */
[----:B0-----:R-:W-:-:S04]  /*50f0*/  IADD3 R4, P0, PT, R2, UR10, RZ ;  /* 0x0000000a02047c10 */ /* 0x001fc8000ff1e0ff */
[----:B------:R-:W-:-:S05]  /*5100*/  IADD3.X R5, PT, PT, RZ, UR11, RZ, P0, !PT ;  /* 0x0000000bff057c10 */ /* 0x000fca00087fe4ff */
[----:B------:R-:W2:Y:S01]  /*5110*/  LDG.E.U8 R4, desc[UR6][R4.64] ;  /* 0x0000000604047981 */ /* 0x000ea2000c1e1100 */
[----:B------:R-:W-:-:S04]  /*5120*/  IADD3 R2, P1, PT, R3, UR8, RZ ;  /* 0x0000000803027c10 */ /* 0x000fc8000ff3e0ff */
[----:B------:R-:W-:Y:S02]  /*5130*/  IADD3.X R3, PT, PT, RZ, UR9, RZ, P1, !PT ;  /* 0x00000009ff037c10 */ /* 0x000fe40008ffe4ff */
[----:B--2---:R-:W-:-:S04]  /*5140*/  ISETP.NE.AND P0, PT, R4, RZ, PT ;  /* 0x000000ff0400720c */ /* 0x004fc80003f05270 */
[----:B------:R-:W-:-:S05]  /*5150*/  SEL R7, RZ, 0x1, !P0 ;  /* 0x00000001ff077807 */ /* 0x000fca0004000000 */
[----:B------:R-:W-:Y:S01]  /*5160*/  STG.E.U8 desc[UR6][R2.64], R7 ;  /* 0x0000000702007986 */ /* 0x000fe2000c101106 */
[----:B------:R-:W-:Y:S05]  /*5170*/  EXIT ;  /* 0x000000000000794d */ /* 0x000fea0003800000 */
.L_x_493:
        /* <DEDUP_REMOVED lines=16> */
.L_x_5959:


//--------------------- .text._ZN2at6native27unrolled_elementwise_kernelINS0_10AbsFunctorIbEESt5arrayIPcLm2EELi4E23TrivialOffsetCalculatorILi1EjES8_NS0_6memory15LoadWithoutCastENS9_16StoreWithoutCastEEEviT_T0_T2_T3_T4_T5_ --------------------------
	.section	.text._ZN2at6native27unrolled_elementwise_kernelINS0_10AbsFunctorIbEESt5arrayIPcLm2EELi4E23TrivialOffsetCalculatorILi1EjES8_NS0_6memory15LoadWithoutCastENS9_16StoreWithoutCastEEEviT_T0_T2_T3_T4_T5_,"ax",@progbits
	.align	128
        .global         _ZN2at6native27unrolled_elementwise_kernelINS0_10AbsFunctorIbEESt5arrayIPcLm2EELi4E23TrivialOffsetCalculatorILi1EjES8_NS0_6memory15LoadWithoutCastENS9_16StoreWithoutCastEEEviT_T0_T2_T3_T4_T5_
        .type           _ZN2at6native27unrolled_elementwise_kernelINS0_10AbsFunctorIbEESt5arrayIPcLm2EELi4E23TrivialOffsetCalculatorILi1EjES8_NS0_6memory15LoadWithoutCastENS9_16StoreWithoutCastEEEviT_T0_T2_T3_T4_T5_,@function
        .size           _ZN2at6native27unrolled_elementwise_kernelINS0_10AbsFunctorIbEESt5arrayIPcLm2EELi4E23TrivialOffsetCalculatorILi1EjES8_NS0_6memory15LoadWithoutCastENS9_16StoreWithoutCastEEEviT_T0_T2_T3_T4_T5_,(.L_x_5960 - _ZN2at6native27unrolled_elementwise_kernelINS0_10AbsFunctorIbEESt5arrayIPcLm2EELi4E23TrivialOffsetCalculatorILi1EjES8_NS0_6memory15LoadWithoutCastENS9_16StoreWithoutCastEEEviT_T0_T2_T3_T4_T5_)
        .other          _ZN2at6native27unrolled_elementwise_kernelINS0_10AbsFunctorIbEESt5arrayIPcLm2EELi4E23TrivialOffsetCalculatorILi1EjES8_NS0_6memory15LoadWithoutCastENS9_16StoreWithoutCastEEEviT_T0_T2_T3_T4_T5_,@"STO_CUDA_ENTRY STV_DEFAULT"
_ZN2at6native27unrolled_elementwise_kernelINS0_10AbsFunctorIbEESt5arrayIPcLm2EELi4E23TrivialOffsetCalculatorILi1EjES8_NS0_6memory15LoadWithoutCastENS9_16StoreWithoutCastEEEviT_T0_T2_T3_T4_T5_:
.text._ZN2at6native27unrolled_elementwise_kernelINS0_10AbsFunctorIbEESt5arrayIPcLm2EELi4E23TrivialOffsetCalculatorILi1EjES8_NS0_6memory15LoadWithoutCastENS9_16StoreWithoutCastEEEviT_T0_T2_T3_T4_T5_:
[----:B------:R-:W-:Y:S01]  /*0000*/  LDC R1, c[0x0][0x37c] ;  /* 0x0000df00ff017b82 */ /* 0x000fe20000000800 */
[----:B------:R-:W0:Y:S07]  /*0010*/  S2R R0, SR_CTAID.X ;  /* 0x0000000000007919 */ /* 0x000e2e0000002500 */
[----:B------:R-:W0:Y:S01]  /*0020*/  LDC R3, c[0x0][0x380] ;  /* 0x0000e000ff037b82 */ /* 0x000e220000000800 */
[----:B------:R-:W1:Y:S01]  /*0030*/  LDCU.64 UR4, c[0x0][0x358] ;  /* 0x00006b00ff0477ac */ /* 0x000e620008000a00 */
[----:B------:R-:W2:Y:S01]  /*0040*/  S2R R13, SR_TID.X ;  /* 0x00000000000d7919 */ /* 0x000ea20000002100 */
[----:B0-----:R-:W-:-:S02]  /*0050*/  IMAD R4, R0, -0x200, R3 ;  /* 0xfffffe0000047824 */ /* 0x001fc400078e0203 */
[----:B--2---:R-:W-:-:S03]  /*0060*/  IMAD.MOV.U32 R5, RZ, RZ, R13 ;  /* 0x000000ffff057224 */ /* 0x004fc600078e000d */
[----:B------:R-:W-:-:S13]  /*0070*/  ISETP.GE.AND P2, PT, R13, R4, PT ;  /* 0x000000040d00720c */ /* 0x000fda0003f46270 */
[----:B------:R-:W-:Y:S01]  /*0080*/  @!P2 VIADD R13, R5, 0x80 ;  /* 0x00000080050da836 */ /* 0x000fe20000000000 */
[----:B------:R-:W0:Y:S01]  /*0090*/  @!P2 LDC.64 R10, c[0x0][0x390] ;  /* 0x0000e400ff0aab82 */ /* 0x000e220000000a00 */
[----:B------:R-:W-:-:S03]  /*00a0*/  @!P2 IMAD R15, R0, 0x200, R5 ;  /* 0x00000200000fa824 */ /* 0x000fc600078e0205 */
[----:B------:R-:W-:-:S13]  /*00b0*/  ISETP.GE.AND P3, PT, R13, R4, PT ;  /* 0x000000040d00720c */ /* 0x000fda0003f66270 */
[----:B------:R-:W-:Y:S01]  /*00c0*/  @!P3 IMAD R17, R0, 0x200, R13 ;  /* 0x000002000011b824 */ /* 0x000fe200078e020d */
[----:B------:R-:W2:Y:S01]  /*00d0*/  @!P3 LDC.64 R6, c[0x0][0x390] ;  /* 0x0000e400ff06bb82 */ /* 0x000ea20000000a00 */
[----:B------:R-:W-:-:S05]  /*00e0*/  @!P3 VIADD R13, R13, 0x80 ;  /* 0x000000800d0db836 */ /* 0x000fca0000000000 */
[----:B------:R-:W-:Y:S02]  /*00f0*/  ISETP.GE.AND P1, PT, R13, R4, PT ;  /* 0x000000040d00720c */ /* 0x000fe40003f26270 */
[----:B0-----:R-:W-:-:S05]  /*0100*/  @!P2 IADD3 R10, P6, PT, R15, R10, RZ ;  /* 0x0000000a0f0aa210 */ /* 0x001fca0007fde0ff */
[----:B------:R-:W-:-:S05]  /*0110*/  @!P2 IMAD.X R11, RZ, RZ, R11, P6 ;  /* 0x000000ffff0ba224 */ /* 0x000fca00030e060b */
[----:B-1----:R-:W3:Y:S01]  /*0120*/  @!P2 LDG.E.U8 R10, desc[UR4][R10.64] ;  /* 0x000000040a0aa981 */ /* 0x002ee2000c1e1100 */
[----:B------:R-:W-:Y:S01]  /*0130*/  @!P1 IMAD R19, R0, 0x200, R13 ;  /* 0x0000020000139824 */ /* 0x000fe200078e020d */
[----:B------:R-:W0:Y:S01]  /*0140*/  @!P1 LDC.64 R8, c[0x0][0x390] ;  /* 0x0000e400ff089b82 */ /* 0x000e220000000a00 */
[----:B------:R-:W-:Y:S01]  /*0150*/  @!P1 VIADD R13, R13, 0x80 ;  /* 0x000000800d0d9836 */ /* 0x000fe20000000000 */
[----:B--2---:R-:W-:-:S04]  /*0160*/  @!P3 IADD3 R6, P5, PT, R17, R6, RZ ;  /* 0x000000061106b210 */ /* 0x004fc80007fbe0ff */
[----:B------:R-:W-:Y:S01]  /*0170*/  ISETP.GE.AND P0, PT, R13, R4, PT ;  /* 0x000000040d00720c */ /* 0x000fe20003f06270 */
[----:B------:R-:W-:-:S05]  /*0180*/  @!P3 IMAD.X R7, RZ, RZ, R7, P5 ;  /* 0x000000ffff07b224 */ /* 0x000fca00028e0607 */
[----:B------:R-:W2:Y:S07]  /*0190*/  @!P3 LDG.E.U8 R6, desc[UR4][R6.64] ;  /* 0x000000040606b981 */ /* 0x000eae000c1e1100 */
[----:B------:R-:W1:Y:S01]  /*01a0*/  @!P0 LDC.64 R2, c[0x0][0x390] ;  /* 0x0000e400ff028b82 */ /* 0x000e620000000a00 */
[----:B------:R-:W-:Y:S01]  /*01b0*/  @!P0 IMAD R13, R0, 0x200, R13 ;  /* 0x00000200000d8824 */ /* 0x000fe200078e020d */
[----:B0-----:R-:W-:-:S05]  /*01c0*/  @!P1 IADD3 R8, P4, PT, R19, R8, RZ ;  /* 0x0000000813089210 */ /* 0x001fca0007f9e0ff */
[----:B------:R-:W-:-:S05]  /*01d0*/  @!P1 IMAD.X R9, RZ, RZ, R9, P4 ;  /* 0x000000ffff099224 */ /* 0x000fca00020e0609 */
[----:B------:R-:W4:Y:S01]  /*01e0*/  @!P1 LDG.E.U8 R8, desc[UR4][R8.64] ;  /* 0x0000000408089981 */ /* 0x000f22000c1e1100 */
[----:B-1----:R-:W-:-:S05]  /*01f0*/  @!P0 IADD3 R2, P6, PT, R13, R2, RZ ;  /* 0x000000020d028210 */ /* 0x002fca0007fde0ff */
[----:B------:R-:W-:-:S05]  /*0200*/  @!P0 IMAD.X R3, RZ, RZ, R3, P6 ;  /* 0x000000ffff038224 */ /* 0x000fca00030e0603 */
[----:B------:R-:W5:Y:S01]  /*0210*/  @!P0 LDG.E.U8 R2, desc[UR4][R2.64] ;  /* 0x0000000402028981 */ /* 0x000f62000c1e1100 */
[----:B------:R-:W-:Y:S01]  /*0220*/  ISETP.GE.AND P4, PT, R5, R4, PT ;  /* 0x000000040500720c */ /* 0x000fe20003f86270 */
[----:B------:R-:W-:Y:S04]  /*0230*/  BSSY.RECONVERGENT B0, `(.L_x_494) ;  /* 0x0000022000007945 */ /* 0x000fe80003800200 */
[----:B------:R-:W-:Y:S01]  /*0240*/  BSSY.RELIABLE B1, `(.L_x_495) ;  /* 0x0000019000017945 */ /* 0x000fe20003800100 */
[----:B---3--:R-:W-:-:S04]  /*0250*/  ISETP.NE.AND P2, PT, R10, RZ, !P2 ;  /* 0x000000ff0a00720c */ /* 0x008fc80005745270 */
[----:B------:R-:W-:Y:S02]  /*0260*/  SEL R13, RZ, 0x1, !P2 ;  /* 0x00000001ff0d7807 */ /* 0x000fe40005000000 */
[----:B--2---:R-:W-:-:S04]  /*0270*/  ISETP.NE.AND P3, PT, R6, RZ, !P3 ;  /* 0x000000ff0600720c */ /* 0x004fc80005f65270 */
[----:B------:R-:W-:Y:S02]  /*0280*/  SEL R11, RZ, 0x1, !P3 ;  /* 0x00000001ff0b7807 */ /* 0x000fe40005800000 */
[----:B----4-:R-:W-:-:S04]  /*0290*/  ISETP.NE.AND P1, PT, R8, RZ, !P1 ;  /* 0x000000ff0800720c */ /* 0x010fc80004f25270 */
[----:B------:R-:W-:Y:S02]  /*02a0*/  SEL R15, RZ, 0x1, !P1 ;  /* 0x00000001ff0f7807 */ /* 0x000fe40004800000 */
[----:B-----5:R-:W-:-:S04]  /*02b0*/  ISETP.NE.AND P0, PT, R2, RZ, !P0 ;  /* 0x000000ff0200720c */ /* 0x020fc80004705270 */
[----:B------:R-:W-:Y:S01]  /*02c0*/  SEL R7, RZ, 0x1, !P0 ;  /* 0x00000001ff077807 */ /* 0x000fe20004000000 */
[----:B------:R-:W-:Y:S08]  /*02d0*/  @P4 BRA `(.L_x_496) ;  /* 0x00000000003c4947 */ /* 0x000ff00003800000 */
[----:B------:R-:W0:Y:S01]  /*02e0*/  LDCU.64 UR6, c[0x0][0x388] ;  /* 0x00007100ff0677ac */ /* 0x000e220008000a00 */
[----:B------:R-:W-:Y:S02]  /*02f0*/  IMAD R2, R0, 0x200, R5 ;  /* 0x0000020000027824 */ /* 0x000fe400078e0205 */
[----:B------:R-:W-:-:S03]  /*0300*/  VIADD R5, R5, 0x80 ;  /* 0x0000008005057836 */ /* 0x000fc60000000000 */
[----:B0-----:R-:W-:-:S05]  /*0310*/  IADD3 R2, P0, PT, R2, UR6, RZ ;  /* 0x0000000602027c10 */ /* 0x001fca000ff1e0ff */
[----:B------:R-:W-:Y:S01]  /*0320*/  IMAD.X R3, RZ, RZ, UR7, P0 ;  /* 0x00000007ff037e24 */ /* 0x000fe200080e06ff */
[----:B------:R-:W-:-:S04]  /*0330*/  ISETP.GE.AND P0, PT, R5, R4, PT ;  /* 0x000000040500720c */ /* 0x000fc80003f06270 */
[----:B------:R0:W-:Y:S09]  /*0340*/  STG.E.U8 desc[UR4][R2.64], R13 ;  /* 0x0000000d02007986 */ /* 0x0001f2000c101104 */
[----:B------:R-:W-:Y:S05]  /*0350*/  @P0 BREAK.RELIABLE B1 ;  /* 0x0000000000010942 */ /* 0x000fea0003800100 */
[----:B------:R-:W-:Y:S05]  /*0360*/  @P0 BRA `(.L_x_497) ;  /* 0x0000000000380947 */ /* 0x000fea0003800000 */
[----:B------:R-:W1:Y:S01]  /*0370*/  LDCU.64 UR6, c[0x0][0x388] ;  /* 0x00007100ff0677ac */ /* 0x000e620008000a00 */
[----:B0-----:R-:W-:Y:S02]  /*0380*/  IMAD R2, R0, 0x200, R5 ;  /* 0x0000020000027824 */ /* 0x001fe400078e0205 */
[----:B------:R-:W-:-:S03]  /*0390*/  VIADD R5, R5, 0x80 ;  /* 0x0000008005057836 */ /* 0x000fc60000000000 */
[----:B-1----:R-:W-:-:S05]  /*03a0*/  IADD3 R2, P0, PT, R2, UR6, RZ ;  /* 0x0000000602027c10 */ /* 0x002fca000ff1e0ff */
[----:B------:R-:W-:-:S05]  /*03b0*/  IMAD.X R3, RZ, RZ, UR7, P0 ;  /* 0x00000007ff037e24 */ /* 0x000fca00080e06ff */
[----:B------:R0:W-:Y:S03]  /*03c0*/  STG.E.U8 desc[UR4][R2.64], R11 ;  /* 0x0000000b02007986 */ /* 0x0001e6000c101104 */
.L_x_496:
[----:B------:R-:W-:Y:S05]  /*03d0*/  BSYNC.RELIABLE B1 ;  /* 0x0000000000017941 */ /* 0x000fea0003800100 */
.L_x_495:
[----:B------:R-:W-:-:S13]  /*03e0*/  ISETP.GE.AND P0, PT, R5, R4, PT ;  /* 0x000000040500720c */ /* 0x000fda0003f06270 */
[----:B------:R-:W1:Y:S01]  /*03f0*/  @!P0 LDC.64 R8, c[0x0][0x388] ;  /* 0x0000e200ff088b82 */ /* 0x000e620000000a00 */
[----:B0-----:R-:W-:Y:S02]  /*0400*/  @!P0 IMAD R3, R0, 0x200, R5 ;  /* 0x0000020000038824 */ /* 0x001fe400078e0205 */
[----:B------:R-:W-:-:S03]  /*0410*/  @!P0 VIADD R5, R5, 0x80 ;  /* 0x0000008005058836 */ /* 0x000fc60000000000 */
[----:B-1----:R-:W-:-:S05]  /*0420*/  @!P0 IADD3 R2, P1, PT, R3, R8, RZ ;  /* 0x0000000803028210 */ /* 0x002fca0007f3e0ff */
[----:B------:R-:W-:-:S05]  /*0430*/  @!P0 IMAD.X R3, RZ, RZ, R9, P1 ;  /* 0x000000ffff038224 */ /* 0x000fca00008e0609 */
[----:B------:R1:W-:Y:S03]  /*0440*/  @!P0 STG.E.U8 desc[UR4][R2.64], R15 ;  /* 0x0000000f02008986 */ /* 0x0003e6000c101104 */
.L_x_497:
[----:B------:R-:W-:Y:S05]  /*0450*/  BSYNC.RECONVERGENT B0 ;  /* 0x0000000000007941 */ /* 0x000fea0003800200 */
.L_x_494:
[----:B------:R-:W-:Y:S05]  /*0460*/  WARPSYNC.ALL ;  /* 0x0000000000007948 */ /* 0x000fea0003800000 */
[----:B------:R-:W-:-:S13]  /*0470*/  ISETP.GE.AND P0, PT, R5, R4, PT ;  /* 0x000000040500720c */ /* 0x000fda0003f06270 */
[----:B------:R-:W-:Y:S05]  /*0480*/  @P0 EXIT ;  /* 0x000000000000094d */ /* 0x000fea0003800000 */
[----:B------:R-:W0:Y:S01]  /*0490*/  LDCU.64 UR6, c[0x0][0x388] ;  /* 0x00007100ff0677ac */ /* 0x000e220008000a00 */
[----:B------:R-:W-:-:S05]  /*04a0*/  IMAD R0, R0, 0x200, R5 ;  /* 0x0000020000007824 */ /* 0x000fca00078e0205 */
[----:B01----:R-:W-:-:S05]  /*04b0*/  IADD3 R2, P0, PT, R0, UR6, RZ ;  /* 0x0000000600027c10 */ /* 0x003fca000ff1e0ff */
[----:B------:R-:W-:-:S05]  /*04c0*/  IMAD.X R3, RZ, RZ, UR7, P0 ;  /* 0x00000007ff037e24 */ /* 0x000fca00080e06ff */
[----:B------:R-:W-:Y:S01]  /*04d0*/  STG.E.U8 desc[UR4][R2.64], R7 ;  /* 0x0000000702007986 */ /* 0x000fe2000c101104 */
[----:B------:R-:W-:Y:S05]  /*04e0*/  EXIT ;  /* 0x000000000000794d */ /* 0x000fea0003800000 */
.L_x_498:
        /* <DEDUP_REMOVED lines=9> */
.L_x_5960:


//--------------------- .text._ZN2at6native29vectorized_elementwise_kernelILi2ENS0_10AbsFunctorIbEESt5arrayIPcLm2EEEEviT0_T1_ --------------------------
	.section	.text._ZN2at6native29vectorized_elementwise_kernelILi2ENS0_10AbsFunctorIbEESt5arrayIPcLm2EEEEviT0_T1_,"ax",@progbits
	.align	128
        .global         _ZN2at6native29vectorized_elementwise_kernelILi2ENS0_10AbsFunctorIbEESt5arrayIPcLm2EEEEviT0_T1_
        .type           _ZN2at6native29vectorized_elementwise_kernelILi2ENS0_10AbsFunctorIbEESt5arrayIPcLm2EEEEviT0_T1_,@function
        .size           _ZN2at6native29vectorized_elementwise_kernelILi2ENS0_10AbsFunctorIbEESt5arrayIPcLm2EEEEviT0_T1_,(.L_x_5961 - _ZN2at6native29vectorized_elementwise_kernelILi2ENS0_10AbsFunctorIbEESt5arrayIPcLm2EEEEviT0_T1_)
        .other          _ZN2at6native29vectorized_elementwise_kernelILi2ENS0_10AbsFunctorIbEESt5arrayIPcLm2EEEEviT0_T1_,@"STO_CUDA_ENTRY STV_DEFAULT"
_ZN2at6native29vectorized_elementwise_kernelILi2ENS0_10AbsFunctorIbEESt5arrayIPcLm2EEEEviT0_T1_:
.text._ZN2at6native29vectorized_elementwise_kernelILi2ENS0_10AbsFunctorIbEESt5arrayIPcLm2EEEEviT0_T1_:
[----:B------:R-:W-:Y:S08]  /*0000*/  LDC R1, c[0x0][0x37c] ;  /* 0x0000df00ff017b82 */ /* 0x000ff00000000800 */
[----:B------:R-:W0:Y:S01]  /*0010*/  S2UR UR4, SR_CTAID.X ;  /* 0x00000000000479c3 */ /* 0x000e220000002500 */
[----:B------:R-:W1:Y:S01]  /*0020*/  LDCU UR5, c[0x0][0x380] ;  /* 0x00007000ff0577ac */ /* 0x000e620008000800 */
[----:B------:R-:W2:Y:S01]  /*0030*/  LDCU.64 UR8, c[0x0][0x358] ;  /* 0x00006b00ff0877ac */ /* 0x000ea20008000a00 */
[----:B0-----:R-:W-:-:S04]  /*0040*/  USHF.L.U32 UR4, UR4, 0xa, URZ ;  /* 0x0000000a04047899 */ /* 0x001fc800080006ff */
[----:B-1----:R-:W-:-:S04]  /*0050*/  UIADD3 UR5, UPT, UPT, -UR4, UR5, URZ ;  /* 0x0000000504057290 */ /* 0x002fc8000fffe1ff */
[----:B------:R-:W-:-:S09]  /*0060*/  UISETP.GT.U32.AND UP0, UPT, UR5, 0x3ff, UPT ;  /* 0x000003ff0500788c */ /* 0x000fd2000bf04070 */
[----:B--2---:R-:W-:Y:S05]  /*0070*/  BRA.U UP0, `(.L_x_499) ;  /* 0x0000000900507547 */ /* 0x004fea000b800000 */
[----:B------:R-:W0:Y:S02]  /*0080*/  S2R R14, SR_TID.X ;  /* 0x00000000000e7919 */ /* 0x000e240000002100 */
[----:B0-----:R-:W-:Y:S01]  /*0090*/  ISETP.GE.U32.AND P6, PT, R14, UR5, PT ;  /* 0x000000050e007c0c */ /* 0x001fe2000bfc6070 */
[----:B------:R-:W-:-:S03]  /*00a0*/  IMAD.MOV.U32 R0, RZ, RZ, R14 ;  /* 0x000000ffff007224 */ /* 0x000fc600078e000e */
[----:B------:R-:W-:-:S09]  /*00b0*/  P2R R18, PR, RZ, 0x40 ;  /* 0x00000040ff127803 */ /* 0x000fd20000000000 */
[C---:B------:R-:W-:Y:S01]  /*00c0*/  @!P6 VIADD R14, R0.reuse, 0x80 ;  /* 0x00000080000ee836 */ /* 0x040fe20000000000 */
[----:B------:R-:W0:Y:S01]  /*00d0*/  @!P6 LDC.64 R16, c[0x0][0x390] ;  /* 0x0000e400ff10eb82 */ /* 0x000e220000000a00 */
[----:B------:R-:W-:-:S03]  /*00e0*/  @!P6 VIADD R5, R0, UR4 ;  /* 0x000000040005ec36 */ /* 0x000fc60008000000 */
[----:B------:R-:W-:-:S04]  /*00f0*/  ISETP.GE.U32.AND P5, PT, R14, UR5, PT ;  /* 0x000000050e007c0c */ /* 0x000fc8000bfa6070 */
[----:B------:R-:W-:-:S09]  /*0100*/  P2R R19, PR, RZ, 0x20 ;  /* 0x00000020ff137803 */ /* 0x000fd20000000000 */
[C---:B------:R-:W-:Y:S01]  /*0110*/  @!P5 VIADD R15, R14.reuse, UR4 ;  /* 0x000000040e0fdc36 */ /* 0x040fe20008000000 */
[----:B------:R-:W1:Y:S01]  /*0120*/  @!P5 LDC.64 R2, c[0x0][0x390] ;  /* 0x0000e400ff02db82 */ /* 0x000e620000000a00 */
[----:B------:R-:W-:-:S05]  /*0130*/  @!P5 VIADD R14, R14, 0x80 ;  /* 0x000000800e0ed836 */ /* 0x000fca0000000000 */
[----:B------:R-:W-:Y:S02]  /*0140*/  ISETP.GE.U32.AND P1, PT, R14, UR5, PT ;  /* 0x000000050e007c0c */ /* 0x000fe4000bf26070 */
[----:B0-----:R-:W-:-:S05]  /*0150*/  @!P6 IADD3 R4, P2, PT, R5, R16, RZ ;  /* 0x000000100504e210 */ /* 0x001fca0007f5e0ff */
[----:B------:R-:W-:-:S06]  /*0160*/  @!P6 IMAD.X R5, RZ, RZ, R17, P2 ;  /* 0x000000ffff05e224 */ /* 0x000fcc00010e0611 */
[C---:B------:R-:W-:Y:S01]  /*0170*/  @!P1 VIADD R21, R14.reuse, UR4 ;  /* 0x000000040e159c36 */ /* 0x040fe20008000000 */
[----:B------:R-:W0:Y:S01]  /*0180*/  @!P1 LDC.64 R6, c[0x0][0x390] ;  /* 0x0000e400ff069b82 */ /* 0x000e220000000a00 */
[----:B------:R-:W-:Y:S01]  /*0190*/  @!P1 VIADD R14, R14, 0x80 ;  /* 0x000000800e0e9836 */ /* 0x000fe20000000000 */
[----:B-1----:R-:W-:-:S04]  /*01a0*/  @!P5 IADD3 R2, P2, PT, R15, R2, RZ ;  /* 0x000000020f02d210 */ /* 0x002fc80007f5e0ff */
[----:B------:R-:W-:Y:S01]  /*01b0*/  ISETP.GE.U32.AND P0, PT, R14, UR5, PT ;  /* 0x000000050e007c0c */ /* 0x000fe2000bf06070 */
[----:B------:R-:W-:-:S12]  /*01c0*/  @!P5 IMAD.X R3, RZ, RZ, R3, P2 ;  /* 0x000000ffff03d224 */ /* 0x000fd800010e0603 */
[C---:B------:R-:W-:Y:S01]  /*01d0*/  @!P0 VIADD R23, R14.reuse, UR4 ;  /* 0x000000040e178c36 */ /* 0x040fe20008000000 */
[----:B------:R-:W1:Y:S01]  /*01e0*/  @!P0 LDC.64 R8, c[0x0][0x390] ;  /* 0x0000e400ff088b82 */ /* 0x000e620000000a00 */
[----:B------:R-:W-:Y:S01]  /*01f0*/  @!P0 VIADD R14, R14, 0x80 ;  /* 0x000000800e0e8836 */ /* 0x000fe20000000000 */
[----:B0-----:R-:W-:-:S04]  /*0200*/  @!P1 IADD3 R6, P2, PT, R21, R6, RZ ;  /* 0x0000000615069210 */ /* 0x001fc80007f5e0ff */
[----:B------:R-:W-:Y:S01]  /*0210*/  ISETP.GE.U32.AND P4, PT, R14, UR5, PT ;  /* 0x000000050e007c0c */ /* 0x000fe2000bf86070 */
[----:B------:R-:W-:-:S05]  /*0220*/  @!P1 IMAD.X R7, RZ, RZ, R7, P2 ;  /* 0x000000ffff079224 */ /* 0x000fca00010e0607 */
[----:B------:R0:W2:Y:S07]  /*0230*/  @!P1 LDG.E.U8 R6, desc[UR8][R6.64] ;  /* 0x0000000806069981 */ /* 0x0000ae000c1e1100 */
[C---:B------:R-:W-:Y:S01]  /*0240*/  @!P4 VIADD R25, R14.reuse, UR4 ;  /* 0x000000040e19cc36 */ /* 0x040fe20008000000 */
[----:B------:R-:W3:Y:S01]  /*0250*/  @!P4 LDC.64 R12, c[0x0][0x390] ;  /* 0x0000e400ff0ccb82 */ /* 0x000ee20000000a00 */
[----:B------:R-:W-:Y:S01]  /*0260*/  @!P4 VIADD R14, R14, 0x80 ;  /* 0x000000800e0ec836 */ /* 0x000fe20000000000 */
[----:B-1----:R-:W-:-:S04]  /*0270*/  @!P0 IADD3 R8, P2, PT, R23, R8, RZ ;  /* 0x0000000817088210 */ /* 0x002fc80007f5e0ff */
[----:B------:R-:W-:Y:S01]  /*0280*/  ISETP.GE.U32.AND P3, PT, R14, UR5, PT ;  /* 0x000000050e007c0c */ /* 0x000fe2000bf66070 */
[----:B------:R-:W-:-:S05]  /*0290*/  @!P0 IMAD.X R9, RZ, RZ, R9, P2 ;  /* 0x000000ffff098224 */ /* 0x000fca00010e0609 */
[----:B------:R-:W4:Y:S07]  /*02a0*/  @!P0 LDG.E.U8 R8, desc[UR8][R8.64] ;  /* 0x0000000808088981 */ /* 0x000f2e000c1e1100 */
[----:B------:R-:W1:Y:S01]  /*02b0*/  @!P3 LDC.64 R10, c[0x0][0x390] ;  /* 0x0000e400ff0abb82 */ /* 0x000e620000000a00 */
[C---:B------:R-:W-:Y:S02]  /*02c0*/  @!P3 VIADD R15, R14.reuse, UR4 ;  /* 0x000000040e0fbc36 */ /* 0x040fe40008000000 */
[----:B------:R-:W-:Y:S01]  /*02d0*/  @!P3 VIADD R14, R14, 0x80 ;  /* 0x000000800e0eb836 */ /* 0x000fe20000000000 */
[----:B---3--:R-:W-:-:S05]  /*02e0*/  @!P4 IADD3 R12, P2, PT, R25, R12, RZ ;  /* 0x0000000c190cc210 */ /* 0x008fca0007f5e0ff */
[----:B------:R-:W-:-:S05]  /*02f0*/  @!P4 IMAD.X R13, RZ, RZ, R13, P2 ;  /* 0x000000ffff0dc224 */ /* 0x000fca00010e060d */
[----:B------:R-:W3:Y:S01]  /*0300*/  @!P4 LDG.E.U8 R12, desc[UR8][R12.64] ;  /* 0x000000080c0cc981 */ /* 0x000ee2000c1e1100 */
[----:B-1----:R-:W-:-:S05]  /*0310*/  @!P3 IADD3 R10, P2, PT, R15, R10, RZ ;  /* 0x0000000a0f0ab210 */ /* 0x002fca0007f5e0ff */
[----:B------:R-:W-:Y:S01]  /*0320*/  @!P3 IMAD.X R11, RZ, RZ, R11, P2 ;  /* 0x000000ffff0bb224 */ /* 0x000fe200010e060b */
[----:B------:R-:W-:-:S04]  /*0330*/  ISETP.GE.U32.AND P2, PT, R14, UR5, PT ;  /* 0x000000050e007c0c */ /* 0x000fc8000bf46070 */
[----:B------:R-:W5:Y:S09]  /*0340*/  @!P3 LDG.E.U8 R10, desc[UR8][R10.64] ;  /* 0x000000080a0ab981 */ /* 0x000f72000c1e1100 */
[----:B------:R-:W1:Y:S01]  /*0350*/  @!P2 LDC.64 R20, c[0x0][0x390] ;  /* 0x0000e400ff14ab82 */ /* 0x000e620000000a00 */
[----:B------:R-:W-:-:S02]  /*0360*/  @!P2 VIADD R17, R14, UR4 ;  /* 0x000000040e11ac36 */ /* 0x000fc40008000000 */
[----:B------:R-:W-:-:S05]  /*0370*/  @!P2 VIADD R14, R14, 0x80 ;  /* 0x000000800e0ea836 */ /* 0x000fca0000000000 */
[----:B------:R-:W-:-:S04]  /*0380*/  ISETP.GE.U32.AND P5, PT, R14, UR5, PT ;  /* 0x000000050e007c0c */ /* 0x000fc8000bfa6070 */
[----:B------:R-:W-:-:S09]  /*0390*/  P2R R22, PR, RZ, 0x20 ;  /* 0x00000020ff167803 */ /* 0x000fd20000000000 */
[----:B------:R-:W-:Y:S01]  /*03a0*/  @!P5 VIADD R15, R14, UR4 ;  /* 0x000000040e0fdc36 */ /* 0x000fe20008000000 */
[----:B-1----:R-:W-:-:S05]  /*03b0*/  @!P2 IADD3 R16, P6, PT, R17, R20, RZ ;  /* 0x000000141110a210 */ /* 0x002fca0007fde0ff */
[----:B------:R-:W-:Y:S02]  /*03c0*/  @!P2 IMAD.X R17, RZ, RZ, R21, P6 ;  /* 0x000000ffff11a224 */ /* 0x000fe400030e0615 */
[----:B------:R-:W1:Y:S03]  /*03d0*/  @!P5 LDC.64 R20, c[0x0][0x390] ;  /* 0x0000e400ff14db82 */ /* 0x000e660000000a00 */
[----:B------:R-:W5:Y:S01]  /*03e0*/  @!P2 LDG.E.U8 R16, desc[UR8][R16.64] ;  /* 0x000000081010a981 */ /* 0x000f62000c1e1100 */
[----:B-1----:R-:W-:-:S05]  /*03f0*/  @!P5 IADD3 R14, P6, PT, R15, R20, RZ ;  /* 0x000000140f0ed210 */ /* 0x002fca0007fde0ff */
[----:B------:R-:W-:Y:S01]  /*0400*/  @!P5 IMAD.X R15, RZ, RZ, R21, P6 ;  /* 0x000000ffff0fd224 */ /* 0x000fe200030e0615 */
[----:B------:R-:W-:Y:S02]  /*0410*/  ISETP.NE.AND P6, PT, R18, RZ, PT ;  /* 0x000000ff1200720c */ /* 0x000fe40003fc5270 */
[----:B------:R-:W-:-:S11]  /*0420*/  ISETP.NE.AND P5, PT, R19, RZ, PT ;  /* 0x000000ff1300720c */ /* 0x000fd60003fa5270 */
[----:B------:R-:W2:Y:S04]  /*0430*/  @!P6 LDG.E.U8 R4, desc[UR8][R4.64] ;  /* 0x000000080404e981 */ /* 0x000ea8000c1e1100 */
[----:B------:R-:W4:Y:S01]  /*0440*/  @!P5 LDG.E.U8 R2, desc[UR8][R2.64] ;  /* 0x000000080202d981 */ /* 0x000f22000c1e1100 */
[----:B--2---:R-:W-:-:S04]  /*0450*/  ISETP.NE.AND P6, PT, R4, RZ, !P6 ;  /* 0x000000ff0400720c */ /* 0x004fc800077c5270 */
[----:B------:R-:W-:Y:S02]  /*0460*/  SEL R18, RZ, 0x1, !P6 ;  /* 0x00000001ff127807 */ /* 0x000fe40007000000 */
[----:B------:R-:W-:-:S13]  /*0470*/  ISETP.NE.AND P6, PT, R22, RZ, PT ;  /* 0x000000ff1600720c */ /* 0x000fda0003fc5270 */
[----:B------:R1:W2:Y:S01]  /*0480*/  @!P6 LDG.E.U8 R14, desc[UR8][R14.64] ;  /* 0x000000080e0ee981 */ /* 0x0002a2000c1e1100 */
[----:B----4-:R-:W-:-:S04]  /*0490*/  ISETP.NE.AND P5, PT, R2, RZ, !P5 ;  /* 0x000000ff0200720c */ /* 0x010fc80006fa5270 */
[----:B0-----:R-:W-:Y:S02]  /*04a0*/  SEL R7, RZ, 0x1, !P5 ;  /* 0x00000001ff077807 */ /* 0x001fe40006800000 */
[----:B------:R-:W-:Y:S01]  /*04b0*/  ISETP.GE.U32.AND P5, PT, R0, UR5, PT ;  /* 0x0000000500007c0c */ /* 0x000fe2000bfa6070 */
[----:B------:R-:W-:Y:S01]  /*04c0*/  BSSY.RECONVERGENT B0, `(.L_x_500) ;  /* 0x0000046000007945 */ /* 0x000fe20003800200 */
[----:B------:R-:W-:-:S03]  /*04d0*/  ISETP.NE.AND P1, PT, R6, RZ, !P1 ;  /* 0x000000ff0600720c */ /* 0x000fc60004f25270 */
[----:B------:R-:W-:Y:S01]  /*04e0*/  BSSY.RELIABLE B1, `(.L_x_501) ;  /* 0x000003c000017945 */ /* 0x000fe20003800100 */
[----:B------:R-:W-:Y:S02]  /*04f0*/  ISETP.NE.AND P0, PT, R8, RZ, !P0 ;  /* 0x000000ff0800720c */ /* 0x000fe40004705270 */
[----:B---3--:R-:W-:Y:S02]  /*0500*/  ISETP.NE.AND P4, PT, R12, RZ, !P4 ;  /* 0x000000ff0c00720c */ /* 0x008fe40006785270 */
[----:B-----5:R-:W-:Y:S02]  /*0510*/  ISETP.NE.AND P3, PT, R10, RZ, !P3 ;  /* 0x000000ff0a00720c */ /* 0x020fe40005f65270 */
[----:B------:R-:W-:Y:S02]  /*0520*/  ISETP.NE.AND P2, PT, R16, RZ, !P2 ;  /* 0x000000ff1000720c */ /* 0x000fe40005745270 */
[----:B------:R-:W-:Y:S02]  /*0530*/  SEL R9, RZ, 0x1, !P1 ;  /* 0x00000001ff097807 */ /* 0x000fe40004800000 */
[----:B------:R-:W-:-:S02]  /*0540*/  SEL R11, RZ, 0x1, !P0 ;  /* 0x00000001ff0b7807 */ /* 0x000fc40004000000 */
[----:B------:R-:W-:Y:S02]  /*0550*/  SEL R13, RZ, 0x1, !P4 ;  /* 0x00000001ff0d7807 */ /* 0x000fe40006000000 */
[----:B-1----:R-:W-:Y:S02]  /*0560*/  SEL R15, RZ, 0x1, !P3 ;  /* 0x00000001ff0f7807 */ /* 0x002fe40005800000 */
[----:B------:R-:W-:Y:S02]  /*0570*/  SEL R3, RZ, 0x1, !P2 ;  /* 0x00000001ff037807 */ /* 0x000fe40005000000 */
[----:B--2---:R-:W-:-:S04]  /*0580*/  ISETP.NE.AND P6, PT, R14, RZ, !P6 ;  /* 0x000000ff0e00720c */ /* 0x004fc800077c5270 */
[----:B------:R-:W-:Y:S01]  /*0590*/  SEL R2, RZ, 0x1, !P6 ;  /* 0x00000001ff027807 */ /* 0x000fe20007000000 */
[----:B------:R-:W-:Y:S08]  /*05a0*/  @P5 BRA `(.L_x_502) ;  /* 0x0000000000385947 */ /* 0x000ff00003800000 */
[----:B------:R-:W0:Y:S01]  /*05b0*/  LDCU.64 UR6, c[0x0][0x388] ;  /* 0x00007100ff0677ac */ /* 0x000e220008000a00 */
[C---:B------:R-:W-:Y:S02]  /*05c0*/  VIADD R4, R0.reuse, UR4 ;  /* 0x0000000400047c36 */ /* 0x040fe40008000000 */
[----:B------:R-:W-:-:S03]  /*05d0*/  VIADD R0, R0, 0x80 ;  /* 0x0000008000007836 */ /* 0x000fc60000000000 */
[----:B0-----:R-:W-:-:S05]  /*05e0*/  IADD3 R4, P0, PT, R4, UR6, RZ ;  /* 0x0000000604047c10 */ /* 0x001fca000ff1e0ff */
[----:B------:R-:W-:Y:S01]  /*05f0*/  IMAD.X R5, RZ, RZ, UR7, P0 ;  /* 0x00000007ff057e24 */ /* 0x000fe200080e06ff */
[----:B------:R-:W-:-:S04]  /*0600*/  ISETP.GE.U32.AND P0, PT, R0, UR5, PT ;  /* 0x0000000500007c0c */ /* 0x000fc8000bf06070 */
[----:B------:R0:W-:Y:S09]  /*0610*/  STG.E.U8 desc[UR8][R4.64], R18 ;  /* 0x0000001204007986 */ /* 0x0001f2000c101108 */
[----:B------:R-:W-:Y:S05]  /*0620*/  @P0 BRA `(.L_x_503) ;  /* 0x0000000000380947 */ /* 0x000fea0003800000 */
[----:B------:R-:W1:Y:S01]  /*0630*/  LDCU.64 UR6, c[0x0][0x388] ;  /* 0x00007100ff0677ac */ /* 0x000e620008000a00 */
[C---:B0-----:R-:W-:Y:S02]  /*0640*/  VIADD R4, R0.reuse, UR4 ;  /* 0x0000000400047c36 */ /* 0x041fe40008000000 */
[----:B------:R-:W-:-:S03]  /*0650*/  VIADD R0, R0, 0x80 ;  /* 0x0000008000007836 */ /* 0x000fc60000000000 */
[----:B-1----:R-:W-:-:S05]  /*0660*/  IADD3 R4, P0, PT, R4, UR6, RZ ;  /* 0x0000000604047c10 */ /* 0x002fca000ff1e0ff */
[----:B------:R-:W-:-:S05]  /*0670*/  IMAD.X R5, RZ, RZ, UR7, P0 ;  /* 0x00000007ff057e24 */ /* 0x000fca00080e06ff */
[----:B------:R0:W-:Y:S03]  /*0680*/  STG.E.U8 desc[UR8][R4.64], R7 ;  /* 0x0000000704007986 */ /* 0x0001e6000c101108 */
.L_x_502:
[----:B------:R-:W-:-:S13]  /*0690*/  ISETP.GE.U32.AND P0, PT, R0, UR5, PT ;  /* 0x0000000500007c0c */ /* 0x000fda000bf06070 */
[----:B------:R-:W-:Y:S05]  /*06a0*/  @P0 BRA `(.L_x_504) ;  /* 0x0000000000380947 */ /* 0x000fea0003800000 */
[----:B------:R-:W1:Y:S01]  /*06b0*/  LDCU.64 UR6, c[0x0][0x388] ;  /* 0x00007100ff0677ac */ /* 0x000e620008000a00 */
[C---:B0-----:R-:W-:Y:S02]  /*06c0*/  VIADD R4, R0.reuse, UR4 ;  /* 0x0000000400047c36 */ /* 0x041fe40008000000 */
[----:B------:R-:W-:-:S03]  /*06d0*/  VIADD R0, R0, 0x80 ;  /* 0x0000008000007836 */ /* 0x000fc60000000000 */
[----:B-1----:R-:W-:-:S05]  /*06e0*/  IADD3 R4, P0, PT, R4, UR6, RZ ;  /* 0x0000000604047c10 */ /* 0x002fca000ff1e0ff */
[----:B------:R-:W-:-:S05]  /*06f0*/  IMAD.X R5, RZ, RZ, UR7, P0 ;  /* 0x00000007ff057e24 */ /* 0x000fca00080e06ff */
[----:B------:R1:W-:Y:S03]  /*0700*/  STG.E.U8 desc[UR8][R4.64], R9 ;  /* 0x0000000904007986 */ /* 0x0003e6000c101108 */
.L_x_503:
[----:B------:R-:W-:-:S13]  /*0710*/  ISETP.GE.U32.AND P0, PT, R0, UR5, PT ;  /* 0x0000000500007c0c */ /* 0x000fda000bf06070 */
[----:B------:R-:W-:Y:S05]  /*0720*/  @P0 BRA `(.L_x_505) ;  /* 0x0000000000380947 */ /* 0x000fea0003800000 */
[----:B------:R-:W2:Y:S01]  /*0730*/  LDCU.64 UR6, c[0x0][0x388] ;  /* 0x00007100ff0677ac */ /* 0x000ea20008000a00 */
[C---:B01----:R-:W-:Y:S02]  /*0740*/  VIADD R4, R0.reuse, UR4 ;  /* 0x0000000400047c36 */ /* 0x043fe40008000000 */
[----:B------:R-:W-:-:S03]  /*0750*/  VIADD R0, R0, 0x80 ;  /* 0x0000008000007836 */ /* 0x000fc60000000000 */
[----:B--2---:R-:W-:-:S05]  /*0760*/  IADD3 R4, P0, PT, R4, UR6, RZ ;  /* 0x0000000604047c10 */ /* 0x004fca000ff1e0ff */
[----:B------:R-:W-:-:S05]  /*0770*/  IMAD.X R5, RZ, RZ, UR7, P0 ;  /* 0x00000007ff057e24 */ /* 0x000fca00080e06ff */
[----:B------:R1:W-:Y:S03]  /*0780*/  STG.E.U8 desc[UR8][R4.64], R11 ;  /* 0x0000000b04007986 */ /* 0x0003e6000c101108 */
.L_x_504:
        /* <DEDUP_REMOVED lines=8> */
.L_x_505:
[----:B------:R-:W-:-:S13]  /*0810*/  ISETP.GE.U32.AND P0, PT, R0, UR5, PT ;  /* 0x0000000500007c0c */ /* 0x000fda000bf06070 */
[----:B------:R-:W-:Y:S05]  /*0820*/  @P0 BREAK.RELIABLE B1 ;  /* 0x0000000000010942 */ /* 0x000fea0003800100 */
[----:B------:R-:W-:Y:S05]  /*0830*/  @P0 BRA `(.L_x_507) ;  /* 0x0000000000380947 */ /* 0x000fea0003800000 */
[----:B------:R-:W3:Y:S01]  /*0840*/  LDCU.64 UR6, c[0x0][0x388] ;  /* 0x00007100ff0677ac */ /* 0x000ee20008000a00 */
[C---:B012---:R-:W-:Y:S02]  /*0850*/  VIADD R4, R0.reuse, UR4 ;  /* 0x0000000400047c36 */ /* 0x047fe40008000000 */
[----:B------:R-:W-:-:S03]  /*0860*/  VIADD R0, R0, 0x80 ;  /* 0x0000008000007836 */ /* 0x000fc60000000000 */
[----:B---3--:R-:W-:-:S05]  /*0870*/  IADD3 R4, P0, PT, R4, UR6, RZ ;  /* 0x0000000604047c10 */ /* 0x008fca000ff1e0ff */
[----:B------:R-:W-:-:S05]  /*0880*/  IMAD.X R5, RZ, RZ, UR7, P0 ;  /* 0x00000007ff057e24 */ /* 0x000fca00080e06ff */
[----:B------:R2:W-:Y:S03]  /*0890*/  STG.E.U8 desc[UR8][R4.64], R15 ;  /* 0x0000000f04007986 */ /* 0x0005e6000c101108 */
.L_x_506:
[----:B------:R-:W-:Y:S05]  /*08a0*/  BSYNC.RELIABLE B1 ;  /* 0x0000000000017941 */ /* 0x000fea0003800100 */
.L_x_501:
[----:B------:R-:W-:-:S13]  /*08b0*/  ISETP.GE.U32.AND P0, PT, R0, UR5, PT ;  /* 0x0000000500007c0c */ /* 0x000fda000bf06070 */
[----:B0-----:R-:W0:Y:S01]  /*08c0*/  @!P0 LDC.64 R6, c[0x0][0x388] ;  /* 0x0000e200ff068b82 */ /* 0x001e220000000a00 */
[C---:B-12---:R-:W-:Y:S02]  /*08d0*/  @!P0 VIADD R5, R0.reuse, UR4 ;  /* 0x0000000400058c36 */ /* 0x046fe40008000000 */
[----:B------:R-:W-:-:S03]  /*08e0*/  @!P0 VIADD R0, R0, 0x80 ;  /* 0x0000008000008836 */ /* 0x000fc60000000000 */
[----:B0-----:R-:W-:-:S05]  /*08f0*/  @!P0 IADD3 R4, P1, PT, R5, R6, RZ ;  /* 0x0000000605048210 */ /* 0x001fca0007f3e0ff */
[----:B------:R-:W-:-:S05]  /*0900*/  @!P0 IMAD.X R5, RZ, RZ, R7, P1 ;  /* 0x000000ffff058224 */ /* 0x000fca00008e0607 */
[----:B------:R3:W-:Y:S03]  /*0910*/  @!P0 STG.E.U8 desc[UR8][R4.64], R3 ;  /* 0x0000000304008986 */ /* 0x0007e6000c101108 */
.L_x_507:
[----:B------:R-:W-:Y:S05]  /*0920*/  BSYNC.RECONVERGENT B0 ;  /* 0x0000000000007941 */ /* 0x000fea0003800200 */
.L_x_500:
[----:B------:R-:W-:Y:S05]  /*0930*/  WARPSYNC.ALL ;  /* 0x0000000000007948 */ /* 0x000fea0003800000 */
[----:B------:R-:W-:-:S13]  /*0940*/  ISETP.GE.U32.AND P0, PT, R0, UR5, PT ;  /* 0x0000000500007c0c */ /* 0x000fda000bf06070 */
[----:B------:R-:W-:Y:S05]  /*0950*/  @P0 EXIT ;  /* 0x000000000000094d */ /* 0x000fea0003800000 */
[----:B------:R-:W0:Y:S01]  /*0960*/  LDCU.64 UR6, c[0x0][0x388] ;  /* 0x00007100ff0677ac */ /* 0x000e220008000a00 */
[----:B------:R-:W-:-:S05]  /*0970*/  VIADD R0, R0, UR4 ;  /* 0x0000000400007c36 */ /* 0x000fca0008000000 */
[----:B0123--:R-:W-:-:S05]  /*0980*/  IADD3 R4, P0, PT, R0, UR6, RZ ;  /* 0x0000000600047c10 */ /* 0x00ffca000ff1e0ff */
[----:B------:R-:W-:-:S05]  /*0990*/  IMAD.X R5, RZ, RZ, UR7, P0 ;  /* 0x00000007ff057e24 */ /* 0x000fca00080e06ff */
[----:B------:R-:W-:Y:S01]  /*09a0*/  STG.E.U8 desc[UR8][R4.64], R2 ;  /* 0x0000000204007986 */ /* 0x000fe2000c101108 */
[----:B------:R-:W-:Y:S05]  /*09b0*/  EXIT ;  /* 0x000000000000794d */ /* 0x000fea0003800000 */
.L_x_499:
[----:B------:R-:W0:Y:S01]  /*09c0*/  LDCU.64 UR6, c[0x0][0x390] ;  /* 0x00007200ff0677ac */ /* 0x000e220008000a00 */
[----:B------:R-:W1:Y:S01]  /*09d0*/  S2R R7, SR_TID.X ;  /* 0x0000000000077919 */ /* 0x000e620000002100 */
[----:B0-----:R-:W-:-:S04]  /*09e0*/  UIADD3 UR6, UP0, UPT, UR4, UR6, URZ ;  /* 0x0000000604067290 */ /* 0x001fc8000ff1e0ff */
[----:B------:R-:W-:Y:S02]  /*09f0*/  UIADD3.X UR7, UPT, UPT, URZ, UR7, URZ, UP0, !UPT ;  /* 0x00000007ff077290 */ /* 0x000fe400087fe4ff */
[----:B------:R-:W-:-:S04]  /*0a00*/  IMAD.U32 R4, RZ, RZ, UR6 ;  /* 0x00000006ff047e24 */ /* 0x000fc8000f8e00ff */
[----:B------:R-:W-:Y:S02]  /*0a10*/  IMAD.U32 R5, RZ, RZ, UR7 ;  /* 0x00000007ff057e24 */ /* 0x000fe4000f8e00ff */
[----:B-1----:R-:W-:-:S03]  /*0a20*/  IMAD.WIDE.U32 R4, R7, 0x2, R4 ;  /* 0x0000000207047825 */ /* 0x002fc600078e0004 */
[----:B------:R-:W0:Y:S02]  /*0a30*/  LDCU.64 UR6, c[0x0][0x388] ;  /* 0x00007100ff0677ac */ /* 0x000e240008000a00 */
[----:B------:R-:W2:Y:S04]  /*0a40*/  LDG.E.U16 R6, desc[UR8][R4.64] ;  /* 0x0000000804067981 */ /* 0x000ea8000c1e1500 */
[----:B------:R-:W3:Y:S04]  /*0a50*/  LDG.E.U16 R8, desc[UR8][R4.64+0x100] ;  /* 0x0001000804087981 */ /* 0x000ee8000c1e1500 */
[----:B------:R-:W4:Y:S04]  /*0a60*/  LDG.E.U16 R9, desc[UR8][R4.64+0x200] ;  /* 0x0002000804097981 */ /* 0x000f28000c1e1500 */
[----:B------:R4:W5:Y:S01]  /*0a70*/  LDG.E.U16 R10, desc[UR8][R4.64+0x300] ;  /* 0x00030008040a7981 */ /* 0x000962000c1e1500 */
[----:B0-----:R-:W-:-:S04]  /*0a80*/  UIADD3 UR6, UP0, UPT, UR4, UR6, URZ ;  /* 0x0000000604067290 */ /* 0x001fc8000ff1e0ff */
[----:B------:R-:W-:Y:S02]  /*0a90*/  UIADD3.X UR7, UPT, UPT, URZ, UR7, URZ, UP0, !UPT ;  /* 0x00000007ff077290 */ /* 0x000fe400087fe4ff */
[----:B------:R-:W-:-:S04]  /*0aa0*/  IMAD.U32 R2, RZ, RZ, UR6 ;  /* 0x00000006ff027e24 */ /* 0x000fc8000f8e00ff */
[----:B------:R-:W-:Y:S02]  /*0ab0*/  IMAD.U32 R3, RZ, RZ, UR7 ;  /* 0x00000007ff037e24 */ /* 0x000fe4000f8e00ff */
[----:B------:R-:W-:Y:S01]  /*0ac0*/  IMAD.WIDE.U32 R2, R7, 0x2, R2 ;  /* 0x0000000207027825 */ /* 0x000fe200078e0002 */
[C---:B--2---:R-:W-:Y:S02]  /*0ad0*/  PRMT R0, R6.reuse, 0x7770, RZ ;  /* 0x0000777006007816 */ /* 0x044fe400000000ff */
[----:B------:R-:W-:Y:S02]  /*0ae0*/  PRMT R6, R6, 0x7771, RZ ;  /* 0x0000777106067816 */ /* 0x000fe400000000ff */
[----:B------:R-:W-:Y:S02]  /*0af0*/  ISETP.NE.AND P6, PT, R0, RZ, PT ;  /* 0x000000ff0000720c */ /* 0x000fe40003fc5270 */
[----:B---3--:R-:W-:Y:S02]  /*0b00*/  PRMT R0, R8, 0x7771, RZ ;  /* 0x0000777108007816 */ /* 0x008fe400000000ff */
[----:B----4-:R-:W-:-:S02]  /*0b10*/  PRMT R4, R9, 0x7770, RZ ;  /* 0x0000777009047816 */ /* 0x010fc400000000ff */
[----:B------:R-:W-:Y:S02]  /*0b20*/  ISETP.NE.AND P3, PT, R0, RZ, PT ;  /* 0x000000ff0000720c */ /* 0x000fe40003f65270 */
[----:B------:R-:W-:Y:S02]  /*0b30*/  PRMT R0, R9, 0x7771, RZ ;  /* 0x0000777109007816 */ /* 0x000fe400000000ff */
[----:B------:R-:W-:Y:S02]  /*0b40*/  ISETP.NE.AND P2, PT, R4, RZ, PT ;  /* 0x000000ff0400720c */ /* 0x000fe40003f45270 */
[----:B------:R-:W-:Y:S02]  /*0b50*/  PRMT R7, R8, 0x7770, RZ ;  /* 0x0000777008077816 */ /* 0x000fe400000000ff */
[C---:B-----5:R-:W-:Y:S02]  /*0b60*/  PRMT R5, R10.reuse, 0x7770, RZ ;  /* 0x000077700a057816 */ /* 0x060fe400000000ff */
[----:B------:R-:W-:-:S02]  /*0b70*/  PRMT R4, R10, 0x7771, RZ ;  /* 0x000077710a047816 */ /* 0x000fc400000000ff */
[----:B------:R-:W-:Y:S02]  /*0b80*/  ISETP.NE.AND P1, PT, R0, RZ, PT ;  /* 0x000000ff0000720c */ /* 0x000fe40003f25270 */
[----:B------:R-:W-:Y:S02]  /*0b90*/  SEL R0, RZ, 0x1, !P6 ;  /* 0x00000001ff007807 */ /* 0x000fe40007000000 */
[----:B------:R-:W-:Y:S02]  /*0ba0*/  ISETP.NE.AND P5, PT, R6, RZ, PT ;  /* 0x000000ff0600720c */ /* 0x000fe40003fa5270 */
[----:B------:R-:W-:Y:S02]  /*0bb0*/  ISETP.NE.AND P4, PT, R7, RZ, PT ;  /* 0x000000ff0700720c */ /* 0x000fe40003f85270 */
[----:B------:R-:W-:Y:S02]  /*0bc0*/  ISETP.NE.AND P0, PT, R5, RZ, PT ;  /* 0x000000ff0500720c */ /* 0x000fe40003f05270 */
[----:B------:R-:W-:-:S02]  /*0bd0*/  ISETP.NE.AND P6, PT, R4, RZ, PT ;  /* 0x000000ff0400720c */ /* 0x000fc40003fc5270 */
[----:B------:R-:W-:Y:S02]  /*0be0*/  SEL R5, RZ, 0x1, !P5 ;  /* 0x00000001ff057807 */ /* 0x000fe40006800000 */
[----:B------:R-:W-:Y:S02]  /*0bf0*/  SEL R4, RZ, 0x1, !P4 ;  /* 0x00000001ff047807 */ /* 0x000fe40006000000 */
[----:B------:R-:W-:Y:S02]  /*0c00*/  SEL R7, RZ, 0x1, !P3 ;  /* 0x00000001ff077807 */ /* 0x000fe40005800000 */
[----:B------:R-:W-:Y:S02]  /*0c10*/  SEL R6, RZ, 0x1, !P2 ;  /* 0x00000001ff067807 */ /* 0x000fe40005000000 */
[----:B------:R-:W-:Y:S02]  /*0c20*/  SEL R9, RZ, 0x1, !P1 ;  /* 0x00000001ff097807 */ /* 0x000fe40004800000 */
[----:B------:R-:W-:-:S02]  /*0c30*/  SEL R8, RZ, 0x1, !P0 ;  /* 0x00000001ff087807 */ /* 0x000fc40004000000 */
[----:B------:R-:W-:Y:S02]  /*0c40*/  SEL R11, RZ, 0x1, !P6 ;  /* 0x00000001ff0b7807 */ /* 0x000fe40007000000 */
[----:B------:R-:W-:Y:S02]  /*0c50*/  PRMT R5, R5, 0x7604, R0 ;  /* 0x0000760405057816 */ /* 0x000fe40000000000 */
[----:B------:R-:W-:Y:S02]  /*0c60*/  PRMT R7, R7, 0x7604, R4 ;  /* 0x0000760407077816 */ /* 0x000fe40000000004 */
[----:B------:R-:W-:Y:S01]  /*0c70*/  PRMT R9, R9, 0x7604, R6 ;  /* 0x0000760409097816 */ /* 0x000fe20000000006 */
[----:B------:R-:W-:Y:S01]  /*0c80*/  STG.E.U16 desc[UR8][R2.64], R5 ;  /* 0x0000000502007986 */ /* 0x000fe2000c101508 */
[----:B------:R-:W-:-:S03]  /*0c90*/  PRMT R11, R11, 0x7604, R8 ;  /* 0x000076040b0b7816 */ /* 0x000fc60000000008 */
[----:B------:R-:W-:Y:S04]  /*0ca0*/  STG.E.U16 desc[UR8][R2.64+0x100], R7 ;  /* 0x0001000702007986 */ /* 0x000fe8000c101508 */
[----:B------:R-:W-:Y:S04]  /*0cb0*/  STG.E.U16 desc[UR8][R2.64+0x200], R9 ;  /* 0x0002000902007986 */ /* 0x000fe8000c101508 */
[----:B------:R-:W-:Y:S01]  /*0cc0*/  STG.E.U16 desc[UR8][R2.64+0x300], R11 ;  /* 0x0003000b02007986 */ /* 0x000fe2000c101508 */
[----:B------:R-:W-:Y:S05]  /*0cd0*/  EXIT ;  /* 0x000000000000794d */ /* 0x000fea0003800000 */
.L_x_508:
        /* <DEDUP_REMOVED lines=10> */
.L_x_5961:


//--------------------- .text._ZN2at6native29vectorized_elementwise_kernelILi4ENS0_10AbsFunctorIbEESt5arrayIPcLm2EEEEviT0_T1_ --------------------------
	.section	.text._ZN2at6native29vectorized_elementwise_kernelILi4ENS0_10AbsFunctorIbEESt5arrayIPcLm2EEEEviT0_T1_,"ax",@progbits
	.align	128
        .global         _ZN2at6native29vectorized_elementwise_kernelILi4ENS0_10AbsFunctorIbEESt5arrayIPcLm2EEEEviT0_T1_
        .type           _ZN2at6native29vectorized_elementwise_kernelILi4ENS0_10AbsFunctorIbEESt5arrayIPcLm2EEEEviT0_T1_,@function
        .size           _ZN2at6native29vectorized_elementwise_kernelILi4ENS0_10AbsFunctorIbEESt5arrayIPcLm2EEEEviT0_T1_,(.L_x_5962 - _ZN2at6native29vectorized_elementwise_kernelILi4ENS0_10AbsFunctorIbEESt5arrayIPcLm2EEEEviT0_T1_)
        .other          _ZN2at6native29vectorized_elementwise_kernelILi4ENS0_10AbsFunctorIbEESt5arrayIPcLm2EEEEviT0_T1_,@"STO_CUDA_ENTRY STV_DEFAULT"
_ZN2at6native29vectorized_elementwise_kernelILi4ENS0_10AbsFunctorIbEESt5arrayIPcLm2EEEEviT0_T1_:
.text._ZN2at6native29vectorized_elementwise_kernelILi4ENS0_10AbsFunctorIbEESt5arrayIPcLm2EEEEviT0_T1_:
        /* <DEDUP_REMOVED lines=105> */
.L_x_512:
        /* <DEDUP_REMOVED lines=8> */
.L_x_513:
        /* <DEDUP_REMOVED lines=8> */
.L_x_514:
        /* <DEDUP_REMOVED lines=8> */
.L_x_515:
        /* <DEDUP_REMOVED lines=9> */
.L_x_516:
[----:B------:R-:W-:Y:S05]  /*08a0*/  BSYNC.RELIABLE B1 ;  /* 0x0000000000017941 */ /* 0x000fea0003800100 */
.L_x_511:
[----:B------:R-:W-:-:S13]  /*08b0*/  ISETP.GE.U32.AND P0, PT, R0, UR5, PT ;  /* 0x0000000500007c0c */ /* 0x000fda000bf06070 */
[----:B0-----:R-:W0:Y:S01]  /*08c0*/  @!P0 LDC.64 R6, c[0x0][0x388] ;  /* 0x0000e200ff068b82 */ /* 0x001e220000000a00 */
[C---:B-12---:R-:W-:Y:S02]  /*08d0*/  @!P0 VIADD R5, R0.reuse, UR4 ;  /* 0x0000000400058c36 */ /* 0x046fe40008000000 */
[----:B------:R-:W-:-:S03]  /*08e0*/  @!P0 VIADD R0, R0, 0x80 ;  /* 0x0000008000008836 */ /* 0x000fc60000000000 */
[----:B0-----:R-:W-:-:S05]  /*08f0*/  @!P0 IADD3 R4, P1, PT, R5, R6, RZ ;  /* 0x0000000605048210 */ /* 0x001fca0007f3e0ff */
[----:B------:R-:W-:-:S05]  /*0900*/  @!P0 IMAD.X R5, RZ, RZ, R7, P1 ;  /* 0x000000ffff058224 */ /* 0x000fca00008e0607 */
[----:B------:R3:W-:Y:S03]  /*0910*/  @!P0 STG.E.U8 desc[UR8][R4.64], R3 ;  /* 0x0000000304008986 */ /* 0x0007e6000c101108 */
.L_x_517:
[----:B------:R-:W-:Y:S05]  /*0920*/  BSYNC.RECONVERGENT B0 ;  /* 0x0000000000007941 */ /* 0x000fea0003800200 */
.L_x_510:
        /* <DEDUP_REMOVED lines=9> */
.L_x_509:
        /* <DEDUP_REMOVED lines=8> */
[----:B------:R-:W2:Y:S04]  /*0a40*/  LDG.E R0, desc[UR8][R2.64] ;  /* 0x0000000802007981 */ /* 0x000ea8000c1e1900 */
[----:B------:R1:W3:Y:S01]  /*0a50*/  LDG.E R6, desc[UR8][R2.64+0x200] ;  /* 0x0002000802067981 */ /* 0x0002e2000c1e1900 */
[----:B0-----:R-:W-:-:S04]  /*0a60*/  UIADD3 UR6, UP0, UPT, UR4, UR6, URZ ;  /* 0x0000000604067290 */ /* 0x001fc8000ff1e0ff */
[----:B------:R-:W-:-:S06]  /*0a70*/  UIADD3.X UR7, UPT, UPT, URZ, UR7, URZ, UP0, !UPT ;  /* 0x00000007ff077290 */ /* 0x000fcc00087fe4ff */
[----:B-1----:R-:W-:Y:S01]  /*0a80*/  IMAD.U32 R3, RZ, RZ, UR7 ;  /* 0x00000007ff037e24 */ /* 0x002fe2000f8e00ff */
[C---:B--2---:R-:W-:Y:S02]  /*0a90*/  PRMT R4, R0.reuse, 0x7770, RZ ;  /* 0x0000777000047816 */ /* 0x044fe400000000ff */
[----:B------:R-:W-:Y:S02]  /*0aa0*/  PRMT R5, R0, 0x7771, RZ ;  /* 0x0000777100057816 */ /* 0x000fe400000000ff */
[----:B------:R-:W-:Y:S02]  /*0ab0*/  ISETP.NE.AND P6, PT, R4, RZ, PT ;  /* 0x000000ff0400720c */ /* 0x000fe40003fc5270 */
[C---:B------:R-:W-:Y:S02]  /*0ac0*/  PRMT R4, R0.reuse, 0x7772, RZ ;  /* 0x0000777200047816 */ /* 0x040fe400000000ff */
[----:B------:R-:W-:Y:S02]  /*0ad0*/  PRMT R0, R0, 0x7773, RZ ;  /* 0x0000777300007816 */ /* 0x000fe400000000ff */
[----:B------:R-:W-:-:S02]  /*0ae0*/  ISETP.NE.AND P5, PT, R5, RZ, PT ;  /* 0x000000ff0500720c */ /* 0x000fc40003fa5270 */
[----:B------:R-:W-:Y:S02]  /*0af0*/  ISETP.NE.AND P4, PT, R0, RZ, PT ;  /* 0x000000ff0000720c */ /* 0x000fe40003f85270 */
[C---:B---3--:R-:W-:Y:S02]  /*0b00*/  PRMT R5, R6.reuse, 0x7770, RZ ;  /* 0x0000777006057816 */ /* 0x048fe400000000ff */
[C---:B------:R-:W-:Y:S02]  /*0b10*/  PRMT R0, R6.reuse, 0x7771, RZ ;  /* 0x0000777106007816 */ /* 0x040fe400000000ff */
[C---:B------:R-:W-:Y:S02]  /*0b20*/  PRMT R2, R6.reuse, 0x7772, RZ ;  /* 0x0000777206027816 */ /* 0x040fe400000000ff */
[----:B------:R-:W-:Y:S02]  /*0b30*/  PRMT R6, R6, 0x7773, RZ ;  /* 0x0000777306067816 */ /* 0x000fe400000000ff */
[----:B------:R-:W-:-:S02]  /*0b40*/  SEL R7, RZ, 0x1, !P6 ;  /* 0x00000001ff077807 */ /* 0x000fc40007000000 */
[----:B------:R-:W-:Y:S02]  /*0b50*/  ISETP.NE.AND P3, PT, R4, RZ, PT ;  /* 0x000000ff0400720c */ /* 0x000fe40003f65270 */
[----:B------:R-:W-:Y:S02]  /*0b60*/  ISETP.NE.AND P2, PT, R5, RZ, PT ;  /* 0x000000ff0500720c */ /* 0x000fe40003f45270 */
[----:B------:R-:W-:Y:S02]  /*0b70*/  ISETP.NE.AND P1, PT, R0, RZ, PT ;  /* 0x000000ff0000720c */ /* 0x000fe40003f25270 */
[----:B------:R-:W-:Y:S01]  /*0b80*/  ISETP.NE.AND P0, PT, R2, RZ, PT ;  /* 0x000000ff0200720c */ /* 0x000fe20003f05270 */
[----:B------:R-:W-:Y:S01]  /*0b90*/  IMAD.U32 R2, RZ, RZ, UR6 ;  /* 0x00000006ff027e24 */ /* 0x000fe2000f8e00ff */
[----:B------:R-:W-:Y:S02]  /*0ba0*/  ISETP.NE.AND P6, PT, R6, RZ, PT ;  /* 0x000000ff0600720c */ /* 0x000fe40003fc5270 */
[----:B------:R-:W-:Y:S01]  /*0bb0*/  SEL R4, RZ, 0x1, !P5 ;  /* 0x00000001ff047807 */ /* 0x000fe20006800000 */
[----:B------:R-:W-:Y:S01]  /*0bc0*/  IMAD.WIDE.U32 R2, R13, 0x4, R2 ;  /* 0x000000040d027825 */ /* 0x000fe200078e0002 */
[----:B------:R-:W-:-:S02]  /*0bd0*/  SEL R0, RZ, 0x1, !P4 ;  /* 0x00000001ff007807 */ /* 0x000fc40006000000 */
[----:B------:R-:W-:Y:S02]  /*0be0*/  SEL R5, RZ, 0x1, !P3 ;  /* 0x00000001ff057807 */ /* 0x000fe40005800000 */
[----:B------:R-:W-:Y:S02]  /*0bf0*/  SEL R11, RZ, 0x1, !P2 ;  /* 0x00000001ff0b7807 */ /* 0x000fe40005000000 */
[----:B------:R-:W-:Y:S02]  /*0c00*/  SEL R8, RZ, 0x1, !P1 ;  /* 0x00000001ff087807 */ /* 0x000fe40004800000 */
[----:B------:R-:W-:Y:S02]  /*0c10*/  SEL R6, RZ, 0x1, !P6 ;  /* 0x00000001ff067807 */ /* 0x000fe40007000000 */
[----:B------:R-:W-:Y:S02]  /*0c20*/  SEL R9, RZ, 0x1, !P0 ;  /* 0x00000001ff097807 */ /* 0x000fe40004000000 */
[----:B------:R-:W-:-:S02]  /*0c30*/  PRMT R7, R7, 0x3340, R4 ;  /* 0x0000334007077816 */ /* 0x000fc40000000004 */
[----:B------:R-:W-:Y:S02]  /*0c40*/  PRMT R0, R5, 0x3340, R0 ;  /* 0x0000334005007816 */ /* 0x000fe40000000000 */
[----:B------:R-:W-:Y:S02]  /*0c50*/  PRMT R11, R11, 0x3340, R8 ;  /* 0x000033400b0b7816 */ /* 0x000fe40000000008 */
[----:B------:R-:W-:Y:S02]  /*0c60*/  PRMT R6, R9, 0x3340, R6 ;  /* 0x0000334009067816 */ /* 0x000fe40000000006 */
[----:B------:R-:W-:Y:S02]  /*0c70*/  PRMT R7, R7, 0x5410, R0 ;  /* 0x0000541007077816 */ /* 0x000fe40000000000 */
[----:B------:R-:W-:-:S03]  /*0c80*/  PRMT R11, R11, 0x5410, R6 ;  /* 0x000054100b0b7816 */ /* 0x000fc60000000006 */
[----:B------:R-:W-:Y:S04]  /*0c90*/  STG.E desc[UR8][R2.64], R7 ;  /* 0x0000000702007986 */ /* 0x000fe8000c101908 */
[----:B------:R-:W-:Y:S01]  /*0ca0*/  STG.E desc[UR8][R2.64+0x200], R11 ;  /* 0x0002000b02007986 */ /* 0x000fe2000c101908 */
[----:B------:R-:W-:Y:S05]  /*0cb0*/  EXIT ;  /* 0x000000000000794d */ /* 0x000fea0003800000 */
.L_x_518:
        /* <DEDUP_REMOVED lines=12> */
.L_x_5962:


//--------------------- .text._ZN2at6native29vectorized_elementwise_kernelILi8ENS0_10AbsFunctorIbEESt5arrayIPcLm2EEEEviT0_T1_ --------------------------
	.section	.text._ZN2at6native29vectorized_elementwise_kernelILi8ENS0_10AbsFunctorIbEESt5arrayIPcLm2EEEEviT0_T1_,"ax",@progbits
	.align	128
        .global         _ZN2at6native29vectorized_elementwise_kernelILi8ENS0_10AbsFunctorIbEESt5arrayIPcLm2EEEEviT0_T1_
        .type           _ZN2at6native29vectorized_elementwise_kernelILi8ENS0_10AbsFunctorIbEESt5arrayIPcLm2EEEEviT0_T1_,@function
        .size           _ZN2at6native29vectorized_elementwise_kernelILi8ENS0_10AbsFunctorIbEESt5arrayIPcLm2EEEEviT0_T1_,(.L_x_5963 - _ZN2at6native29vectorized_elementwise_kernelILi8ENS0_10AbsFunctorIbEESt5arrayIPcLm2EEEEviT0_T1_)
        .other          _ZN2at6native29vectorized_elementwise_kernelILi8ENS0_10AbsFunctorIbEESt5arrayIPcLm2EEEEviT0_T1_,@"STO_CUDA_ENTRY STV_DEFAULT"
_ZN2at6native29vectorized_elementwise_kernelILi8ENS0_10AbsFunctorIbEESt5arrayIPcLm2EEEEviT0_T1_:
.text._ZN2at6native29vectorized_elementwise_kernelILi8ENS0_10AbsFunctorIbEESt5arrayIPcLm2EEEEviT0_T1_:
        /* <DEDUP_REMOVED lines=105> */
.L_x_522:
        /* <DEDUP_REMOVED lines=8> */
.L_x_523:
        /* <DEDUP_REMOVED lines=8> */
.L_x_524:
        /* <DEDUP_REMOVED lines=8> */
.L_x_525:
        /* <DEDUP_REMOVED lines=9> */
.L_x_526:
[----:B------:R-:W-:Y:S05]  /*08a0*/  BSYNC.RELIABLE B1 ;  /* 0x0000000000017941 */ /* 0x000fea0003800100 */
.L_x_521:
[----:B------:R-:W-:-:S13]  /*08b0*/  ISETP.GE.U32.AND P0, PT, R0, UR5, PT ;  /* 0x0000000500007c0c */ /* 0x000fda000bf06070 */
[----:B0-----:R-:W0:Y:S01]  /*08c0*/  @!P0 LDC.64 R6, c[0x0][0x388] ;  /* 0x0000e200ff068b82 */ /* 0x001e220000000a00 */
[C---:B-12---:R-:W-:Y:S02]  /*08d0*/  @!P0 VIADD R5, R0.reuse, UR4 ;  /* 0x0000000400058c36 */ /* 0x046fe40008000000 */
[----:B------:R-:W-:-:S03]  /*08e0*/  @!P0 VIADD R0, R0, 0x80 ;  /* 0x0000008000008836 */ /* 0x000fc60000000000 */
[----:B0-----:R-:W-:-:S05]  /*08f0*/  @!P0 IADD3 R4, P1, PT, R5, R6, RZ ;  /* 0x0000000605048210 */ /* 0x001fca0007f3e0ff */
[----:B------:R-:W-:-:S05]  /*0900*/  @!P0 IMAD.X R5, RZ, RZ, R7, P1 ;  /* 0x000000ffff058224 */ /* 0x000fca00008e0607 */
[----:B------:R3:W-:Y:S03]  /*0910*/  @!P0 STG.E.U8 desc[UR8][R4.64], R3 ;  /* 0x0000000304008986 */ /* 0x0007e6000c101108 */
.L_x_527:
[----:B------:R-:W-:Y:S05]  /*0920*/  BSYNC.RECONVERGENT B0 ;  /* 0x0000000000007941 */ /* 0x000fea0003800200 */
.L_x_520:
        /* <DEDUP_REMOVED lines=9> */
.L_x_519:
[----:B------:R-:W0:Y:S01]  /*09c0*/  LDCU.64 UR6, c[0x0][0x390] ;  /* 0x00007200ff0677ac */ /* 0x000e220008000a00 */
[----:B------:R-:W1:Y:S01]  /*09d0*/  S2R R13, SR_TID.X ;  /* 0x00000000000d7919 */ /* 0x000e620000002100 */
[----:B0-----:R-:W-:-:S04]  /*09e0*/  UIADD3 UR6, UP0, UPT, UR4, UR6, URZ ;  /* 0x0000000604067290 */ /* 0x001fc8000ff1e0ff */
[----:B------:R-:W-:Y:S02]  /*09f0*/  UIADD3.X UR7, UPT, UPT, URZ, UR7, URZ, UP0, !UPT ;  /* 0x00000007ff077290 */ /* 0x000fe400087fe4ff */
[----:B------:R-:W-:-:S04]  /*0a00*/  IMAD.U32 R2, RZ, RZ, UR6 ;  /* 0x00000006ff027e24 */ /* 0x000fc8000f8e00ff */
[----:B------:R-:W-:Y:S02]  /*0a10*/  IMAD.U32 R3, RZ, RZ, UR7 ;  /* 0x00000007ff037e24 */ /* 0x000fe4000f8e00ff */
[----:B-1----:R-:W-:-:S03]  /*0a20*/  IMAD.WIDE.U32 R2, R13, 0x8, R2 ;  /* 0x000000080d027825 */ /* 0x002fc600078e0002 */
[----:B------:R-:W0:Y:S03]  /*0a30*/  LDCU.64 UR6, c[0x0][0x388] ;  /* 0x00007100ff0677ac */ /* 0x000e260008000a00 */
[----:B------:R-:W2:Y:S01]  /*0a40*/  LDG.E.64 R2, desc[UR8][R2.64] ;  /* 0x0000000802027981 */ /* 0x000ea2000c1e1b00 */
[----:B0-----:R-:W-:-:S04]  /*0a50*/  UIADD3 UR6, UP0, UPT, UR4, UR6, URZ ;  /* 0x0000000604067290 */ /* 0x001fc8000ff1e0ff */
[----:B------:R-:W-:Y:S01]  /*0a60*/  UIADD3.X UR7, UPT, UPT, URZ, UR7, URZ, UP0, !UPT ;  /* 0x00000007ff077290 */ /* 0x000fe200087fe4ff */
[C---:B--2---:R-:W-:Y:S02]  /*0a70*/  PRMT R0, R3.reuse, 0x7773, RZ ;  /* 0x0000777303007816 */ /* 0x044fe400000000ff */
[C---:B------:R-:W-:Y:S02]  /*0a80*/  PRMT R4, R3.reuse, 0x7772, RZ ;  /* 0x0000777203047816 */ /* 0x040fe400000000ff */
[----:B------:R-:W-:Y:S02]  /*0a90*/  ISETP.NE.AND P6, PT, R0, RZ, PT ;  /* 0x000000ff0000720c */ /* 0x000fe40003fc5270 */
[C---:B------:R-:W-:Y:S02]  /*0aa0*/  PRMT R0, R3.reuse, 0x7771, RZ ;  /* 0x0000777103007816 */ /* 0x040fe400000000ff */
[----:B------:R-:W-:Y:S02]  /*0ab0*/  PRMT R5, R3, 0x7770, RZ ;  /* 0x0000777003057816 */ /* 0x000fe400000000ff */
[----:B------:R-:W-:-:S02]  /*0ac0*/  ISETP.NE.AND P2, PT, R0, RZ, PT ;  /* 0x000000ff0000720c */ /* 0x000fc40003f45270 */
[----:B------:R-:W-:Y:S02]  /*0ad0*/  ISETP.NE.AND P0, PT, R4, RZ, PT ;  /* 0x000000ff0400720c */ /* 0x000fe40003f05270 */
[C---:B------:R-:W-:Y:S02]  /*0ae0*/  PRMT R0, R2.reuse, 0x7772, RZ ;  /* 0x0000777202007816 */ /* 0x040fe400000000ff */
[C---:B------:R-:W-:Y:S02]  /*0af0*/  PRMT R4, R2.reuse, 0x7773, RZ ;  /* 0x0000777302047816 */ /* 0x040fe400000000ff */
[C---:B------:R-:W-:Y:S02]  /*0b00*/  PRMT R3, R2.reuse, 0x7770, RZ ;  /* 0x0000777002037816 */ /* 0x040fe400000000ff */
[----:B------:R-:W-:Y:S02]  /*0b10*/  PRMT R2, R2, 0x7771, RZ ;  /* 0x0000777102027816 */ /* 0x000fe400000000ff */
[----:B------:R-:W-:-:S02]  /*0b20*/  ISETP.NE.AND P4, PT, R0, RZ, PT ;  /* 0x000000ff0000720c */ /* 0x000fc40003f85270 */
[----:B------:R-:W-:Y:S02]  /*0b30*/  SEL R0, RZ, 0x1, !P6 ;  /* 0x00000001ff007807 */ /* 0x000fe40007000000 */
[----:B------:R-:W-:Y:S02]  /*0b40*/  ISETP.NE.AND P1, PT, R5, RZ, PT ;  /* 0x000000ff0500720c */ /* 0x000fe40003f25270 */
[----:B------:R-:W-:Y:S02]  /*0b50*/  ISETP.NE.AND P3, PT, R4, RZ, PT ;  /* 0x000000ff0400720c */ /* 0x000fe40003f65270 */
[----:B------:R-:W-:Y:S01]  /*0b60*/  ISETP.NE.AND P5, PT, R3, RZ, PT ;  /* 0x000000ff0300720c */ /* 0x000fe20003fa5270 */
[----:B------:R-:W-:Y:S01]  /*0b70*/  IMAD.U32 R3, RZ, RZ, UR7 ;  /* 0x00000007ff037e24 */ /* 0x000fe2000f8e00ff */
[----:B------:R-:W-:Y:S01]  /*0b80*/  ISETP.NE.AND P6, PT, R2, RZ, PT ;  /* 0x000000ff0200720c */ /* 0x000fe20003fc5270 */
[----:B------:R-:W-:Y:S01]  /*0b90*/  IMAD.U32 R2, RZ, RZ, UR6 ;  /* 0x00000006ff027e24 */ /* 0x000fe2000f8e00ff */
[----:B------:R-:W-:-:S02]  /*0ba0*/  SEL R5, RZ, 0x1, !P0 ;  /* 0x00000001ff057807 */ /* 0x000fc40004000000 */
[----:B------:R-:W-:Y:S01]  /*0bb0*/  SEL R4, RZ, 0x1, !P2 ;  /* 0x00000001ff047807 */ /* 0x000fe20005000000 */
[----:B------:R-:W-:Y:S01]  /*0bc0*/  IMAD.WIDE.U32 R2, R13, 0x8, R2 ;  /* 0x000000080d027825 */ /* 0x000fe200078e0002 */
[----:B------:R-:W-:Y:S02]  /*0bd0*/  SEL R7, RZ, 0x1, !P1 ;  /* 0x00000001ff077807 */ /* 0x000fe40004800000 */
[----:B------:R-:W-:Y:S02]  /*0be0*/  SEL R6, RZ, 0x1, !P3 ;  /* 0x00000001ff067807 */ /* 0x000fe40005800000 */
[----:B------:R-:W-:Y:S02]  /*0bf0*/  SEL R9, RZ, 0x1, !P4 ;  /* 0x00000001ff097807 */ /* 0x000fe40006000000 */
[----:B------:R-:W-:Y:S02]  /*0c00*/  SEL R8, RZ, 0x1, !P6 ;  /* 0x00000001ff087807 */ /* 0x000fe40007000000 */
[----:B------:R-:W-:-:S02]  /*0c10*/  SEL R11, RZ, 0x1, !P5 ;  /* 0x00000001ff0b7807 */ /* 0x000fc40006800000 */
[----:B------:R-:W-:Y:S02]  /*0c20*/  PRMT R0, R5, 0x3340, R0 ;  /* 0x0000334005007816 */ /* 0x000fe40000000000 */
[----:B------:R-:W-:Y:S02]  /*0c30*/  PRMT R7, R7, 0x3340, R4 ;  /* 0x0000334007077816 */ /* 0x000fe40000000004 */
[----:B------:R-:W-:Y:S02]  /*0c40*/  PRMT R6, R9, 0x3340, R6 ;  /* 0x0000334009067816 */ /* 0x000fe40000000006 */
[----:B------:R-:W-:Y:S02]  /*0c50*/  PRMT R11, R11, 0x3340, R8 ;  /* 0x000033400b0b7816 */ /* 0x000fe40000000008 */
[----:B------:R-:W-:Y:S02]  /*0c60*/  PRMT R7, R7, 0x5410, R0 ;  /* 0x0000541007077816 */ /* 0x000fe40000000000 */
[----:B------:R-:W-:-:S05]  /*0c70*/  PRMT R6, R11, 0x5410, R6 ;  /* 0x000054100b067816 */ /* 0x000fca0000000006 */
[----:B------:R-:W-:Y:S01]  /*0c80*/  STG.E.64 desc[UR8][R2.64], R6 ;  /* 0x0000000602007986 */ /* 0x000fe2000c101b08 */
[----:B------:R-:W-:Y:S05]  /*0c90*/  EXIT ;  /* 0x000000000000794d */ /* 0x000fea0003800000 */
.L_x_528:
        /* <DEDUP_REMOVED lines=14> */
.L_x_5963:


//--------------------- .text._ZN2at6native18elementwise_kernelILi128ELi4EZNS0_15gpu_kernel_implINS0_10AbsFunctorIN3c108BFloat16EEEEEvRNS_18TensorIteratorBaseERKT_EUliE_EEviT1_ --------------------------
	.section	.text._ZN2at6native18elementwise_kernelILi128ELi4EZNS0_15gpu_kernel_implINS0_10AbsFunctorIN3c108BFloat16EEEEEvRNS_18TensorIteratorBaseERKT_EUliE_EEviT1_,"ax",@progbits
	.align	128
        .global         _ZN2at6native18elementwise_kernelILi128ELi4EZNS0_15gpu_kernel_implINS0_10AbsFunctorIN3c108BFloat16EEEEEvRNS_18TensorIteratorBaseERKT_EUliE_EEviT1_
        .type           _ZN2at6native18elementwise_kernelILi128ELi4EZNS0_15gpu_kernel_implINS0_10AbsFunctorIN3c108BFloat16EEEEEvRNS_18TensorIteratorBaseERKT_EUliE_EEviT1_,@function
        .size           _ZN2at6native18elementwise_kernelILi128ELi4EZNS0_15gpu_kernel_implINS0_10AbsFunctorIN3c108BFloat16EEEEEvRNS_18TensorIteratorBaseERKT_EUliE_EEviT1_,(.L_x_5964 - _ZN2at6native18elementwise_kernelILi128ELi4EZNS0_15gpu_kernel_implINS0_10AbsFunctorIN3c108BFloat16EEEEEvRNS_18TensorIteratorBaseERKT_EUliE_EEviT1_)
        .other          _ZN2at6native18elementwise_kernelILi128ELi4EZNS0_15gpu_kernel_implINS0_10AbsFunctorIN3c108BFloat16EEEEEvRNS_18TensorIteratorBaseERKT_EUliE_EEviT1_,@"STO_CUDA_ENTRY STV_DEFAULT"
_ZN2at6native18elementwise_kernelILi128ELi4EZNS0_15gpu_kernel_implINS0_10AbsFunctorIN3c108BFloat16EEEEEvRNS_18TensorIteratorBaseERKT_EUliE_EEviT1_:
.text._ZN2at6native18elementwise_kernelILi128ELi4EZNS0_15gpu_kernel_implINS0_10AbsFunctorIN3c108BFloat16EEEEEvRNS_18TensorIteratorBaseERKT_EUliE_EEviT1_:
        /* <DEDUP_REMOVED lines=22> */
[----:B------:R-:W-:Y:S01]  /*0160*/  IMAD.MOV.U32 R16, RZ, RZ, RZ ;  /* 0x000000ffff107224 */ /* 0x000fe200078e00ff */
[----:B------:R-:W1:Y:S01]  /*0170*/  LDCU UR6, c[0x0][0x38c] ;  /* 0x00007180ff0677ac */ /* 0x000e620008000800 */
[----:B------:R-:W2:Y:S01]  /*0180*/  LDCU.64 UR8, c[0x0][0x4b8] ;  /* 0x00009700ff0877ac */ /* 0x000ea20008000a00 */
[----:B------:R-:W-:Y:S01]  /*0190*/  UISETP.NE.AND UP0, UPT, UR40, URZ, UPT ;  /* 0x000000ff2800728c */ /* 0x000fe2000bf05270 */
[----:B0-----:R-:W-:-:S05]  /*01a0*/  IMAD.HI.U32 R2, R17, UR4, R16 ;  /* 0x0000000411027c27 */ /* 0x001fca000f8e0010 */
[----:B------:R-:W-:-:S04]  /*01b0*/  SHF.R.U32.HI R3, RZ, UR5, R2 ;  /* 0x00000005ff037c19 */ /* 0x000fc80008011602 */
[----:B------:R-:W-:-:S05]  /*01c0*/  IADD3 R0, PT, PT, -R3, RZ, RZ ;  /* 0x000000ff03007210 */ /* 0x000fca0007ffe1ff */
        /* <DEDUP_REMOVED lines=290> */
.L_x_531:
[----:B------:R-:W0:Y:S01]  /*13f0*/  LDCU.64 UR6, c[0x0][0x588] ;  /* 0x0000b100ff0677ac */ /* 0x000e220008000a00 */
        /* <DEDUP_REMOVED lines=13> */
[----:B------:R-:W2:Y:S02]  /*14d0*/  LDG.E.S8 R2, desc[UR36][R2.64] ;  /* 0x0000002402027981 */ /* 0x000ea4000c1e1300 */
[----:B--2---:R-:W0:Y:S02]  /*14e0*/  I2F.S16 R0, R2 ;  /* 0x0000000200007306 */ /* 0x004e240000101400 */
[----:B0-----:R-:W-:Y:S01]  /*14f0*/  F2FP.BF16.F32.PACK_AB R0, RZ, R0 ;  /* 0x00000000ff00723e */ /* 0x001fe200000010ff */
[----:B------:R-:W-:Y:S06]  /*1500*/  BRA `(.L_x_537) ;  /* 0x0000000c00947947 */ /* 0x000fec0003800000 */
.L_x_535:
[----:B------:R-:W2:Y:S02]  /*1510*/  LDG.E.U8 R2, desc[UR36][R2.64] ;  /* 0x0000002402027981 */ /* 0x000ea4000c1e1100 */
[----:B--2---:R-:W-:-:S04]  /*1520*/  I2FP.F32.U32 R0, R2 ;  /* 0x0000000200007245 */ /* 0x004fc80000201000 */
[----:B------:R-:W-:Y:S01]  /*1530*/  F2FP.BF16.F32.PACK_AB R0, RZ, R0 ;  /* 0x00000000ff00723e */ /* 0x000fe200000010ff */
[----:B------:R-:W-:Y:S06]  /*1540*/  BRA `(.L_x_537) ;  /* 0x0000000c00847947 */ /* 0x000fec0003800000 */
.L_x_534:
[----:B------:R-:W-:-:S09]  /*1550*/  UISETP.NE.AND UP0, UPT, UR4, 0x2, UPT ;  /* 0x000000020400788c */ /* 0x000fd2000bf05270 */
[----:B------:R-:W-:Y:S05]  /*1560*/  BRA.U !UP0, `(.L_x_538) ;  /* 0x0000000108307547 */ /* 0x000fea000b800000 */
[----:B------:R-:W-:-:S09]  /*1570*/  UISETP.NE.AND UP0, UPT, UR4, 0x3, UPT ;  /* 0x000000030400788c */ /* 0x000fd2000bf05270 */
[----:B------:R-:W-:Y:S05]  /*1580*/  BRA.U !UP0, `(.L_x_539) ;  /* 0x0000000108187547 */ /* 0x000fea000b800000 */
[----:B------:R-:W-:-:S09]  /*1590*/  UISETP.NE.AND UP0, UPT, UR4, 0x4, UPT ;  /* 0x000000040400788c */ /* 0x000fd2000bf05270 */
[----:B------:R-:W-:Y:S05]  /*15a0*/  BRA.U UP0, `(.L_x_536) ;  /* 0x0000000900dc7547 */ /* 0x000fea000b800000 */
[----:B------:R-:W2:Y:S02]  /*15b0*/  LDG.E.64 R2, desc[UR36][R2.64] ;  /* 0x0000002402027981 */ /* 0x000ea4000c1e1b00 */
[----:B--2---:R-:W0:Y:S02]  /*15c0*/  I2F.S64 R0, R2 ;  /* 0x0000000200007312 */ /* 0x004e240000301400 */
[----:B0-----:R-:W-:Y:S01]  /*15d0*/  F2FP.BF16.F32.PACK_AB R0, RZ, R0 ;  /* 0x00000000ff00723e */ /* 0x001fe200000010ff */
[----:B------:R-:W-:Y:S06]  /*15e0*/  BRA `(.L_x_537) ;  /* 0x0000000c005c7947 */ /* 0x000fec0003800000 */
.L_x_539:
[----:B------:R-:W2:Y:S02]  /*15f0*/  LDG.E R2, desc[UR36][R2.64] ;  /* 0x0000002402027981 */ /* 0x000ea4000c1e1900 */
[----:B--2---:R-:W-:-:S04]  /*1600*/  I2FP.F32.S32 R0, R2 ;  /* 0x0000000200007245 */ /* 0x004fc80000201400 */
[----:B------:R-:W-:Y:S01]  /*1610*/  F2FP.BF16.F32.PACK_AB R0, RZ, R0 ;  /* 0x00000000ff00723e */ /* 0x000fe200000010ff */
[----:B------:R-:W-:Y:S06]  /*1620*/  BRA `(.L_x_537) ;  /* 0x0000000c004c7947 */ /* 0x000fec0003800000 */
.L_x_538:
[----:B------:R-:W2:Y:S02]  /*1630*/  LDG.E.U16 R2, desc[UR36][R2.64] ;  /* 0x0000002402027981 */ /* 0x000ea4000c1e1500 */
[----:B--2---:R-:W0:Y:S02]  /*1640*/  I2F.S16 R0, R2 ;  /* 0x0000000200007306 */ /* 0x004e240000101400 */
[----:B0-----:R-:W-:Y:S01]  /*1650*/  F2FP.BF16.F32.PACK_AB R0, RZ, R0 ;  /* 0x00000000ff00723e */ /* 0x001fe200000010ff */
[----:B------:R-:W-:Y:S06]  /*1660*/  BRA `(.L_x_537) ;  /* 0x0000000c003c7947 */ /* 0x000fec0003800000 */
.L_x_533:
[----:B------:R-:W-:-:S09]  /*1670*/  UISETP.GT.AND UP0, UPT, UR4, 0x6, UPT ;  /* 0x000000060400788c */ /* 0x000fd2000bf04270 */
[----:B------:R-:W-:Y:S05]  /*1680*/  BRA.U UP0, `(.L_x_540) ;  /* 0x00000001002c7547 */ /* 0x000fea000b800000 */
[----:B------:R-:W-:-:S09]  /*1690*/  UISETP.NE.AND UP0, UPT, UR4, 0x5, UPT ;  /* 0x000000050400788c */ /* 0x000fd2000bf05270 */
[----:B------:R-:W-:Y:S05]  /*16a0*/  BRA.U !UP0, `(.L_x_541) ;  /* 0x0000000108147547 */ /* 0x000fea000b800000 */
[----:B------:R-:W-:-:S09]  /*16b0*/  UISETP.NE.AND UP0, UPT, UR4, 0x6, UPT ;  /* 0x000000060400788c */ /* 0x000fd2000bf05270 */
[----:B------:R-:W-:Y:S05]  /*16c0*/  BRA.U UP0, `(.L_x_536) ;  /* 0x0000000900947547 */ /* 0x000fea000b800000 */
[----:B------:R-:W2:Y:S02]  /*16d0*/  LDG.E R2, desc[UR36][R2.64] ;  /* 0x0000002402027981 */ /* 0x000ea4000c1e1900 */
[----:B--2---:R-:W-:Y:S01]  /*16e0*/  F2FP.BF16.F32.PACK_AB R0, RZ, R2 ;  /* 0x00000002ff00723e */ /* 0x004fe200000010ff */
[----:B------:R-:W-:Y:S06]  /*16f0*/  BRA `(.L_x_537) ;  /* 0x0000000c00187947 */ /* 0x000fec0003800000 */
.L_x_541:
[----:B------:R-:W2:Y:S02]  /*1700*/  LDG.E.U16 R0, desc[UR36][R2.64] ;  /* 0x0000002402007981 */ /* 0x000ea4000c1e1500 */
[----:B--2---:R-:W-:-:S05]  /*1710*/  HADD2.F32 R0, -RZ, R0.H0_H0 ;  /* 0x20000000ff007230 */ /* 0x004fca0000004100 */
[----:B------:R-:W-:Y:S01]  /*1720*/  F2FP.BF16.F32.PACK_AB R0, RZ, R0 ;  /* 0x00000000ff00723e */ /* 0x000fe200000010ff */
[----:B------:R-:W-:Y:S06]  /*1730*/  BRA `(.L_x_537) ;  /* 0x0000000c00087947 */ /* 0x000fec0003800000 */
.L_x_540:
[----:B------:R-:W-:-:S09]  /*1740*/  UISETP.NE.AND UP0, UPT, UR4, 0x7, UPT ;  /* 0x000000070400788c */ /* 0x000fd2000bf05270 */
[----:B------:R-:W-:Y:S05]  /*1750*/  BRA.U !UP0, `(.L_x_542) ;  /* 0x00000001082c7547 */ /* 0x000fea000b800000 */
[----:B------:R-:W-:-:S09]  /*1760*/  UISETP.NE.AND UP0, UPT, UR4, 0x8, UPT ;  /* 0x000000080400788c */ /* 0x000fd2000bf05270 */
[----:B------:R-:W-:Y:S05]  /*1770*/  BRA.U !UP0, `(.L_x_543) ;  /* 0x0000000108147547 */ /* 0x000fea000b800000 */
[----:B------:R-:W-:-:S09]  /*1780*/  UISETP.NE.AND UP0, UPT, UR4, 0x9, UPT ;  /* 0x000000090400788c */ /* 0x000fd2000bf05270 */
[----:B------:R-:W-:Y:S05]  /*1790*/  BRA.U UP0, `(.L_x_536) ;  /* 0x0000000900607547 */ /* 0x000fea000b800000 */
[----:B------:R-:W2:Y:S02]  /*17a0*/  LDG.E R2, desc[UR36][R2.64] ;  /* 0x0000002402027981 */ /* 0x000ea4000c1e1900 */
[----:B--2---:R-:W-:Y:S01]  /*17b0*/  F2FP.BF16.F32.PACK_AB R0, RZ, R2 ;  /* 0x00000002ff00723e */ /* 0x004fe200000010ff */
[----:B------:R-:W-:Y:S06]  /*17c0*/  BRA `(.L_x_537) ;  /* 0x0000000800e47947 */ /* 0x000fec0003800000 */
.L_x_543:
[----:B------:R-:W2:Y:S02]  /*17d0*/  LDG.E.U16 R2, desc[UR36][R2.64] ;  /* 0x0000002402027981 */ /* 0x000ea4000c1e1500 */
[----:B--2---:R-:W-:-:S05]  /*17e0*/  HADD2.F32 R0, -RZ, R2.H0_H0 ;  /* 0x20000002ff007230 */ /* 0x004fca0000004100 */
[----:B------:R-:W-:Y:S01]  /*17f0*/  F2FP.BF16.F32.PACK_AB R0, RZ, R0 ;  /* 0x00000000ff00723e */ /* 0x000fe200000010ff */
[----:B------:R-:W-:Y:S06]  /*1800*/  BRA `(.L_x_537) ;  /* 0x0000000800d47947 */ /* 0x000fec0003800000 */
.L_x_542:
[----:B------:R-:W2:Y:S01]  /*1810*/  LDG.E.64 R2, desc[UR36][R2.64] ;  /* 0x0000002402027981 */ /* 0x000ea2000c1e1b00 */
[----:B------:R-:W-:Y:S01]  /*1820*/  UMOV UR4, 0xf0000000 ;  /* 0xf000000000047882 */ /* 0x000fe20000000000 */
[----:B------:R-:W-:Y:S01]  /*1830*/  UMOV UR5, 0x380fffff ;  /* 0x380fffff00057882 */ /* 0x000fe20000000000 */
[----:B--2---:R-:W0:Y:S01]  /*1840*/  F2F.F32.F64 R0, R2 ;  /* 0x0000000200007310 */ /* 0x004e220000301000 */
[----:B------:R-:W-:-:S14]  /*1850*/  DSETP.GEU.AND P0, PT, |R2|, UR4, PT ;  /* 0x0000000402007e2a */ /* 0x000fdc000bf0e200 */
[----:B0-----:R-:W-:-:S05]  /*1860*/  @!P0 FMUL R0, R0, 1.175494350822287508e-38 ;  /* 0x0080000000008820 */ /* 0x001fca0000400000 */
[----:B------:R-:W-:Y:S01]  /*1870*/  F2FP.BF16.F32.PACK_AB R0, RZ, R0 ;  /* 0x00000000ff00723e */ /* 0x000fe200000010ff */
[----:B------:R-:W-:Y:S06]  /*1880*/  BRA `(.L_x_537) ;  /* 0x0000000800b47947 */ /* 0x000fec0003800000 */
.L_x_532:
        /* <DEDUP_REMOVED lines=10> */
[----:B------:R-:W-:-:S04]  /*1930*/  FSEL R0, RZ, 1, !P0 ;  /* 0x3f800000ff007808 */ /* 0x000fc80004000000 */
[----:B------:R-:W-:Y:S01]  /*1940*/  F2FP.BF16.F32.PACK_AB R0, RZ, R0 ;  /* 0x00000000ff00723e */ /* 0x000fe200000010ff */
[----:B------:R-:W-:Y:S06]  /*1950*/  BRA `(.L_x_537) ;  /* 0x0000000800807947 */ /* 0x000fec0003800000 */
.L_x_546:
        /* <DEDUP_REMOVED lines=8> */
.L_x_545:
[----:B------:R-:W-:-:S09]  /*19e0*/  UISETP.NE.AND UP0, UPT, UR4, 0xf, UPT ;  /* 0x0000000f0400788c */ /* 0x000fd2000bf05270 */
[----:B------:R-:W-:Y:S05]  /*19f0*/  BRA.U !UP0, `(.L_x_547) ;  /* 0x0000000108987547 */ /* 0x000fea000b800000 */
[----:B------:R-:W-:-:S09]  /*1a00*/  UISETP.NE.AND UP0, UPT, UR4, 0x17, UPT ;  /* 0x000000170400788c */ /* 0x000fd2000bf05270 */
[----:B------:R-:W-:Y:S05]  /*1a10*/  BRA.U !UP0, `(.L_x_548) ;  /* 0x00000001085c7547 */ /* 0x000fea000b800000 */
[----:B------:R-:W-:-:S09]  /*1a20*/  UISETP.NE.AND UP0, UPT, UR4, 0x18, UPT ;  /* 0x000000180400788c */ /* 0x000fd2000bf05270 */
[----:B------:R-:W-:Y:S05]  /*1a30*/  BRA.U UP0, `(.L_x_536) ;  /* 0x0000000500b87547 */ /* 0x000fea000b800000 */
[----:B------:R-:W2:Y:S01]  /*1a40*/  LDG.E.U8 R0, desc[UR36][R2.64] ;  /* 0x0000002402007981 */ /* 0x000ea2000c1e1100 */
[----:B------:R-:W-:Y:S02]  /*1a50*/  IMAD.MOV.U32 R6, RZ, RZ, 0x1f ;  /* 0x0000001fff067424 */ /* 0x000fe400078e00ff */
[----:B--2---:R-:W-:-:S05]  /*1a60*/  IMAD.SHL.U32 R0, R0, 0x1000000, RZ ;  /* 0x0100000000007824 */ /* 0x004fca00078e00ff */
[C---:B------:R-:W-:Y:S02]  /*1a70*/  LOP3.LUT R4, R0.reuse, 0x7f000000, RZ, 0xc0, !PT ;  /* 0x7f00000000047812 */ /* 0x040fe400078ec0ff */
[----:B------:R-:W-:Y:S02]  /*1a80*/  LOP3.LUT P0, RZ, R0, 0x7f000000, RZ, 0xc0, !PT ;  /* 0x7f00000000ff7812 */ /* 0x000fe4000780c0ff */
[----:B------:R-:W0:Y:S02]  /*1a90*/  FLO.U32 R5, R4 ;  /* 0x0000000400057300 */ /* 0x000e2400000e0000 */
[----:B0-----:R-:W-:-:S04]  /*1aa0*/  IADD3 R5, PT, PT, -R5, RZ, RZ ;  /* 0x000000ff05057210 */ /* 0x001fc80007ffe1ff */
[----:B------:R-:W-:-:S05]  /*1ab0*/  VIADDMNMX.U32 R5, R5, R6, 0x4, !PT ;  /* 0x0000000405057446 */ /* 0x000fca0007800006 */
[----:B------:R-:W-:-:S04]  /*1ac0*/  VIADD R5, R5, 0xfffffffc ;  /* 0xfffffffc05057836 */ /* 0x000fc80000000000 */
[----:B------:R-:W-:Y:S01]  /*1ad0*/  IMAD.SHL.U32 R7, R5, 0x800000, RZ ;  /* 0x0080000005077824 */ /* 0x000fe200078e00ff */
[C---:B------:R-:W-:Y:S01]  /*1ae0*/  SHF.L.U32 R6, R4.reuse, R5, RZ ;  /* 0x0000000504067219 */ /* 0x040fe200000006ff */
[----:B------:R-:W-:-:S03]  /*1af0*/  VIADD R5, R4, 0x1000000 ;  /* 0x0100000004057836 */ /* 0x000fc60000000000 */
[----:B------:R-:W-:Y:S02]  /*1b00*/  LEA.HI R6, R6, -R7, RZ, 0x1c ;  /* 0x8000000706067211 */ /* 0x000fe400078fe0ff */
[----:B------:R-:W-:Y:S02]  /*1b10*/  SHF.R.S32.HI R5, RZ, 0x8, R5 ;  /* 0x00000008ff057819 */ /* 0x000fe40000011405 */
[----:B------:R-:W-:-:S04]  /*1b20*/  IADD3 R6, PT, PT, R6, 0x3c000000, RZ ;  /* 0x3c00000006067810 */ /* 0x000fc80007ffe0ff */
[----:B------:R-:W-:-:S04]  /*1b30*/  LOP3.LUT R5, R6, 0x7f800000, R5, 0xf8, !PT ;  /* 0x7f80000006057812 */ /* 0x000fc800078ef805 */
[----:B------:R-:W-:-:S04]  /*1b40*/  SEL R5, R5, RZ, P0 ;  /* 0x000000ff05057207 */ /* 0x000fc80000000000 */
[----:B------:R-:W-:-:S04]  /*1b50*/  LOP3.LUT R5, R5, 0x80000000, R0, 0xf8, !PT ;  /* 0x8000000005057812 */ /* 0x000fc800078ef800 */
[----:B------:R-:W-:-:S04]  /*1b60*/  F2FP.BF16.F32.PACK_AB R5, RZ, R5 ;  /* 0x00000005ff05723e */ /* 0x000fc800000010ff */
[----:B------:R-:W-:Y:S01]  /*1b70*/  PRMT R0, R5, 0x7610, R0 ;  /* 0x0000761005007816 */ /* 0x000fe20000000000 */
[----:B------:R-:W-:Y:S06]  /*1b80*/  BRA `(.L_x_537) ;  /* 0x0000000400f47947 */ /* 0x000fec0003800000 */
.L_x_548:
[----:B------:R-:W2:Y:S02]  /*1b90*/  LDG.E.U8 R2, desc[UR36][R2.64] ;  /* 0x0000002402027981 */ /* 0x000ea4000c1e1100 */
[C---:B--2---:R-:W-:Y:S02]  /*1ba0*/  IMAD.SHL.U32 R4, R2.reuse, 0x2000000, RZ ;  /* 0x0200000002047824 */ /* 0x044fe400078e00ff */
[----:B------:R-:W-:-:S03]  /*1bb0*/  IMAD.SHL.U32 R5, R2, 0x100, RZ ;  /* 0x0000010002057824 */ /* 0x000fc600078e00ff */
[----:B------:R-:W-:-:S13]  /*1bc0*/  ISETP.GT.U32.AND P0, PT, R4, 0x7ffffff, PT ;  /* 0x07ffffff0400780c */ /* 0x000fda0003f04070 */
[C---:B------:R-:W-:Y:S02]  /*1bd0*/  @!P0 LOP3.LUT R0, R5.reuse, 0x7f00, RZ, 0xc0, !PT ;  /* 0x00007f0005008812 */ /* 0x040fe400078ec0ff */
[----:B------:R-:W-:Y:S02]  /*1be0*/  @P0 LEA.HI R4, R4, 0x70000000, RZ, 0x1c ;  /* 0x7000000004040811 */ /* 0x000fe400078fe0ff */
[----:B------:R-:W-:Y:S02]  /*1bf0*/  @!P0 LOP3.LUT R0, R0, 0x3f000000, RZ, 0xfc, !PT ;  /* 0x3f00000000008812 */ /* 0x000fe400078efcff */
[----:B------:R-:W-:-:S03]  /*1c00*/  PRMT R5, R5, 0x9910, RZ ;  /* 0x0000991005057816 */ /* 0x000fc600000000ff */
[----:B------:R-:W-:Y:S01]  /*1c10*/  @!P0 FADD.FTZ R0, R0, -0.5 ;  /* 0xbf00000000008421 */ /* 0x000fe20000010000 */
[----:B------:R-:W-:-:S05]  /*1c20*/  @P0 FMUL.FTZ R0, R4, 1.9259299443872358531e-34 ;  /* 0x0780000004000820 */ /* 0x000fca0000410000 */
[----:B------:R-:W-:-:S04]  /*1c30*/  LOP3.LUT R0, R0, 0x80000000, R5, 0xf8, !PT ;  /* 0x8000000000007812 */ /* 0x000fc800078ef805 */
[----:B------:R-:W-:Y:S01]  /*1c40*/  F2FP.BF16.F32.PACK_AB R0, RZ, R0 ;  /* 0x00000000ff00723e */ /* 0x000fe200000010ff */
[----:B------:R-:W-:Y:S06]  /*1c50*/  BRA `(.L_x_537) ;  /* 0x0000000400c07947 */ /* 0x000fec0003800000 */
.L_x_547:
[----:B------:R0:W5:Y:S01]  /*1c60*/  LDG.E.U16 R0, desc[UR36][R2.64] ;  /* 0x0000002402007981 */ /* 0x000162000c1e1500 */
[----:B------:R-:W-:Y:S05]  /*1c70*/  BRA `(.L_x_537) ;  /* 0x0000000400b87947 */ /* 0x000fea0003800000 */
.L_x_544:
        /* <DEDUP_REMOVED lines=9> */
[----:B--2---:R-:W-:-:S04]  /*1d10*/  I2FP.F32.U32 R0, R0 ;  /* 0x0000000000007245 */ /* 0x004fc80000201000 */
[----:B------:R-:W-:Y:S01]  /*1d20*/  F2FP.BF16.F32.PACK_AB R0, RZ, R0 ;  /* 0x00000000ff00723e */ /* 0x000fe200000010ff */
[----:B------:R-:W-:Y:S06]  /*1d30*/  BRA `(.L_x_537) ;  /* 0x0000000400887947 */ /* 0x000fec0003800000 */
.L_x_551:
[----:B------:R-:W2:Y:S01]  /*1d40*/  LDG.E.U8 R3, desc[UR36][R2.64] ;  /* 0x0000002402037981 */ /* 0x000ea2000c1e1100 */
[----:B------:R-:W-:Y:S01]  /*1d50*/  BSSY.RECONVERGENT B0, `(.L_x_552) ;  /* 0x0000018000007945 */ /* 0x000fe20003800200 */
[----:B------:R-:W-:Y:S01]  /*1d60*/  IMAD.MOV.U32 R0, RZ, RZ, RZ ;  /* 0x000000ffff007224 */ /* 0x000fe200078e00ff */
[----:B--2---:R-:W-:-:S13]  /*1d70*/  ISETP.NE.AND P0, PT, R3, RZ, PT ;  /* 0x000000ff0300720c */ /* 0x004fda0003f05270 */
[----:B------:R-:W-:Y:S05]  /*1d80*/  @!P0 BRA `(.L_x_553) ;  /* 0x0000000000508947 */ /* 0x000fea0003800000 */
[----:B------:R-:W-:-:S13]  /*1d90*/  ISETP.NE.AND P0, PT, R3, 0x80, PT ;  /* 0x000000800300780c */ /* 0x000fda0003f05270 */
[----:B------:R-:W-:Y:S01]  /*1da0*/  @!P0 MOV R0, 0x7f800001 ;  /* 0x7f80000100008802 */ /* 0x000fe20000000f00 */
[----:B------:R-:W-:Y:S06]  /*1db0*/  @!P0 BRA `(.L_x_553) ;  /* 0x0000000000448947 */ /* 0x000fec0003800000 */
[--C-:B------:R-:W-:Y:S01]  /*1dc0*/  SHF.R.U32.HI R0, RZ, 0x3, R3.reuse ;  /* 0x00000003ff007819 */ /* 0x100fe20000011603 */
[----:B------:R-:W-:Y:S03]  /*1dd0*/  BSSY.RECONVERGENT B1, `(.L_x_554) ;  /* 0x000000c000017945 */ /* 0x000fe60003800200 */
[----:B------:R-:W-:Y:S02]  /*1de0*/  LOP3.LUT P0, R2, R0, 0xf, RZ, 0xc0, !PT ;  /* 0x0000000f00027812 */ /* 0x000fe4000780c0ff */
[----:B------:R-:W-:-:S05]  /*1df0*/  SHF.R.U32.HI R0, RZ, 0x7, R3 ;  /* 0x00000007ff007819 */ /* 0x000fca0000011603 */
[----:B------:R-:W-:Y:S01]  /*1e00*/  IMAD.U32 R7, R0, -0x80000000, RZ ;  /* 0x8000000000077824 */ /* 0x000fe200078e00ff */
[----:B------:R-:W-:-:S05]  /*1e10*/  LOP3.LUT R0, R3, 0x7, RZ, 0xc0, !PT ;  /* 0x0000000703007812 */ /* 0x000fca00078ec0ff */
[----:B------:R-:W-:Y:S05]  /*1e20*/  @P0 BRA `(.L_x_555) ;  /* 0x0000000000180947 */ /* 0x000fea0003800000 */
[----:B------:R-:W0:Y:S02]  /*1e30*/  FLO.U32 R3, R0 ;  /* 0x0000000000037300 */ /* 0x000e2400000e0000 */
[----:B0-----:R-:W-:-:S04]  /*1e40*/  IADD3 R3, PT, PT, -R3, 0x1f, RZ ;  /* 0x0000001f03037810 */ /* 0x001fc80007ffe1ff */
[----:B------:R-:W-:Y:S01]  /*1e50*/  IADD3 R2, PT, PT, R2, 0x1d, -R3 ;  /* 0x0000001d02027810 */ /* 0x000fe20007ffe803 */
[----:B------:R-:W-:-:S05]  /*1e60*/  VIADD R5, R3, 0xffffffe4 ;  /* 0xffffffe403057836 */ /* 0x000fca0000000000 */
[----:B------:R-:W-:-:S04]  /*1e70*/  SHF.L.U32 R5, R0, R5, RZ ;  /* 0x0000000500057219 */ /* 0x000fc800000006ff */
[----:B------:R-:W-:-:S07]  /*1e80*/  LOP3.LUT R0, R5, 0x7, RZ, 0xc0, !PT ;  /* 0x0000000705007812 */ /* 0x000fce00078ec0ff */
.L_x_555:
[----:B------:R-:W-:Y:S05]  /*1e90*/  BSYNC.RECONVERGENT B1 ;  /* 0x0000000000017941 */ /* 0x000fea0003800200 */
.L_x_554:
[----:B------:R-:W-:Y:S01]  /*1ea0*/  IMAD.SHL.U32 R0, R0, 0x100000, RZ ;  /* 0x0010000000007824 */ /* 0x000fe200078e00ff */
[----:B------:R-:W-:-:S04]  /*1eb0*/  LEA R2, R2, 0x3b800000, 0x17 ;  /* 0x3b80000002027811 */ /* 0x000fc800078eb8ff */
[----:B------:R-:W-:-:S07]  /*1ec0*/  LOP3.LUT R0, R2, R0, R7, 0xfe, !PT ;  /* 0x0000000002007212 */ /* 0x000fce00078efe07 */
.L_x_553:
[----:B------:R-:W-:Y:S05]  /*1ed0*/  BSYNC.RECONVERGENT B0 ;  /* 0x0000000000007941 */ /* 0x000fea0003800200 */
.L_x_552:
[----:B------:R-:W-:Y:S01]  /*1ee0*/  F2FP.BF16.F32.PACK_AB R0, RZ, R0 ;  /* 0x00000000ff00723e */ /* 0x000fe200000010ff */
[----:B------:R-:W-:Y:S06]  /*1ef0*/  BRA `(.L_x_537) ;  /* 0x0000000400187947 */ /* 0x000fec0003800000 */
.L_x_550:
[----:B------:R-:W2:Y:S01]  /*1f00*/  LDG.E.U8 R3, desc[UR36][R2.64] ;  /* 0x0000002402037981 */ /* 0x000ea2000c1e1100 */
[----:B------:R-:W-:Y:S01]  /*1f10*/  BSSY.RECONVERGENT B0, `(.L_x_556) ;  /* 0x0000018000007945 */ /* 0x000fe20003800200 */
[----:B------:R-:W-:Y:S01]  /*1f20*/  HFMA2 R0, -RZ, RZ, 0, 0 ;  /* 0x00000000ff007431 */ /* 0x000fe200000001ff */
[----:B--2---:R-:W-:-:S13]  /*1f30*/  ISETP.NE.AND P0, PT, R3, RZ, PT ;  /* 0x000000ff0300720c */ /* 0x004fda0003f05270 */
[----:B------:R-:W-:Y:S05]  /*1f40*/  @!P0 BRA `(.L_x_557) ;  /* 0x0000000000508947 */ /* 0x000fea0003800000 */
[----:B------:R-:W-:-:S13]  /*1f50*/  ISETP.NE.AND P0, PT, R3, 0x80, PT ;  /* 0x000000800300780c */ /* 0x000fda0003f05270 */
[----:B------:R-:W-:Y:S01]  /*1f60*/  @!P0 IMAD.MOV.U32 R0, RZ, RZ, 0x7f800001 ;  /* 0x7f800001ff008424 */ /* 0x000fe200078e00ff */
        /* <DEDUP_REMOVED lines=14> */
.L_x_559:
[----:B------:R-:W-:Y:S05]  /*2050*/  BSYNC.RECONVERGENT B1 ;  /* 0x0000000000017941 */ /* 0x000fea0003800200 */
.L_x_558:
[----:B------:R-:W-:Y:S02]  /*2060*/  SHF.L.U32 R0, R0, 0x15, RZ ;  /* 0x0000001500007819 */ /* 0x000fe400000006ff */
[----:B------:R-:W-:-:S04]  /*2070*/  LEA R2, R2, 0x37800000, 0x17 ;  /* 0x3780000002027811 */ /* 0x000fc800078eb8ff */
[----:B------:R-:W-:-:S07]  /*2080*/  LOP3.LUT R0, R2, R0, R7, 0xfe, !PT ;  /* 0x0000000002007212 */ /* 0x000fce00078efe07 */
.L_x_557:
[----:B------:R-:W-:Y:S05]  /*2090*/  BSYNC.RECONVERGENT B0 ;  /* 0x0000000000007941 */ /* 0x000fea0003800200 */
.L_x_556:
[----:B------:R-:W-:Y:S01]  /*20a0*/  F2FP.BF16.F32.PACK_AB R0, RZ, R0 ;  /* 0x00000000ff00723e */ /* 0x000fe200000010ff */
[----:B------:R-:W-:Y:S06]  /*20b0*/  BRA `(.L_x_537) ;  /* 0x0000000000a87947 */ /* 0x000fec0003800000 */
.L_x_549:
[----:B------:R-:W-:-:S09]  /*20c0*/  UISETP.NE.AND UP0, UPT, UR4, 0x1c, UPT ;  /* 0x0000001c0400788c */ /* 0x000fd2000bf05270 */
[----:B------:R-:W-:Y:S05]  /*20d0*/  BRA.U !UP0, `(.L_x_560) ;  /* 0x0000000108947547 */ /* 0x000fea000b800000 */
[----:B------:R-:W-:-:S09]  /*20e0*/  UISETP.NE.AND UP0, UPT, UR4, 0x1d, UPT ;  /* 0x0000001d0400788c */ /* 0x000fd2000bf05270 */
[----:B------:R-:W-:Y:S05]  /*20f0*/  BRA.U !UP0, `(.L_x_561) ;  /* 0x00000001087c7547 */ /* 0x000fea000b800000 */
[----:B------:R-:W-:-:S09]  /*2100*/  UISETP.NE.AND UP0, UPT, UR4, 0x2c, UPT ;  /* 0x0000002c0400788c */ /* 0x000fd2000bf05270 */
[----:B------:R-:W-:Y:S05]  /*2110*/  BRA.U !UP0, `(.L_x_562) ;  /* 0x0000000108487547 */ /* 0x000fea000b800000 */
.L_x_536:
        /* <DEDUP_REMOVED lines=8> */
[----:B0-----:R-:W-:Y:S02]  /*21a0*/  IMAD.U32 R4, RZ, RZ, UR4 ;  /* 0x00000004ff047e24 */ /* 0x001fe4000f8e00ff */
[----:B------:R-:W-:-:S02]  /*21b0*/  IMAD.U32 R5, RZ, RZ, UR5 ;  /* 0x00000005ff057e24 */ /* 0x000fc4000f8e00ff */
[----:B-1----:R-:W-:Y:S01]  /*21c0*/  IMAD.U32 R6, RZ, RZ, UR6 ;  /* 0x00000006ff067e24 */ /* 0x002fe2000f8e00ff */
[----:B------:R-:W-:Y:S01]  /*21d0*/  MOV R7, UR7 ;  /* 0x0000000700077c02 */ /* 0x000fe20008000f00 */
[----:B---3--:R-:W-:Y:S02]  /*21e0*/  IMAD.U32 R10, RZ, RZ, UR8 ;  /* 0x00000008ff0a7e24 */ /* 0x008fe4000f8e00ff */
[----:B------:R-:W-:-:S07]  /*21f0*/  IMAD.U32 R11, RZ, RZ, UR9 ;  /* 0x00000009ff0b7e24 */ /* 0x000fce000f8e00ff */
[----:B------:R-:W-:-:S07]  /*2200*/  LEPC R20, `(.L_x_563) ;  /* 0x000000001014794e */ /* 0x000fce0000000000 */
[----:B--2---:R-:W-:Y:S05]  /*2210*/  CALL.ABS.NOINC R2 ;  /* 0x0000000002007343 */ /* 0x004fea0003c00000 */
.L_x_563:
[----:B------:R-:W-:Y:S01]  /*2220*/  PRMT R0, RZ, 0x7610, R0 ;  /* 0x00007610ff007816 */ /* 0x000fe20000000000 */
[----:B------:R-:W-:Y:S06]  /*2230*/  BRA `(.L_x_537) ;  /* 0x0000000000487947 */ /* 0x000fec0003800000 */
.L_x_562:
[----:B------:R-:W2:Y:S01]  /*2240*/  LDG.E.U8 R2, desc[UR36][R2.64] ;  /* 0x0000002402027981 */ /* 0x000ea2000c1e1100 */
[----:B------:R-:W-:Y:S01]  /*2250*/  BSSY.RECONVERGENT B0, `(.L_x_564) ;  /* 0x0000007000007945 */ /* 0x000fe20003800200 */
[----:B------:R-:W-:Y:S01]  /*2260*/  IMAD.MOV.U32 R0, RZ, RZ, 0x400000 ;  /* 0x00400000ff007424 */ /* 0x000fe200078e00ff */
[----:B--2---:R-:W-:-:S13]  /*2270*/  ISETP.NE.AND P0, PT, R2, RZ, PT ;  /* 0x000000ff0200720c */ /* 0x004fda0003f05270 */
[----:B------:R-:W-:Y:S05]  /*2280*/  @!P0 BRA `(.L_x_565) ;  /* 0x00000000000c8947 */ /* 0x000fea0003800000 */
[----:B------:R-:W-:-:S13]  /*2290*/  ISETP.NE.AND P0, PT, R2, 0xff, PT ;  /* 0x000000ff0200780c */ /* 0x000fda0003f05270 */
[----:B------:R-:W-:Y:S01]  /*22a0*/  @!P0 IMAD.MOV.U32 R0, RZ, RZ, 0x7f800001 ;  /* 0x7f800001ff008424 */ /* 0x000fe200078e00ff */
[----:B------:R-:W-:-:S07]  /*22b0*/  @P0 SHF.L.U32 R0, R2, 0x17, RZ ;  /* 0x0000001702000819 */ /* 0x000fce00000006ff */
.L_x_565:
[----:B------:R-:W-:Y:S05]  /*22c0*/  BSYNC.RECONVERGENT B0 ;  /* 0x0000000000007941 */ /* 0x000fea0003800200 */
.L_x_564:
[----:B------:R-:W-:Y:S01]  /*22d0*/  F2FP.BF16.F32.PACK_AB R0, RZ, R0 ;  /* 0x00000000ff00723e */ /* 0x000fe200000010ff */
[----:B------:R-:W-:Y:S06]  /*22e0*/  BRA `(.L_x_537) ;  /* 0x00000000001c7947 */ /* 0x000fec0003800000 */
.L_x_561:
[----:B------:R-:W2:Y:S02]  /*22f0*/  LDG.E.64 R2, desc[UR36][R2.64] ;  /* 0x0000002402027981 */ /* 0x000ea4000c1e1b00 */
[----:B--2---:R-:W0:Y:S02]  /*2300*/  I2F.U64 R0, R2 ;  /* 0x0000000200007312 */ /* 0x004e240000301000 */
[----:B0-----:R-:W-:Y:S01]  /*2310*/  F2FP.BF16.F32.PACK_AB R0, RZ, R0 ;  /* 0x00000000ff00723e */ /* 0x001fe200000010ff */
[----:B------:R-:W-:Y:S06]  /*2320*/  BRA `(.L_x_537) ;  /* 0x00000000000c7947 */ /* 0x000fec0003800000 */
.L_x_560:
[----:B------:R-:W2:Y:S02]  /*2330*/  LDG.E R2, desc[UR36][R2.64] ;  /* 0x0000002402027981 */ /* 0x000ea4000c1e1900 */
[----:B--2---:R-:W-:-:S04]  /*2340*/  I2FP.F32.U32 R0, R2 ;  /* 0x0000000200007245 */ /* 0x004fc80000201000 */
[----:B------:R-:W-:-:S07]  /*2350*/  F2FP.BF16.F32.PACK_AB R0, RZ, R0 ;  /* 0x00000000ff00723e */ /* 0x000fce00000010ff */
.L_x_537:
[----:B------:R-:W0:Y:S01]  /*2360*/  LDCU.64 UR6, c[0x0][0x580] ;  /* 0x0000b000ff0677ac */ /* 0x000e220008000a00 */
[----:B-----5:R-:W-:Y:S01]  /*2370*/  IMAD.U32 R0, R0, 0x10000, RZ ;  /* 0x0001000000007824 */ /* 0x020fe200078e00ff */
[----:B------:R-:W-:-:S03]  /*2380*/  UPRMT UR4, UR42, 0x9910, URZ ;  /* 0x000099102a047896 */ /* 0x000fc600080000ff */
[----:B------:R-:W-:Y:S01]  /*2390*/  FADD.FTZ R0, |R0|, -RZ ;  /* 0x800000ff00007221 */ /* 0x000fe20000010200 */
[----:B------:R-:W-:-:S03]  /*23a0*/  UISETP.GT.AND UP0, UPT, UR4, 0x9, UPT ;  /* 0x000000090400788c */ /* 0x000fc6000bf04270 */
[----:B------:R1:W2:Y:S01]  /*23b0*/  F2F.BF16.F32 R5, R0 ;  /* 0x0000000000057304 */ /* 0x0002a20000202000 */
[----:B0-----:R-:W-:-:S05]  /*23c0*/  IADD3 R2, P0, PT, R16, UR6, RZ ;  /* 0x0000000610027c10 */ /* 0x001fca000ff1e0ff */
[----:B------:R-:W-:Y:S01]  /*23d0*/  IMAD.X R3, RZ, RZ, UR7, P0 ;  /* 0x00000007ff037e24 */ /* 0x000fe200080e06ff */
[----:B-12---:R-:W-:Y:S07]  /*23e0*/  BRA.U UP0, `(.L_x_566) ;  /* 0x00000005000c7547 */ /* 0x006fee000b800000 */
        /* <DEDUP_REMOVED lines=8> */
[----:B------:R-:W-:-:S04]  /*2470*/  IMAD.U32 R0, R5, 0x10000, RZ ;  /* 0x0001000005007824 */ /* 0x000fc800078e00ff */
[----:B------:R-:W0:Y:S02]  /*2480*/  F2I.FTZ.TRUNC.NTZ R5, R0 ;  /* 0x0000000000057305 */ /* 0x000e24000021f100 */
[----:B0-----:R4:W-:Y:S01]  /*2490*/  STG.E.U8 desc[UR36][R2.64], R5 ;  /* 0x0000000502007986 */ /* 0x0019e2000c101124 */
[----:B------:R-:W-:Y:S05]  /*24a0*/  BRA `(.L_x_571) ;  /* 0x0000000c00807947 */ /* 0x000fea0003800000 */
.L_x_569:
[----:B------:R-:W-:-:S06]  /*24b0*/  SHF.L.U32 R5, R5, 0x10, RZ ;  /* 0x0000001005057819 */ /* 0x000fcc00000006ff */
[----:B------:R-:W0:Y:S02]  /*24c0*/  F2I.S64.TRUNC R4, R5 ;  /* 0x0000000500047311 */ /* 0x000e24000020d900 */
[----:B0-----:R3:W-:Y:S01]  /*24d0*/  STG.E.U8 desc[UR36][R2.64], R4 ;  /* 0x0000000402007986 */ /* 0x0017e2000c101124 */
[----:B------:R-:W-:Y:S05]  /*24e0*/  BRA `(.L_x_571) ;  /* 0x0000000c00707947 */ /* 0x000fea0003800000 */
.L_x_568:
[----:B------:R-:W-:-:S09]  /*24f0*/  UISETP.NE.AND UP0, UPT, UR4, 0x2, UPT ;  /* 0x000000020400788c */ /* 0x000fd2000bf05270 */
[----:B------:R-:W-:Y:S05]  /*2500*/  BRA.U !UP0, `(.L_x_572) ;  /* 0x0000000108307547 */ /* 0x000fea000b800000 */
[----:B------:R-:W-:-:S09]  /*2510*/  UISETP.NE.AND UP0, UPT, UR4, 0x3, UPT ;  /* 0x000000030400788c */ /* 0x000fd2000bf05270 */
[----:B------:R-:W-:Y:S05]  /*2520*/  BRA.U !UP0, `(.L_x_573) ;  /* 0x0000000108187547 */ /* 0x000fea000b800000 */
[----:B------:R-:W-:-:S09]  /*2530*/  UISETP.NE.AND UP0, UPT, UR4, 0x4, UPT ;  /* 0x000000040400788c */ /* 0x000fd2000bf05270 */
[----:B------:R-:W-:Y:S05]  /*2540*/  BRA.U UP0, `(.L_x_570) ;  /* 0x0000000900b87547 */ /* 0x000fea000b800000 */
[----:B------:R-:W-:-:S06]  /*2550*/  IMAD.U32 R5, R5, 0x10000, RZ ;  /* 0x0001000005057824 */ /* 0x000fcc00078e00ff */
[----:B------:R-:W0:Y:S02]  /*2560*/  F2I.S64.TRUNC R4, R5 ;  /* 0x0000000500047311 */ /* 0x000e24000020d900 */
[----:B0-----:R0:W-:Y:S01]  /*2570*/  STG.E.64 desc[UR36][R2.64], R4 ;  /* 0x0000000402007986 */ /* 0x0011e2000c101b24 */
[----:B------:R-:W-:Y:S05]  /*2580*/  BRA `(.L_x_571) ;  /* 0x0000000c00487947 */ /* 0x000fea0003800000 */
.L_x_573:
[----:B------:R-:W-:-:S06]  /*2590*/  IMAD.U32 R5, R5, 0x10000, RZ ;  /* 0x0001000005057824 */ /* 0x000fcc00078e00ff */
[----:B------:R-:W0:Y:S02]  /*25a0*/  F2I.FTZ.TRUNC.NTZ R5, R5 ;  /* 0x0000000500057305 */ /* 0x000e24000021f100 */
[----:B0-----:R1:W-:Y:S01]  /*25b0*/  STG.E desc[UR36][R2.64], R5 ;  /* 0x0000000502007986 */ /* 0x0013e2000c101924 */
[----:B------:R-:W-:Y:S05]  /*25c0*/  BRA `(.L_x_571) ;  /* 0x0000000c00387947 */ /* 0x000fea0003800000 */
.L_x_572:
[----:B------:R-:W-:-:S06]  /*25d0*/  IMAD.U32 R5, R5, 0x10000, RZ ;  /* 0x0001000005057824 */ /* 0x000fcc00078e00ff */
[----:B------:R-:W0:Y:S02]  /*25e0*/  F2I.FTZ.TRUNC.NTZ R5, R5 ;  /* 0x0000000500057305 */ /* 0x000e24000021f100 */
[----:B0-----:R2:W-:Y:S01]  /*25f0*/  STG.E.U16 desc[UR36][R2.64], R5 ;  /* 0x0000000502007986 */ /* 0x0015e2000c101524 */
[----:B------:R-:W-:Y:S05]  /*2600*/  BRA `(.L_x_571) ;  /* 0x0000000c00287947 */ /* 0x000fea0003800000 */
.L_x_567:
[----:B------:R-:W-:-:S09]  /*2610*/  UISETP.GT.AND UP0, UPT, UR4, 0x6, UPT ;  /* 0x000000060400788c */ /* 0x000fd2000bf04270 */
[----:B------:R-:W-:Y:S05]  /*2620*/  BRA.U UP0, `(.L_x_574) ;  /* 0x00000001002c7547 */ /* 0x000fea000b800000 */
[----:B------:R-:W-:-:S09]  /*2630*/  UISETP.NE.AND UP0, UPT, UR4, 0x5, UPT ;  /* 0x000000050400788c */ /* 0x000fd2000bf05270 */
[----:B------:R-:W-:Y:S05]  /*2640*/  BRA.U !UP0, `(.L_x_575) ;  /* 0x0000000108147547 */ /* 0x000fea000b800000 */
[----:B------:R-:W-:-:S09]  /*2650*/  UISETP.NE.AND UP0, UPT, UR4, 0x6, UPT ;  /* 0x000000060400788c */ /* 0x000fd2000bf05270 */
[----:B------:R-:W-:Y:S05]  /*2660*/  BRA.U UP0, `(.L_x_570) ;  /* 0x0000000900707547 */ /* 0x000fea000b800000 */
[----:B------:R-:W-:-:S05]  /*2670*/  SHF.L.U32 R5, R5, 0x10, RZ ;  /* 0x0000001005057819 */ /* 0x000fca00000006ff */
[----:B------:R0:W-:Y:S01]  /*2680*/  STG.E desc[UR36][R2.64], R5 ;  /* 0x0000000502007986 */ /* 0x0001e2000c101924 */
[----:B------:R-:W-:Y:S05]  /*2690*/  BRA `(.L_x_571) ;  /* 0x0000000c00047947 */ /* 0x000fea0003800000 */
.L_x_575:
[----:B------:R-:W-:-:S05]  /*26a0*/  IMAD.U32 R0, R5, 0x10000, RZ ;  /* 0x0001000005007824 */ /* 0x000fca00078e00ff */
[----:B------:R-:W-:-:S05]  /*26b0*/  F2FP.F16.F32.PACK_AB R0, RZ, R0 ;  /* 0x00000000ff00723e */ /* 0x000fca00000000ff */
[----:B------:R0:W-:Y:S01]  /*26c0*/  STG.E.U16 desc[UR36][R2.64], R0 ;  /* 0x0000000002007986 */ /* 0x0001e2000c101524 */
[----:B------:R-:W-:Y:S05]  /*26d0*/  BRA `(.L_x_571) ;  /* 0x0000000800f47947 */ /* 0x000fea0003800000 */
.L_x_574:
[----:B------:R-:W-:-:S09]  /*26e0*/  UISETP.NE.AND UP0, UPT, UR4, 0x7, UPT ;  /* 0x000000070400788c */ /* 0x000fd2000bf05270 */
[----:B------:R-:W-:Y:S05]  /*26f0*/  BRA.U !UP0, `(.L_x_576) ;  /* 0x0000000108347547 */ /* 0x000fea000b800000 */
[----:B------:R-:W-:-:S09]  /*2700*/  UISETP.NE.AND UP0, UPT, UR4, 0x8, UPT ;  /* 0x000000080400788c */ /* 0x000fd2000bf05270 */
[----:B------:R-:W-:Y:S05]  /*2710*/  BRA.U !UP0, `(.L_x_577) ;  /* 0x0000000108187547 */ /* 0x000fea000b800000 */
[----:B------:R-:W-:-:S09]  /*2720*/  UISETP.NE.AND UP0, UPT, UR4, 0x9, UPT ;  /* 0x000000090400788c */ /* 0x000fd2000bf05270 */
[----:B------:R-:W-:Y:S05]  /*2730*/  BRA.U UP0, `(.L_x_570) ;  /* 0x00000009003c7547 */ /* 0x000fea000b800000 */
[----:B------:R-:W-:Y:S02]  /*2740*/  IMAD.U32 R4, R5, 0x10000, RZ ;  /* 0x0001000005047824 */ /* 0x000fe400078e00ff */
[----:B------:R-:W-:-:S05]  /*2750*/  IMAD.MOV.U32 R5, RZ, RZ, RZ ;  /* 0x000000ffff057224 */ /* 0x000fca00078e00ff */
[----:B------:R0:W-:Y:S01]  /*2760*/  STG.E.64 desc[UR36][R2.64], R4 ;  /* 0x0000000402007986 */ /* 0x0001e2000c101b24 */
[----:B------:R-:W-:Y:S05]  /*2770*/  BRA `(.L_x_571) ;  /* 0x0000000800cc7947 */ /* 0x000fea0003800000 */
.L_x_577:
[----:B------:R-:W-:-:S04]  /*2780*/  SHF.L.U32 R5, R5, 0x10, RZ ;  /* 0x0000001005057819 */ /* 0x000fc800000006ff */
[----:B------:R-:W-:-:S04]  /*2790*/  F2FP.F16.F32.PACK_AB R5, RZ, R5 ;  /* 0x00000005ff05723e */ /* 0x000fc800000000ff */
[----:B------:R-:W-:-:S05]  /*27a0*/  PRMT R5, R5, 0x5410, RZ ;  /* 0x0000541005057816 */ /* 0x000fca00000000ff */
[----:B------:R0:W-:Y:S01]  /*27b0*/  STG.E desc[UR36][R2.64], R5 ;  /* 0x0000000502007986 */ /* 0x0001e2000c101924 */
[----:B------:R-:W-:Y:S05]  /*27c0*/  BRA `(.L_x_571) ;  /* 0x0000000800b87947 */ /* 0x000fea0003800000 */
.L_x_576:
[----:B------:R-:W-:-:S04]  /*27d0*/  IMAD.U32 R4, R5, 0x10000, RZ ;  /* 0x0001000005047824 */ /* 0x000fc800078e00ff */
[----:B------:R-:W-:-:S06]  /*27e0*/  FMUL.FTZ R4, R4, 1 ;  /* 0x3f80000004047820 */ /* 0x000fcc0000410000 */
[----:B------:R-:W0:Y:S02]  /*27f0*/  F2F.F64.F32 R4, R4 ;  /* 0x0000000400047310 */ /* 0x000e240000201800 */
[----:B0-----:R0:W-:Y:S01]  /*2800*/  STG.E.64 desc[UR36][R2.64], R4 ;  /* 0x0000000402007986 */ /* 0x0011e2000c101b24 */
[----:B------:R-:W-:Y:S05]  /*2810*/  BRA `(.L_x_571) ;  /* 0x0000000800a47947 */ /* 0x000fea0003800000 */
.L_x_566:
        /* <DEDUP_REMOVED lines=8> */
[----:B------:R-:W-:-:S05]  /*28a0*/  IMAD.U32 R5, R5, 0x10000, RZ ;  /* 0x0001000005057824 */ /* 0x000fca00078e00ff */
[----:B------:R-:W-:-:S04]  /*28b0*/  FSETP.NEU.FTZ.AND P0, PT, R5, RZ, PT ;  /* 0x000000ff0500720b */ /* 0x000fc80003f1d000 */
[----:B------:R-:W-:-:S05]  /*28c0*/  SEL R5, RZ, 0x1, !P0 ;  /* 0x00000001ff057807 */ /* 0x000fca0004000000 */
[----:B------:R0:W-:Y:S01]  /*28d0*/  STG.E.U8 desc[UR36][R2.64], R5 ;  /* 0x0000000502007986 */ /* 0x0001e2000c101124 */
[----:B------:R-:W-:Y:S05]  /*28e0*/  BRA `(.L_x_571) ;  /* 0x0000000800707947 */ /* 0x000fea0003800000 */
.L_x_580:
[----:B------:R-:W-:Y:S01]  /*28f0*/  IMAD.U32 R5, R5, 0x10000, RZ ;  /* 0x0001000005057824 */ /* 0x000fe200078e00ff */
[----:B------:R-:W-:-:S03]  /*2900*/  CS2R R6, SRZ ;  /* 0x0000000000067805 */ /* 0x000fc6000001ff00 */
[----:B------:R-:W-:-:S06]  /*2910*/  FMUL.FTZ R5, R5, 1 ;  /* 0x3f80000005057820 */ /* 0x000fcc0000410000 */
[----:B------:R-:W0:Y:S02]  /*2920*/  F2F.F64.F32 R4, R5 ;  /* 0x0000000500047310 */ /* 0x000e240000201800 */
[----:B0-----:R0:W-:Y:S01]  /*2930*/  STG.E.128 desc[UR36][R2.64], R4 ;  /* 0x0000000402007986 */ /* 0x0011e2000c101d24 */
[----:B------:R-:W-:Y:S05]  /*2940*/  BRA `(.L_x_571) ;  /* 0x0000000800587947 */ /* 0x000fea0003800000 */
.L_x_579:
[----:B------:R-:W-:-:S09]  /*2950*/  UISETP.NE.AND UP0, UPT, UR4, 0xf, UPT ;  /* 0x0000000f0400788c */ /* 0x000fd2000bf05270 */
[----:B------:R-:W-:Y:S05]  /*2960*/  BRA.U !UP0, `(.L_x_581) ;  /* 0x0000000108a07547 */ /* 0x000fea000b800000 */
[----:B------:R-:W-:-:S09]  /*2970*/  UISETP.NE.AND UP0, UPT, UR4, 0x17, UPT ;  /* 0x000000170400788c */ /* 0x000fd2000bf05270 */
[----:B------:R-:W-:Y:S05]  /*2980*/  BRA.U !UP0, `(.L_x_582) ;  /* 0x00000001084c7547 */ /* 0x000fea000b800000 */
[----:B------:R-:W-:-:S09]  /*2990*/  UISETP.NE.AND UP0, UPT, UR4, 0x18, UPT ;  /* 0x000000180400788c */ /* 0x000fd2000bf05270 */
[----:B------:R-:W-:Y:S05]  /*29a0*/  BRA.U UP0, `(.L_x_570) ;  /* 0x0000000500a07547 */ /* 0x000fea000b800000 */
[----:B------:R-:W-:Y:S01]  /*29b0*/  SHF.L.U32 R7, R5, 0x10, RZ ;  /* 0x0000001005077819 */ /* 0x000fe200000006ff */
[----:B------:R-:W-:Y:S01]  /*29c0*/  BSSY.RECONVERGENT B0, `(.L_x_583) ;  /* 0x000000c000007945 */ /* 0x000fe20003800200 */
[----:B------:R-:W-:Y:S02]  /*29d0*/  IMAD.MOV.U32 R0, RZ, RZ, 0x7f ;  /* 0x0000007fff007424 */ /* 0x000fe400078e00ff */
[----:B------:R-:W-:Y:S02]  /*29e0*/  LOP3.LUT R6, R7, 0x7fffffff, RZ, 0xc0, !PT ;  /* 0x7fffffff07067812 */ /* 0x000fe400078ec0ff */
[----:B------:R-:W-:Y:S02]  /*29f0*/  SHF.R.U32.HI R5, RZ, 0x18, R7 ;  /* 0x00000018ff057819 */ /* 0x000fe40000011607 */
[----:B------:R-:W-:-:S13]  /*2a00*/  ISETP.GT.U32.AND P0, PT, R6, 0x43efffff, PT ;  /* 0x43efffff0600780c */ /* 0x000fda0003f04070 */
[----:B------:R-:W-:Y:S05]  /*2a10*/  @P0 BRA `(.L_x_584) ;  /* 0x0000000000180947 */ /* 0x000fea0003800000 */
[----:B------:R-:W-:-:S13]  /*2a20*/  ISETP.GT.U32.AND P0, PT, R6, 0x3c7fffff, PT ;  /* 0x3c7fffff0600780c */ /* 0x000fda0003f04070 */
[----:B------:R-:W-:-:S04]  /*2a30*/  @P0 SHF.R.U32.HI R0, RZ, 0x14, R7 ;  /* 0x00000014ff000819 */ /* 0x000fc80000011607 */
[----:B------:R-:W-:Y:S01]  /*2a40*/  @P0 LOP3.LUT R4, R0, 0x1, RZ, 0xc0, !PT ;  /* 0x0000000100040812 */ /* 0x000fe200078ec0ff */
[----:B------:R-:W-:-:S03]  /*2a50*/  @!P0 FADD.FTZ R0, R6, 16384 ;  /* 0x4680000006008421 */ /* 0x000fc60000010000 */
[----:B------:R-:W-:-:S04]  /*2a60*/  @P0 IADD3 R4, PT, PT, R7, 0x407ffff, R4 ;  /* 0x0407ffff07040810 */ /* 0x000fc80007ffe004 */
[----:B------:R-:W-:-:S07]  /*2a70*/  @P0 SHF.R.U32.HI R0, RZ, 0x14, R4 ;  /* 0x00000014ff000819 */ /* 0x000fce0000011604 */
.L_x_584:
[----:B------:R-:W-:Y:S05]  /*2a80*/  BSYNC.RECONVERGENT B0 ;  /* 0x0000000000007941 */ /* 0x000fea0003800200 */
.L_x_583:
[----:B------:R-:W-:-:S05]  /*2a90*/  LOP3.LUT R5, R0, 0x80, R5, 0xf8, !PT ;  /* 0x0000008000057812 */ /* 0x000fca00078ef805 */
[----:B------:R0:W-:Y:S01]  /*2aa0*/  STG.E.U8 desc[UR36][R2.64], R5 ;  /* 0x0000000502007986 */ /* 0x0001e2000c101124 */
[----:B------:R-:W-:Y:S05]  /*2ab0*/  BRA `(.L_x_571) ;  /* 0x0000000400fc7947 */ /* 0x000fea0003800000 */
.L_x_582:
[----:B------:R-:W-:Y:S01]  /*2ac0*/  IMAD.U32 R7, R5, 0x10000, RZ ;  /* 0x0001000005077824 */ /* 0x000fe200078e00ff */
[----:B------:R-:W-:Y:S04]  /*2ad0*/  BSSY.RECONVERGENT B0, `(.L_x_585) ;  /* 0x000000e000007945 */ /* 0x000fe80003800200 */
[----:B------:R-:W-:Y:S02]  /*2ae0*/  LOP3.LUT R6, R7, 0x7fffffff, RZ, 0xc0, !PT ;  /* 0x7fffffff07067812 */ /* 0x000fe400078ec0ff */
[----:B------:R-:W-:Y:S02]  /*2af0*/  SHF.R.U32.HI R5, RZ, 0x18, R7 ;  /* 0x00000018ff057819 */ /* 0x000fe40000011607 */
[----:B------:R-:W-:-:S13]  /*2b00*/  ISETP.GE.U32.AND P1, PT, R6, 0x47800000, PT ;  /* 0x478000000600780c */ /* 0x000fda0003f26070 */
[----:B------:R-:W-:Y:S01]  /*2b10*/  @P1 IMAD.MOV.U32 R0, RZ, RZ, 0x7f ;  /* 0x0000007fff001424 */ /* 0x000fe200078e00ff */
[----:B------:R-:W-:-:S04]  /*2b20*/  @P1 ISETP.GT.U32.AND P0, PT, R6, 0x7f800000, PT ;  /* 0x7f8000000600180c */ /* 0x000fc80003f04070 */
[----:B------:R-:W-:Y:S01]  /*2b30*/  @P1 SEL R0, R0, 0x7c, P0 ;  /* 0x0000007c00001807 */ /* 0x000fe20000000000 */
[----:B------:R-:W-:Y:S08]  /*2b40*/  @P1 BRA `(.L_x_586) ;  /* 0x0000000000181947 */ /* 0x000ff00003800000 */
[----:B------:R-:W-:-:S13]  /*2b50*/  ISETP.GT.U32.AND P0, PT, R6, 0x387fffff, PT ;  /* 0x387fffff0600780c */ /* 0x000fda0003f04070 */
[----:B------:R-:W-:-:S04]  /*2b60*/  @P0 SHF.R.U32.HI R0, RZ, 0x15, R7 ;  /* 0x00000015ff000819 */ /* 0x000fc80000011607 */
[----:B------:R-:W-:Y:S01]  /*2b70*/  @P0 LOP3.LUT R4, R0, 0x1, RZ, 0xc0, !PT ;  /* 0x0000000100040812 */ /* 0x000fe200078ec0ff */
[----:B------:R-:W-:-:S03]  /*2b80*/  @!P0 FADD.FTZ R0, R6, 128 ;  /* 0x4300000006008421 */ /* 0x000fc60000010000 */
[----:B------:R-:W-:-:S04]  /*2b90*/  @P0 IADD3 R4, PT, PT, R7, 0x80fffff, R4 ;  /* 0x080fffff07040810 */ /* 0x000fc80007ffe004 */
[----:B------:R-:W-:-:S07]  /*2ba0*/  @P0 SHF.R.U32.HI R0, RZ, 0x15, R4 ;  /* 0x00000015ff000819 */ /* 0x000fce0000011604 */
.L_x_586:
[----:B------:R-:W-:Y:S05]  /*2bb0*/  BSYNC.RECONVERGENT B0 ;  /* 0x0000000000007941 */ /* 0x000fea0003800200 */
.L_x_585:
[----:B------:R-:W-:-:S05]  /*2bc0*/  LOP3.LUT R5, R0, 0x80, R5, 0xf8, !PT ;  /* 0x0000008000057812 */ /* 0x000fca00078ef805 */
[----:B------:R0:W-:Y:S01]  /*2bd0*/  STG.E.U8 desc[UR36][R2.64], R5 ;  /* 0x0000000502007986 */ /* 0x0001e2000c101124 */
[----:B------:R-:W-:Y:S05]  /*2be0*/  BRA `(.L_x_571) ;  /* 0x0000000400b07947 */ /* 0x000fea0003800000 */
.L_x_581:
[----:B------:R0:W-:Y:S01]  /*2bf0*/  STG.E.U16 desc[UR36][R2.64], R5 ;  /* 0x0000000502007986 */ /* 0x0001e2000c101524 */
[----:B------:R-:W-:Y:S05]  /*2c00*/  BRA `(.L_x_571) ;  /* 0x0000000400a87947 */ /* 0x000fea0003800000 */
.L_x_578:
        /* <DEDUP_REMOVED lines=8> */
[----:B------:R-:W-:-:S06]  /*2c90*/  SHF.L.U32 R5, R5, 0x10, RZ ;  /* 0x0000001005057819 */ /* 0x000fcc00000006ff */
[----:B------:R-:W0:Y:S02]  /*2ca0*/  F2I.FTZ.U32.TRUNC.NTZ R5, R5 ;  /* 0x0000000500057305 */ /* 0x000e24000021f000 */
[----:B0-----:R0:W-:Y:S01]  /*2cb0*/  STG.E.U16 desc[UR36][R2.64], R5 ;  /* 0x0000000502007986 */ /* 0x0011e2000c101524 */
[----:B------:R-:W-:Y:S05]  /*2cc0*/  BRA `(.L_x_571) ;  /* 0x0000000400787947 */ /* 0x000fea0003800000 */
.L_x_589:
[----:B------:R-:W-:Y:S01]  /*2cd0*/  IMAD.U32 R5, R5, 0x10000, RZ ;  /* 0x0001000005057824 */ /* 0x000fe200078e00ff */
[----:B------:R-:W-:Y:S01]  /*2ce0*/  BSSY.RECONVERGENT B0, `(.L_x_590) ;  /* 0x0000014000007945 */ /* 0x000fe20003800200 */
[----:B------:R-:W-:-:S03]  /*2cf0*/  IMAD.MOV.U32 R0, RZ, RZ, 0x80 ;  /* 0x00000080ff007424 */ /* 0x000fc600078e00ff */
[----:B------:R-:W-:-:S04]  /*2d00*/  LOP3.LUT R4, R5, 0x7fffffff, RZ, 0xc0, !PT ;  /* 0x7fffffff05047812 */ /* 0x000fc800078ec0ff */
        /* <DEDUP_REMOVED lines=9> */
.L_x_592:
[----:B------:R-:W-:-:S04]  /*2da0*/  SHF.R.U32.HI R0, RZ, 0x14, R5 ;  /* 0x00000014ff007819 */ /* 0x000fc80000011605 */
[----:B------:R-:W-:-:S04]  /*2db0*/  LOP3.LUT R0, R0, 0x1, RZ, 0xc0, !PT ;  /* 0x0000000100007812 */ /* 0x000fc800078ec0ff */
[----:B------:R-:W-:-:S04]  /*2dc0*/  IADD3 R0, PT, PT, R5, 0x487ffff, R0 ;  /* 0x0487ffff05007810 */ /* 0x000fc80007ffe000 */
[----:B------:R-:W-:-:S04]  /*2dd0*/  SHF.R.U32.HI R0, RZ, 0x14, R0 ;  /* 0x00000014ff007819 */ /* 0x000fc80000011600 */
[----:B------:R-:W-:-:S07]  /*2de0*/  LOP3.LUT R4, R0, 0xff, RZ, 0xc0, !PT ;  /* 0x000000ff00047812 */ /* 0x000fce00078ec0ff */
.L_x_593:
[----:B------:R-:W-:-:S04]  /*2df0*/  SHF.R.U32.HI R5, RZ, 0x18, R5 ;  /* 0x00000018ff057819 */ /* 0x000fc80000011605 */
[----:B------:R-:W-:-:S04]  /*2e00*/  LOP3.LUT R4, R4, 0x80, R5, 0xf8, !PT ;  /* 0x0000008004047812 */ /* 0x000fc800078ef805 */
[----:B------:R-:W-:-:S07]  /*2e10*/  PRMT R0, R4, 0x7610, R0 ;  /* 0x0000761004007816 */ /* 0x000fce0000000000 */
.L_x_591:
[----:B------:R-:W-:Y:S05]  /*2e20*/  BSYNC.RECONVERGENT B0 ;  /* 0x0000000000007941 */ /* 0x000fea0003800200 */
.L_x_590:
[----:B------:R0:W-:Y:S01]  /*2e30*/  STG.E.U8 desc[UR36][R2.64], R0 ;  /* 0x0000000002007986 */ /* 0x0001e2000c101124 */
[----:B------:R-:W-:Y:S05]  /*2e40*/  BRA `(.L_x_571) ;  /* 0x0000000400187947 */ /* 0x000fea0003800000 */
.L_x_588:
[----:B------:R-:W-:Y:S01]  /*2e50*/  IMAD.U32 R5, R5, 0x10000, RZ ;  /* 0x0001000005057824 */ /* 0x000fe200078e00ff */
[----:B------:R-:W-:Y:S01]  /*2e60*/  BSSY.RECONVERGENT B0, `(.L_x_594) ;  /* 0x0000014000007945 */ /* 0x000fe20003800200 */
[----:B------:R-:W-:-:S03]  /*2e70*/  MOV R0, 0x80 ;  /* 0x0000008000007802 */ /* 0x000fc60000000f00 */
        /* <DEDUP_REMOVED lines=10> */
.L_x_596:
[----:B------:R-:W-:-:S04]  /*2f20*/  SHF.R.U32.HI R0, RZ, 0x15, R5 ;  /* 0x00000015ff007819 */ /* 0x000fc80000011605 */
[----:B------:R-:W-:-:S04]  /*2f30*/  LOP3.LUT R0, R0, 0x1, RZ, 0xc0, !PT ;  /* 0x0000000100007812 */ /* 0x000fc800078ec0ff */
[----:B------:R-:W-:-:S04]  /*2f40*/  IADD3 R0, PT, PT, R5, 0x88fffff, R0 ;  /* 0x088fffff05007810 */ /* 0x000fc80007ffe000 */
[----:B------:R-:W-:-:S04]  /*2f50*/  SHF.R.U32.HI R0, RZ, 0x15, R0 ;  /* 0x00000015ff007819 */ /* 0x000fc80000011600 */
[----:B------:R-:W-:-:S07]  /*2f60*/  LOP3.LUT R4, R0, 0xff, RZ, 0xc0, !PT ;  /* 0x000000ff00047812 */ /* 0x000fce00078ec0ff */
.L_x_597:
[----:B------:R-:W-:-:S04]  /*2f70*/  SHF.R.U32.HI R5, RZ, 0x18, R5 ;  /* 0x00000018ff057819 */ /* 0x000fc80000011605 */
[----:B------:R-:W-:-:S04]  /*2f80*/  LOP3.LUT R4, R4, 0x80, R5, 0xf8, !PT ;  /* 0x0000008004047812 */ /* 0x000fc800078ef805 */
[----:B------:R-:W-:-:S07]  /*2f90*/  PRMT R0, R4, 0x7610, R0 ;  /* 0x0000761004007816 */ /* 0x000fce0000000000 */
.L_x_595:
[----:B------:R-:W-:Y:S05]  /*2fa0*/  BSYNC.RECONVERGENT B0 ;  /* 0x0000000000007941 */ /* 0x000fea0003800200 */
.L_x_594:
[----:B------:R0:W-:Y:S01]  /*2fb0*/  STG.E.U8 desc[UR36][R2.64], R0 ;  /* 0x0000000002007986 */ /* 0x0001e2000c101124 */
[----:B------:R-:W-:Y:S05]  /*2fc0*/  BRA `(.L_x_571) ;  /* 0x0000000000b87947 */ /* 0x000fea0003800000 */
.L_x_587:
[----:B------:R-:W-:-:S09]  /*2fd0*/  UISETP.NE.AND UP0, UPT, UR4, 0x1c, UPT ;  /* 0x0000001c0400788c */ /* 0x000fd2000bf05270 */
[----:B------:R-:W-:Y:S05]  /*2fe0*/  BRA.U !UP0, `(.L_x_598) ;  /* 0x0000000108a47547 */ /* 0x000fea000b800000 */
[----:B------:R-:W-:-:S09]  /*2ff0*/  UISETP.NE.AND UP0, UPT, UR4, 0x1d, UPT ;  /* 0x0000001d0400788c */ /* 0x000fd2000bf05270 */
[----:B------:R-:W-:Y:S05]  /*3000*/  BRA.U !UP0, `(.L_x_599) ;  /* 0x00000001088c7547 */ /* 0x000fea000b800000 */
[----:B------:R-:W-:-:S09]  /*3010*/  UISETP.NE.AND UP0, UPT, UR4, 0x2c, UPT ;  /* 0x0000002c0400788c */ /* 0x000fd2000bf05270 */
[----:B------:R-:W-:Y:S05]  /*3020*/  BRA.U !UP0, `(.L_x_600) ;  /* 0x0000000108447547 */ /* 0x000fea000b800000 */
.L_x_570:
        /* <DEDUP_REMOVED lines=8> */
[----:B0-----:R-:W-:Y:S02]  /*30b0*/  IMAD.U32 R4, RZ, RZ, UR6 ;  /* 0x00000006ff047e24 */ /* 0x001fe4000f8e00ff */
[----:B------:R-:W-:-:S02]  /*30c0*/  IMAD.U32 R5, RZ, RZ, UR7 ;  /* 0x00000007ff057e24 */ /* 0x000fc4000f8e00ff */
[----:B---3--:R-:W-:Y:S01]  /*30d0*/  IMAD.U32 R6, RZ, RZ, UR8 ;  /* 0x00000008ff067e24 */ /* 0x008fe2000f8e00ff */
[----:B------:R-:W-:Y:S01]  /*30e0*/  MOV R7, UR9 ;  /* 0x0000000900077c02 */ /* 0x000fe20008000f00 */
[----:B----4-:R-:W-:Y:S02]  /*30f0*/  IMAD.U32 R10, RZ, RZ, UR4 ;  /* 0x00000004ff0a7e24 */ /* 0x010fe4000f8e00ff */
[----:B-1----:R-:W-:-:S07]  /*3100*/  IMAD.U32 R11, RZ, RZ, UR5 ;  /* 0x00000005ff0b7e24 */ /* 0x002fce000f8e00ff */
[----:B------:R-:W-:-:S07]  /*3110*/  LEPC R20, `(.L_x_601) ;  /* 0x000000001014794e */ /* 0x000fce0000000000 */
[----:B--2---:R-:W-:Y:S05]  /*3120*/  CALL.ABS.NOINC R2 ;  /* 0x0000000002007343 */ /* 0x004fea0003c00000 */
.L_x_601:
[----:B------:R-:W-:Y:S05]  /*3130*/  BRA `(.L_x_571) ;  /* 0x00000000005c7947 */ /* 0x000fea0003800000 */
.L_x_600:
[----:B------:R-:W-:-:S05]  /*3140*/  IMAD.U32 R5, R5, 0x10000, RZ ;  /* 0x0001000005057824 */ /* 0x000fca00078e00ff */
[----:B------:R-:W-:-:S04]  /*3150*/  SHF.R.U32.HI R6, RZ, 0x17, R5 ;  /* 0x00000017ff067819 */ /* 0x000fc80000011605 */
[----:B------:R-:W-:-:S04]  /*3160*/  LOP3.LUT R4, R6, 0xff, RZ, 0xc0, !PT ;  /* 0x000000ff06047812 */ /* 0x000fc800078ec0ff */
        /* <DEDUP_REMOVED lines=9> */
[----:B------:R-:W-:-:S04]  /*3200*/  @!P0 IMAD.MOV R0, RZ, RZ, R6 ;  /* 0x000000ffff008224 */ /* 0x000fc800078e0206 */
[----:B------:R-:W-:-:S05]  /*3210*/  @P1 IMAD.MOV.U32 R5, RZ, RZ, R0 ;  /* 0x000000ffff051224 */ /* 0x000fca00078e0000 */
[----:B------:R0:W-:Y:S01]  /*3220*/  STG.E.U8 desc[UR36][R2.64], R5 ;  /* 0x0000000502007986 */ /* 0x0001e2000c101124 */
[----:B------:R-:W-:Y:S05]  /*3230*/  BRA `(.L_x_571) ;  /* 0x00000000001c7947 */ /* 0x000fea0003800000 */
.L_x_599:
[----:B------:R-:W-:-:S06]  /*3240*/  IMAD.U32 R5, R5, 0x10000, RZ ;  /* 0x0001000005057824 */ /* 0x000fcc00078e00ff */
[----:B------:R-:W0:Y:S02]  /*3250*/  F2I.U64.TRUNC R4, R5 ;  /* 0x0000000500047311 */ /* 0x000e24000020d800 */
[----:B0-----:R0:W-:Y:S01]  /*3260*/  STG.E.64 desc[UR36][R2.64], R4 ;  /* 0x0000000402007986 */ /* 0x0011e2000c101b24 */
[----:B------:R-:W-:Y:S05]  /*3270*/  BRA `(.L_x_571) ;  /* 0x00000000000c7947 */ /* 0x000fea0003800000 */
.L_x_598:
[----:B------:R-:W-:-:S06]  /*3280*/  SHF.L.U32 R5, R5, 0x10, RZ ;  /* 0x0000001005057819 */ /* 0x000fcc00000006ff */
[----:B------:R-:W0:Y:S02]  /*3290*/  F2I.FTZ.U32.TRUNC.NTZ R5, R5 ;  /* 0x0000000500057305 */ /* 0x000e24000021f000 */
[----:B0-----:R0:W-:Y:S02]  /*32a0*/  STG.E desc[UR36][R2.64], R5 ;  /* 0x0000000502007986 */ /* 0x0011e4000c101924 */
.L_x_571:
[----:B------:R-:W-:-:S07]  /*32b0*/  VIADD R17, R17, 0x80 ;  /* 0x0000008011117836 */ /* 0x000fce0000000000 */
.L_x_530:
[----:B------:R-:W-:Y:S05]  /*32c0*/  BSYNC.RECONVERGENT B6 ;  /* 0x0000000000067941 */ /* 0x000fea0003800200 */
.L_x_529:
[----:B------:R-:W5:Y:S01]  /*32d0*/  LDCU UR4, c[0x0][0x380] ;  /* 0x00007000ff0477ac */ /* 0x000f620008000800 */
[----:B------:R-:W-:Y:S01]  /*32e0*/  BSSY.RECONVERGENT B6, `(.L_x_602) ;  /* 0x000031e000067945 */ /* 0x000fe20003800200 */
[----:B-----5:R-:W-:-:S13]  /*32f0*/  ISETP.GE.AND P0, PT, R17, UR4, PT ;  /* 0x0000000411007c0c */ /* 0x020fda000bf06270 */
[----:B------:R-:W-:Y:S05]  /*3300*/  @P0 BRA `(.L_x_603) ;  /* 0x00000030006c0947 */ /* 0x000fea0003800000 */
[----:B------:R-:W5:Y:S01]  /*3310*/  LDCU UR4, c[0x0][0x388] ;  /* 0x00007100ff0477ac */ /* 0x000f620008000800 */
[----:B0-----:R-:W-:Y:S02]  /*3320*/  IMAD.MOV.U32 R0, RZ, RZ, RZ ;  /* 0x000000ffff007224 */ /* 0x001fe400078e00ff */
[----:B------:R-:W-:Y:S01]  /*3330*/  IMAD.MOV.U32 R16, RZ, RZ, RZ ;  /* 0x000000ffff107224 */ /* 0x000fe200078e00ff */
[----:B-----5:R-:W-:-:S09]  /*3340*/  UISETP.NE.AND UP0, UPT, UR4, URZ, UPT ;  /* 0x000000ff0400728c */ /* 0x020fd2000bf05270 */
[----:B------:R-:W-:Y:S05]  /*3350*/  BRA.U !UP0, `(.L_x_604) ;  /* 0x0000001108a87547 */ /* 0x000fea000b800000 */
[----:B------:R-:W1:Y:S01]  /*3360*/  LDCU.64 UR4, c[0x0][0x390] ;  /* 0x00007200ff0477ac */ /* 0x000e620008000a00 */
[----:B------:R-:W-:Y:S01]  /*3370*/  HFMA2 R16, -RZ, RZ, 0, 0 ;  /* 0x00000000ff107431 */ /* 0x000fe200000001ff */
[----:B------:R-:W0:Y:S01]  /*3380*/  LDCU UR6, c[0x0][0x38c] ;  /* 0x00007180ff0677ac */ /* 0x000e220008000800 */
[----:B------:R-:W5:Y:S01]  /*3390*/  LDCU.64 UR8, c[0x0][0x4b8] ;  /* 0x00009700ff0877ac */ /* 0x000f620008000a00 */
[----:B------:R-:W-:Y:S02]  /*33a0*/  UISETP.NE.AND UP0, UPT, UR40, URZ, UPT ;  /* 0x000000ff2800728c */ /* 0x000fe4000bf05270 */
[----:B-1234-:R-:W-:-:S05]  /*33b0*/  IMAD.HI.U32 R2, R17, UR4, R16 ;  /* 0x0000000411027c27 */ /* 0x01efca000f8e0010 */
[----:B------:R-:W-:-:S05]  /*33c0*/  SHF.R.U32.HI R3, RZ, UR5, R2 ;  /* 0x00000005ff037c19 */ /* 0x000fca0008011602 */
[----:B------:R-:W-:-:S04]  /*33d0*/  IMAD.MOV R0, RZ, RZ, -R3 ;  /* 0x000000ffff007224 */ /* 0x000fc800078e0a03 */
[----:B0-----:R-:W-:-:S04]  /*33e0*/  IMAD R0, R0, UR6, R17 ;  /* 0x0000000600007c24 */ /* 0x001fc8000f8e0211 */
[C---:B-----5:R-:W-:Y:S02]  /*33f0*/  IMAD R16, R0.reuse, UR8, RZ ;  /* 0x0000000800107c24 */ /* 0x060fe4000f8e02ff */
        /* <DEDUP_REMOVED lines=283> */
[----:B------:R-:W-:-:S05]  /*45b0*/  SHF.R.U32.HI R2, RZ, UR5, R2 ;  /* 0x00000005ff027c19 */ /* 0x000fca0008011602 */
[----:B------:R-:W-:-:S04]  /*45c0*/  IMAD.MOV R3, RZ, RZ, -R2 ;  /* 0x000000ffff037224 */ /* 0x000fc800078e0a02 */
[----:B-1----:R-:W-:-:S04]  /*45d0*/  IMAD R5, R3, UR6, R5 ;  /* 0x0000000603057c24 */ /* 0x002fc8000f8e0205 */
[C---:B--2---:R-:W-:Y:S02]  /*45e0*/  IMAD R16, R5.reuse, UR8, R16 ;  /* 0x0000000805107c24 */ /* 0x044fe4000f8e0210 */
[----:B------:R-:W-:-:S07]  /*45f0*/  IMAD R0, R5, UR9, R0 ;  /* 0x0000000905007c24 */ /* 0x000fce000f8e0200 */
.L_x_604:
[----:B------:R-:W1:Y:S01]  /*4600*/  LDCU.64 UR6, c[0x0][0x588] ;  /* 0x0000b100ff0677ac */ /* 0x000e620008000a00 */
[----:B------:R-:W-:-:S04]  /*4610*/  UPRMT UR4, UR41, 0x9910, URZ ;  /* 0x0000991029047896 */ /* 0x000fc800080000ff */
[----:B------:R-:W-:Y:S01]  /*4620*/  UISETP.GT.AND UP0, UPT, UR4, 0x9, UPT ;  /* 0x000000090400788c */ /* 0x000fe2000bf04270 */
[----:B-1234-:R-:W-:-:S04]  /*4630*/  IADD3 R2, P0, PT, R0, UR6, RZ ;  /* 0x0000000600027c10 */ /* 0x01efc8000ff1e0ff */
        /* <DEDUP_REMOVED lines=14> */
.L_x_608:
[----:B------:R-:W2:Y:S02]  /*4720*/  LDG.E.U8 R2, desc[UR36][R2.64] ;  /* 0x0000002402027981 */ /* 0x000ea4000c1e1100 */
[----:B--2---:R-:W-:-:S04]  /*4730*/  I2FP.F32.U32 R0, R2 ;  /* 0x0000000200007245 */ /* 0x004fc80000201000 */
[----:B------:R-:W-:Y:S01]  /*4740*/  F2FP.BF16.F32.PACK_AB R0, RZ, R0 ;  /* 0x00000000ff00723e */ /* 0x000fe200000010ff */
[----:B------:R-:W-:Y:S06]  /*4750*/  BRA `(.L_x_610) ;  /* 0x0000000c00847947 */ /* 0x000fec0003800000 */
.L_x_607:
        /* <DEDUP_REMOVED lines=10> */
.L_x_612:
[----:B------:R-:W2:Y:S02]  /*4800*/  LDG.E R2, desc[UR36][R2.64] ;  /* 0x0000002402027981 */ /* 0x000ea4000c1e1900 */
[----:B--2---:R-:W-:-:S04]  /*4810*/  I2FP.F32.S32 R0, R2 ;  /* 0x0000000200007245 */ /* 0x004fc80000201400 */
[----:B------:R-:W-:Y:S01]  /*4820*/  F2FP.BF16.F32.PACK_AB R0, RZ, R0 ;  /* 0x00000000ff00723e */ /* 0x000fe200000010ff */
[----:B------:R-:W-:Y:S06]  /*4830*/  BRA `(.L_x_610) ;  /* 0x0000000c004c7947 */ /* 0x000fec0003800000 */
.L_x_611:
[----:B------:R-:W2:Y:S02]  /*4840*/  LDG.E.U16 R2, desc[UR36][R2.64] ;  /* 0x0000002402027981 */ /* 0x000ea4000c1e1500 */
[----:B--2---:R-:W0:Y:S02]  /*4850*/  I2F.S16 R0, R2 ;  /* 0x0000000200007306 */ /* 0x004e240000101400 */
[----:B0-----:R-:W-:Y:S01]  /*4860*/  F2FP.BF16.F32.PACK_AB R0, RZ, R0 ;  /* 0x00000000ff00723e */ /* 0x001fe200000010ff */
[----:B------:R-:W-:Y:S06]  /*4870*/  BRA `(.L_x_610) ;  /* 0x0000000c003c7947 */ /* 0x000fec0003800000 */
.L_x_606:
        /* <DEDUP_REMOVED lines=9> */
.L_x_614:
[----:B------:R-:W2:Y:S02]  /*4910*/  LDG.E.U16 R0, desc[UR36][R2.64] ;  /* 0x0000002402007981 */ /* 0x000ea4000c1e1500 */
[----:B--2---:R-:W-:-:S05]  /*4920*/  HADD2.F32 R0, -RZ, R0.H0_H0 ;  /* 0x20000000ff007230 */ /* 0x004fca0000004100 */
[----:B------:R-:W-:Y:S01]  /*4930*/  F2FP.BF16.F32.PACK_AB R0, RZ, R0 ;  /* 0x00000000ff00723e */ /* 0x000fe200000010ff */
[----:B------:R-:W-:Y:S06]  /*4940*/  BRA `(.L_x_610) ;  /* 0x0000000c00087947 */ /* 0x000fec0003800000 */
.L_x_613:
        /* <DEDUP_REMOVED lines=9> */
.L_x_616:
[----:B------:R-:W2:Y:S02]  /*49e0*/  LDG.E.U16 R2, desc[UR36][R2.64] ;  /* 0x0000002402027981 */ /* 0x000ea4000c1e1500 */
[----:B--2---:R-:W-:-:S05]  /*49f0*/  HADD2.F32 R0, -RZ, R2.H0_H0 ;  /* 0x20000002ff007230 */ /* 0x004fca0000004100 */
[----:B------:R-:W-:Y:S01]  /*4a00*/  F2FP.BF16.F32.PACK_AB R0, RZ, R0 ;  /* 0x00000000ff00723e */ /* 0x000fe200000010ff */
[----:B------:R-:W-:Y:S06]  /*4a10*/  BRA `(.L_x_610) ;  /* 0x0000000800d47947 */ /* 0x000fec0003800000 */
.L_x_615:
        /* <DEDUP_REMOVED lines=8> */
.L_x_605:
        /* <DEDUP_REMOVED lines=13> */
.L_x_619:
        /* <DEDUP_REMOVED lines=8> */
.L_x_618:
        /* <DEDUP_REMOVED lines=16> */
[C---:B------:R-:W-:Y:S02]  /*4cf0*/  SHF.L.U32 R6, R4.reuse, R5, RZ ;  /* 0x0000000504067219 */ /* 0x040fe400000006ff */
[----:B------:R-:W-:Y:S02]  /*4d00*/  IADD3 R5, PT, PT, R4, 0x1000000, RZ ;  /* 0x0100000004057810 */ /* 0x000fe40007ffe0ff */
[----:B------:R-:W-:Y:S02]  /*4d10*/  LEA.HI R6, R6, -R7, RZ, 0x1c ;  /* 0x8000000706067211 */ /* 0x000fe400078fe0ff */
[----:B------:R-:W-:-:S03]  /*4d20*/  SHF.R.S32.HI R5, RZ, 0x8, R5 ;  /* 0x00000008ff057819 */ /* 0x000fc60000011405 */
[----:B------:R-:W-:-:S05]  /*4d30*/  VIADD R6, R6, 0x3c000000 ;  /* 0x3c00000006067836 */ /* 0x000fca0000000000 */
[----:B------:R-:W-:-:S04]  /*4d40*/  LOP3.LUT R5, R6, 0x7f800000, R5, 0xf8, !PT ;  /* 0x7f80000006057812 */ /* 0x000fc800078ef805 */
[----:B------:R-:W-:-:S04]  /*4d50*/  SEL R5, R5, RZ, P0 ;  /* 0x000000ff05057207 */ /* 0x000fc80000000000 */
[----:B------:R-:W-:-:S04]  /*4d60*/  LOP3.LUT R5, R5, 0x80000000, R0, 0xf8, !PT ;  /* 0x8000000005057812 */ /* 0x000fc800078ef800 */
[----:B------:R-:W-:-:S04]  /*4d70*/  F2FP.BF16.F32.PACK_AB R5, RZ, R5 ;  /* 0x00000005ff05723e */ /* 0x000fc800000010ff */
[----:B------:R-:W-:Y:S01]  /*4d80*/  PRMT R0, R5, 0x7610, R0 ;  /* 0x0000761005007816 */ /* 0x000fe20000000000 */
[----:B------:R-:W-:Y:S06]  /*4d90*/  BRA `(.L_x_610) ;  /* 0x0000000400f47947 */ /* 0x000fec0003800000 */
.L_x_621:
[----:B------:R-:W2:Y:S02]  /*4da0*/  LDG.E.U8 R2, desc[UR36][R2.64] ;  /* 0x0000002402027981 */ /* 0x000ea4000c1e1100 */
[C---:B--2---:R-:W-:Y:S01]  /*4db0*/  IMAD.SHL.U32 R0, R2.reuse, 0x2000000, RZ ;  /* 0x0200000002007824 */ /* 0x044fe200078e00ff */
[----:B------:R-:W-:-:S04]  /*4dc0*/  SHF.L.U32 R5, R2, 0x8, RZ ;  /* 0x0000000802057819 */ /* 0x000fc800000006ff */
[----:B------:R-:W-:-:S13]  /*4dd0*/  ISETP.GE.U32.AND P0, PT, R0, 0x8000000, PT ;  /* 0x080000000000780c */ /* 0x000fda0003f06070 */
[C---:B------:R-:W-:Y:S02]  /*4de0*/  @!P0 LOP3.LUT R4, R5.reuse, 0x7f00, RZ, 0xc0, !PT ;  /* 0x00007f0005048812 */ /* 0x040fe400078ec0ff */
[----:B------:R-:W-:Y:S02]  /*4df0*/  @P0 LEA.HI R0, R0, 0x70000000, RZ, 0x1c ;  /* 0x7000000000000811 */ /* 0x000fe400078fe0ff */
[----:B------:R-:W-:Y:S02]  /*4e00*/  @!P0 LOP3.LUT R4, R4, 0x3f000000, RZ, 0xfc, !PT ;  /* 0x3f00000004048812 */ /* 0x000fe400078efcff */
[----:B------:R-:W-:Y:S01]  /*4e10*/  PRMT R5, R5, 0x9910, RZ ;  /* 0x0000991005057816 */ /* 0x000fe200000000ff */
[----:B------:R-:W-:Y:S02]  /*4e20*/  @P0 FMUL.FTZ R0, R0, 1.9259299443872358531e-34 ;  /* 0x0780000000000820 */ /* 0x000fe40000410000 */
[----:B------:R-:W-:-:S05]  /*4e30*/  @!P0 FADD.FTZ R0, R4, -0.5 ;  /* 0xbf00000004008421 */ /* 0x000fca0000010000 */
[----:B------:R-:W-:-:S04]  /*4e40*/  LOP3.LUT R0, R0, 0x80000000, R5, 0xf8, !PT ;  /* 0x8000000000007812 */ /* 0x000fc800078ef805 */
[----:B------:R-:W-:Y:S01]  /*4e50*/  F2FP.BF16.F32.PACK_AB R0, RZ, R0 ;  /* 0x00000000ff00723e */ /* 0x000fe200000010ff */
[----:B------:R-:W-:Y:S06]  /*4e60*/  BRA `(.L_x_610) ;  /* 0x0000000400c07947 */ /* 0x000fec0003800000 */
.L_x_620:
[----:B------:R0:W5:Y:S01]  /*4e70*/  LDG.E.U16 R0, desc[UR36][R2.64] ;  /* 0x0000002402007981 */ /* 0x000162000c1e1500 */
[----:B------:R-:W-:Y:S05]  /*4e80*/  BRA `(.L_x_610) ;  /* 0x0000000400b87947 */ /* 0x000fea0003800000 */
.L_x_617:
        /* <DEDUP_REMOVED lines=12> */
.L_x_624:
[----:B------:R-:W2:Y:S01]  /*4f50*/  LDG.E.U8 R3, desc[UR36][R2.64] ;  /* 0x0000002402037981 */ /* 0x000ea2000c1e1100 */
[----:B------:R-:W-:Y:S01]  /*4f60*/  BSSY.RECONVERGENT B0, `(.L_x_625) ;  /* 0x0000018000007945 */ /* 0x000fe20003800200 */
[----:B------:R-:W-:Y:S01]  /*4f70*/  IMAD.MOV.U32 R0, RZ, RZ, RZ ;  /* 0x000000ffff007224 */ /* 0x000fe200078e00ff */
        /* <DEDUP_REMOVED lines=8> */
[----:B------:R-:W-:-:S04]  /*5000*/  SHF.R.U32.HI R0, RZ, 0x7, R3 ;  /* 0x00000007ff007819 */ /* 0x000fc80000011603 */
[----:B------:R-:W-:Y:S02]  /*5010*/  SHF.L.U32 R7, R0, 0x1f, RZ ;  /* 0x0000001f00077819 */ /* 0x000fe400000006ff */
        /* <DEDUP_REMOVED lines=8> */
.L_x_628:
[----:B------:R-:W-:Y:S05]  /*50a0*/  BSYNC.RECONVERGENT B1 ;  /* 0x0000000000017941 */ /* 0x000fea0003800200 */
.L_x_627:
[----:B------:R-:W-:Y:S01]  /*50b0*/  IMAD.SHL.U32 R0, R0, 0x100000, RZ ;  /* 0x0010000000007824 */ /* 0x000fe200078e00ff */
[----:B------:R-:W-:-:S04]  /*50c0*/  LEA R2, R2, 0x3b800000, 0x17 ;  /* 0x3b80000002027811 */ /* 0x000fc800078eb8ff */
[----:B------:R-:W-:-:S07]  /*50d0*/  LOP3.LUT R0, R2, R0, R7, 0xfe, !PT ;  /* 0x0000000002007212 */ /* 0x000fce00078efe07 */
.L_x_626:
[----:B------:R-:W-:Y:S05]  /*50e0*/  BSYNC.RECONVERGENT B0 ;  /* 0x0000000000007941 */ /* 0x000fea0003800200 */
.L_x_625:
[----:B------:R-:W-:Y:S01]  /*50f0*/  F2FP.BF16.F32.PACK_AB R0, RZ, R0 ;  /* 0x00000000ff00723e */ /* 0x000fe200000010ff */
[----:B------:R-:W-:Y:S06]  /*5100*/  BRA `(.L_x_610) ;  /* 0x0000000400187947 */ /* 0x000fec0003800000 */
.L_x_623:
[----:B------:R-:W2:Y:S01]  /*5110*/  LDG.E.U8 R3, desc[UR36][R2.64] ;  /* 0x0000002402037981 */ /* 0x000ea2000c1e1100 */
[----:B------:R-:W-:Y:S01]  /*5120*/  BSSY.RECONVERGENT B0, `(.L_x_629) ;  /* 0x0000018000007945 */ /* 0x000fe20003800200 */
[----:B------:R-:W-:Y:S02]  /*5130*/  MOV R0, RZ ;  /* 0x000000ff00007202 */ /* 0x000fe40000000f00 */
        /* <DEDUP_REMOVED lines=14> */
[----:B------:R-:W-:Y:S02]  /*5220*/  IADD3 R5, PT, PT, R3, -0x1d, RZ ;  /* 0xffffffe303057810 */ /* 0x000fe40007ffe0ff */
[----:B------:R-:W-:Y:S02]  /*5230*/  IADD3 R2, PT, PT, R2, 0x1e, -R3 ;  /* 0x0000001e02027810 */ /* 0x000fe40007ffe803 */
[----:B------:R-:W-:-:S04]  /*5240*/  SHF.L.U32 R5, R0, R5, RZ ;  /* 0x0000000500057219 */ /* 0x000fc800000006ff */
[----:B------:R-:W-:-:S07]  /*5250*/  LOP3.LUT R0, R5, 0x3, RZ, 0xc0, !PT ;  /* 0x0000000305007812 */ /* 0x000fce00078ec0ff */
.L_x_632:
[----:B------:R-:W-:Y:S05]  /*5260*/  BSYNC.RECONVERGENT B1 ;  /* 0x0000000000017941 */ /* 0x000fea0003800200 */
.L_x_631:
[----:B------:R-:W-:Y:S01]  /*5270*/  IMAD.SHL.U32 R0, R0, 0x200000, RZ ;  /* 0x0020000000007824 */ /* 0x000fe200078e00ff */
[----:B------:R-:W-:-:S04]  /*5280*/  LEA R2, R2, 0x37800000, 0x17 ;  /* 0x3780000002027811 */ /* 0x000fc800078eb8ff */
[----:B------:R-:W-:-:S07]  /*5290*/  LOP3.LUT R0, R2, R0, R7, 0xfe, !PT ;  /* 0x0000000002007212 */ /* 0x000fce00078efe07 */
.L_x_630:
[----:B------:R-:W-:Y:S05]  /*52a0*/  BSYNC.RECONVERGENT B0 ;  /* 0x0000000000007941 */ /* 0x000fea0003800200 */
.L_x_629:
[----:B------:R-:W-:Y:S01]  /*52b0*/  F2FP.BF16.F32.PACK_AB R0, RZ, R0 ;  /* 0x00000000ff00723e */ /* 0x000fe200000010ff */
[----:B------:R-:W-:Y:S06]  /*52c0*/  BRA `(.L_x_610) ;  /* 0x0000000000a87947 */ /* 0x000fec0003800000 */
.L_x_622:
[----:B------:R-:W-:-:S09]  /*52d0*/  UISETP.NE.AND UP0, UPT, UR4, 0x1c, UPT ;  /* 0x0000001c0400788c */ /* 0x000fd2000bf05270 */
[----:B------:R-:W-:Y:S05]  /*52e0*/  BRA.U !UP0, `(.L_x_633) ;  /* 0x0000000108947547 */ /* 0x000fea000b800000 */
[----:B------:R-:W-:-:S09]  /*52f0*/  UISETP.NE.AND UP0, UPT, UR4, 0x1d, UPT ;  /* 0x0000001d0400788c */ /* 0x000fd2000bf05270 */
[----:B------:R-:W-:Y:S05]  /*5300*/  BRA.U !UP0, `(.L_x_634) ;  /* 0x00000001087c7547 */ /* 0x000fea000b800000 */
[----:B------:R-:W-:-:S09]  /*5310*/  UISETP.NE.AND UP0, UPT, UR4, 0x2c, UPT ;  /* 0x0000002c0400788c */ /* 0x000fd2000bf05270 */
[----:B------:R-:W-:Y:S05]  /*5320*/  BRA.U UP0, `(.L_x_609) ;  /* 0x00000001002c7547 */ /* 0x000fea000b800000 */
[----:B------:R-:W2:Y:S01]  /*5330*/  LDG.E.U8 R2, desc[UR36][R2.64] ;  /* 0x0000002402027981 */ /* 0x000ea2000c1e1100 */
[----:B------:R-:W-:Y:S01]  /*5340*/  BSSY.RECONVERGENT B0, `(.L_x_635) ;  /* 0x0000007000007945 */ /* 0x000fe20003800200 */
[----:B------:R-:W-:Y:S01]  /*5350*/  IMAD.MOV.U32 R0, RZ, RZ, 0x400000 ;  /* 0x00400000ff007424 */ /* 0x000fe200078e00ff */
[----:B--2---:R-:W-:-:S13]  /*5360*/  ISETP.NE.AND P0, PT, R2, RZ, PT ;  /* 0x000000ff0200720c */ /* 0x004fda0003f05270 */
[----:B------:R-:W-:Y:S05]  /*5370*/  @!P0 BRA `(.L_x_636) ;  /* 0x00000000000c8947 */ /* 0x000fea0003800000 */
[----:B------:R-:W-:-:S13]  /*5380*/  ISETP.NE.AND P0, PT, R2, 0xff, PT ;  /* 0x000000ff0200780c */ /* 0x000fda0003f05270 */
[----:B------:R-:W-:Y:S01]  /*5390*/  @!P0 MOV R0, 0x7f800001 ;  /* 0x7f80000100008802 */ /* 0x000fe20000000f00 */
[----:B------:R-:W-:-:S07]  /*53a0*/  @P0 IMAD.SHL.U32 R0, R2, 0x800000, RZ ;  /* 0x0080000002000824 */ /* 0x000fce00078e00ff */
.L_x_636:
[----:B------:R-:W-:Y:S05]  /*53b0*/  BSYNC.RECONVERGENT B0 ;  /* 0x0000000000007941 */ /* 0x000fea0003800200 */
.L_x_635:
[----:B------:R-:W-:Y:S01]  /*53c0*/  F2FP.BF16.F32.PACK_AB R0, RZ, R0 ;  /* 0x00000000ff00723e */ /* 0x000fe200000010ff */
[----:B------:R-:W-:Y:S06]  /*53d0*/  BRA `(.L_x_610) ;  /* 0x0000000000647947 */ /* 0x000fec0003800000 */
.L_x_609:
        /* <DEDUP_REMOVED lines=10> */
[----:B-1----:R-:W-:-:S02]  /*5480*/  IMAD.U32 R6, RZ, RZ, UR6 ;  /* 0x00000006ff067e24 */ /* 0x002fc4000f8e00ff */
[----:B------:R-:W-:Y:S01]  /*5490*/  IMAD.U32 R7, RZ, RZ, UR7 ;  /* 0x00000007ff077e24 */ /* 0x000fe2000f8e00ff */
[----:B---3--:R-:W-:Y:S01]  /*54a0*/  MOV R10, UR8 ;  /* 0x00000008000a7c02 */ /* 0x008fe20008000f00 */
[----:B------:R-:W-:-:S07]  /*54b0*/  IMAD.U32 R11, RZ, RZ, UR9 ;  /* 0x00000009ff0b7e24 */ /* 0x000fce000f8e00ff */
[----:B------:R-:W-:-:S07]  /*54c0*/  LEPC R20, `(.L_x_637) ;  /* 0x000000001014794e */ /* 0x000fce0000000000 */
[----:B--2---:R-:W-:Y:S05]  /*54d0*/  CALL.ABS.NOINC R2 ;  /* 0x0000000002007343 */ /* 0x004fea0003c00000 */
.L_x_637:
[----:B------:R-:W-:Y:S01]  /*54e0*/  PRMT R0, RZ, 0x7610, R0 ;  /* 0x00007610ff007816 */ /* 0x000fe20000000000 */
[----:B------:R-:W-:Y:S06]  /*54f0*/  BRA `(.L_x_610) ;  /* 0x00000000001c7947 */ /* 0x000fec0003800000 */
.L_x_634:
[----:B------:R-:W2:Y:S02]  /*5500*/  LDG.E.64 R2, desc[UR36][R2.64] ;  /* 0x0000002402027981 */ /* 0x000ea4000c1e1b00 */
[----:B--2---:R-:W0:Y:S02]  /*5510*/  I2F.U64 R0, R2 ;  /* 0x0000000200007312 */ /* 0x004e240000301000 */
[----:B0-----:R-:W-:Y:S01]  /*5520*/  F2FP.BF16.F32.PACK_AB R0, RZ, R0 ;  /* 0x00000000ff00723e */ /* 0x001fe200000010ff */
[----:B------:R-:W-:Y:S06]  /*5530*/  BRA `(.L_x_610) ;  /* 0x00000000000c7947 */ /* 0x000fec0003800000 */
.L_x_633:
[----:B------:R-:W2:Y:S02]  /*5540*/  LDG.E R2, desc[UR36][R2.64] ;  /* 0x0000002402027981 */ /* 0x000ea4000c1e1900 */
[----:B--2---:R-:W-:-:S04]  /*5550*/  I2FP.F32.U32 R0, R2 ;  /* 0x0000000200007245 */ /* 0x004fc80000201000 */
[----:B------:R-:W-:-:S07]  /*5560*/  F2FP.BF16.F32.PACK_AB R0, RZ, R0 ;  /* 0x00000000ff00723e */ /* 0x000fce00000010ff */
.L_x_610:
[----:B------:R-:W0:Y:S01]  /*5570*/  LDCU.64 UR6, c[0x0][0x580] ;  /* 0x0000b000ff0677ac */ /* 0x000e220008000a00 */
[----:B-----5:R-:W-:Y:S01]  /*5580*/  IMAD.U32 R0, R0, 0x10000, RZ ;  /* 0x0001000000007824 */ /* 0x020fe200078e00ff */
[----:B------:R-:W-:-:S03]  /*5590*/  UPRMT UR4, UR42, 0x9910, URZ ;  /* 0x000099102a047896 */ /* 0x000fc600080000ff */
[----:B------:R-:W-:Y:S01]  /*55a0*/  FADD.FTZ R0, |R0|, -RZ ;  /* 0x800000ff00007221 */ /* 0x000fe20000010200 */
[----:B------:R-:W-:-:S03]  /*55b0*/  UISETP.GT.AND UP0, UPT, UR4, 0x9, UPT ;  /* 0x000000090400788c */ /* 0x000fc6000bf04270 */
[----:B------:R1:W2:Y:S01]  /*55c0*/  F2F.BF16.F32 R5, R0 ;  /* 0x0000000000057304 */ /* 0x0002a20000202000 */
[----:B0-----:R-:W-:-:S04]  /*55d0*/  IADD3 R2, P0, PT, R16, UR6, RZ ;  /* 0x0000000610027c10 */ /* 0x001fc8000ff1e0ff */
[----:B------:R-:W-:Y:S01]  /*55e0*/  IADD3.X R3, PT, PT, RZ, UR7, RZ, P0, !PT ;  /* 0x00000007ff037c10 */ /* 0x000fe200087fe4ff */
[----:B-1----:R-:W-:Y:S08]  /*55f0*/  BRA.U UP0, `(.L_x_638) ;  /* 0x00000005000c7547 */ /* 0x002ff0000b800000 */
        /* <DEDUP_REMOVED lines=8> */
[----:B--2---:R-:W-:-:S04]  /*5680*/  IMAD.U32 R0, R5, 0x10000, RZ ;  /* 0x0001000005007824 */ /* 0x004fc800078e00ff */
[----:B------:R-:W0:Y:S02]  /*5690*/  F2I.FTZ.TRUNC.NTZ R5, R0 ;  /* 0x0000000000057305 */ /* 0x000e24000021f100 */
[----:B0-----:R0:W-:Y:S01]  /*56a0*/  STG.E.U8 desc[UR36][R2.64], R5 ;  /* 0x0000000502007986 */ /* 0x0011e2000c101124 */
[----:B------:R-:W-:Y:S05]  /*56b0*/  BRA `(.L_x_643) ;  /* 0x0000000c007c7947 */ /* 0x000fea0003800000 */
.L_x_641:
[----:B--2---:R-:W-:-:S06]  /*56c0*/  IMAD.U32 R5, R5, 0x10000, RZ ;  /* 0x0001000005057824 */ /* 0x004fcc00078e00ff */
[----:B------:R-:W0:Y:S02]  /*56d0*/  F2I.S64.TRUNC R4, R5 ;  /* 0x0000000500047311 */ /* 0x000e24000020d900 */
[----:B0-----:R0:W-:Y:S01]  /*56e0*/  STG.E.U8 desc[UR36][R2.64], R4 ;  /* 0x0000000402007986 */ /* 0x0011e2000c101124 */
[----:B------:R-:W-:Y:S05]  /*56f0*/  BRA `(.L_x_643) ;  /* 0x0000000c006c7947 */ /* 0x000fea0003800000 */
.L_x_640:
[----:B------:R-:W-:-:S09]  /*5700*/  UISETP.NE.AND UP0, UPT, UR4, 0x2, UPT ;  /* 0x000000020400788c */ /* 0x000fd2000bf05270 */
[----:B------:R-:W-:Y:S05]  /*5710*/  BRA.U !UP0, `(.L_x_644) ;  /* 0x0000000108307547 */ /* 0x000fea000b800000 */
[----:B------:R-:W-:-:S09]  /*5720*/  UISETP.NE.AND UP0, UPT, UR4, 0x3, UPT ;  /* 0x000000030400788c */ /* 0x000fd2000bf05270 */
[----:B------:R-:W-:Y:S05]  /*5730*/  BRA.U !UP0, `(.L_x_645) ;  /* 0x0000000108187547 */ /* 0x000fea000b800000 */
[----:B------:R-:W-:-:S09]  /*5740*/  UISETP.NE.AND UP0, UPT, UR4, 0x4, UPT ;  /* 0x000000040400788c */ /* 0x000fd2000bf05270 */
[----:B------:R-:W-:Y:S05]  /*5750*/  BRA.U UP0, `(.L_x_642) ;  /* 0x0000000900787547 */ /* 0x000fea000b800000 */
[----:B--2---:R-:W-:-:S06]  /*5760*/  SHF.L.U32 R5, R5, 0x10, RZ ;  /* 0x0000001005057819 */ /* 0x004fcc00000006ff */
[----:B------:R-:W0:Y:S02]  /*5770*/  F2I.S64.TRUNC R4, R5 ;  /* 0x0000000500047311 */ /* 0x000e24000020d900 */
[----:B0-----:R0:W-:Y:S01]  /*5780*/  STG.E.64 desc[UR36][R2.64], R4 ;  /* 0x0000000402007986 */ /* 0x0011e2000c101b24 */
[----:B------:R-:W-:Y:S05]  /*5790*/  BRA `(.L_x_643) ;  /* 0x0000000c00447947 */ /* 0x000fea0003800000 */
.L_x_645:
[----:B--2---:R-:W-:-:S06]  /*57a0*/  IMAD.U32 R5, R5, 0x10000, RZ ;  /* 0x0001000005057824 */ /* 0x004fcc00078e00ff */
[----:B------:R-:W0:Y:S02]  /*57b0*/  F2I.FTZ.TRUNC.NTZ R5, R5 ;  /* 0x0000000500057305 */ /* 0x000e24000021f100 */
[----:B0-----:R0:W-:Y:S01]  /*57c0*/  STG.E desc[UR36][R2.64], R5 ;  /* 0x0000000502007986 */ /* 0x0011e2000c101924 */
[----:B------:R-:W-:Y:S05]  /*57d0*/  BRA `(.L_x_643) ;  /* 0x0000000c00347947 */ /* 0x000fea0003800000 */
.L_x_644:
[----:B--2---:R-:W-:-:S06]  /*57e0*/  IMAD.U32 R5, R5, 0x10000, RZ ;  /* 0x0001000005057824 */ /* 0x004fcc00078e00ff */
[----:B------:R-:W0:Y:S02]  /*57f0*/  F2I.FTZ.TRUNC.NTZ R5, R5 ;  /* 0x0000000500057305 */ /* 0x000e24000021f100 */
[----:B0-----:R0:W-:Y:S01]  /*5800*/  STG.E.U16 desc[UR36][R2.64], R5 ;  /* 0x0000000502007986 */ /* 0x0011e2000c101524 */
[----:B------:R-:W-:Y:S05]  /*5810*/  BRA `(.L_x_643) ;  /* 0x0000000c00247947 */ /* 0x000fea0003800000 */
.L_x_639:
[----:B------:R-:W-:-:S09]  /*5820*/  UISETP.GT.AND UP0, UPT, UR4, 0x6, UPT ;  /* 0x000000060400788c */ /* 0x000fd2000bf04270 */
[----:B------:R-:W-:Y:S05]  /*5830*/  BRA.U UP0, `(.L_x_646) ;  /* 0x00000001002c7547 */ /* 0x000fea000b800000 */
[----:B------:R-:W-:-:S09]  /*5840*/  UISETP.NE.AND UP0, UPT, UR4, 0x5, UPT ;  /* 0x000000050400788c */ /* 0x000fd2000bf05270 */
[----:B------:R-:W-:Y:S05]  /*5850*/  BRA.U !UP0, `(.L_x_647) ;  /* 0x0000000108147547 */ /* 0x000fea000b800000 */
[----:B------:R-:W-:-:S09]  /*5860*/  UISETP.NE.AND UP0, UPT, UR4, 0x6, UPT ;  /* 0x000000060400788c */ /* 0x000fd2000bf05270 */
[----:B------:R-:W-:Y:S05]  /*5870*/  BRA.U UP0, `(.L_x_642) ;  /* 0x0000000900307547 */ /* 0x000fea000b800000 */
[----:B--2---:R-:W-:-:S05]  /*5880*/  SHF.L.U32 R5, R5, 0x10, RZ ;  /* 0x0000001005057819 */ /* 0x004fca00000006ff */
[----:B------:R0:W-:Y:S01]  /*5890*/  STG.E desc[UR36][R2.64], R5 ;  /* 0x0000000502007986 */ /* 0x0001e2000c101924 */
[----:B------:R-:W-:Y:S05]  /*58a0*/  BRA `(.L_x_643) ;  /* 0x0000000c00007947 */ /* 0x000fea0003800000 */
.L_x_647:
[----:B--2---:R-:W-:-:S05]  /*58b0*/  IMAD.U32 R0, R5, 0x10000, RZ ;  /* 0x0001000005007824 */ /* 0x004fca00078e00ff */
[----:B------:R-:W-:-:S05]  /*58c0*/  F2FP.F16.F32.PACK_AB R0, RZ, R0 ;  /* 0x00000000ff00723e */ /* 0x000fca00000000ff */
[----:B------:R0:W-:Y:S01]  /*58d0*/  STG.E.U16 desc[UR36][R2.64], R0 ;  /* 0x0000000002007986 */ /* 0x0001e2000c101524 */
[----:B------:R-:W-:Y:S05]  /*58e0*/  BRA `(.L_x_643) ;  /* 0x0000000800f07947 */ /* 0x000fea0003800000 */
.L_x_646:
[----:B------:R-:W-:-:S09]  /*58f0*/  UISETP.NE.AND UP0, UPT, UR4, 0x7, UPT ;  /* 0x000000070400788c */ /* 0x000fd2000bf05270 */
[----:B------:R-:W-:Y:S05]  /*5900*/  BRA.U !UP0, `(.L_x_648) ;  /* 0x0000000108347547 */ /* 0x000fea000b800000 */
[----:B------:R-:W-:-:S09]  /*5910*/  UISETP.NE.AND UP0, UPT, UR4, 0x8, UPT ;  /* 0x000000080400788c */ /* 0x000fd2000bf05270 */
[----:B------:R-:W-:Y:S05]  /*5920*/  BRA.U !UP0, `(.L_x_649) ;  /* 0x0000000108187547 */ /* 0x000fea000b800000 */
[----:B------:R-:W-:-:S09]  /*5930*/  UISETP.NE.AND UP0, UPT, UR4, 0x9, UPT ;  /* 0x000000090400788c */ /* 0x000fd2000bf05270 */
[----:B------:R-:W-:Y:S05]  /*5940*/  BRA.U UP0, `(.L_x_642) ;  /* 0x0000000500fc7547 */ /* 0x000fea000b800000 */
[----:B--2---:R-:W-:Y:S01]  /*5950*/  IMAD.U32 R4, R5, 0x10000, RZ ;  /* 0x0001000005047824 */ /* 0x004fe200078e00ff */
[----:B------:R-:W-:-:S05]  /*5960*/  MOV R5, RZ ;  /* 0x000000ff00057202 */ /* 0x000fca0000000f00 */
[----:B------:R0:W-:Y:S01]  /*5970*/  STG.E.64 desc[UR36][R2.64], R4 ;  /* 0x0000000402007986 */ /* 0x0001e2000c101b24 */
[----:B------:R-:W-:Y:S05]  /*5980*/  BRA `(.L_x_643) ;  /* 0x0000000800c87947 */ /* 0x000fea0003800000 */
.L_x_649:
[----:B--2---:R-:W-:-:S05]  /*5990*/  IMAD.U32 R5, R5, 0x10000, RZ ;  /* 0x0001000005057824 */ /* 0x004fca00078e00ff */
[----:B------:R-:W-:-:S04]  /*59a0*/  F2FP.F16.F32.PACK_AB R5, RZ, R5 ;  /* 0x00000005ff05723e */ /* 0x000fc800000000ff */
[----:B------:R-:W-:-:S05]  /*59b0*/  PRMT R5, R5, 0x5410, RZ ;  /* 0x0000541005057816 */ /* 0x000fca00000000ff */
[----:B------:R0:W-:Y:S01]  /*59c0*/  STG.E desc[UR36][R2.64], R5 ;  /* 0x0000000502007986 */ /* 0x0001e2000c101924 */
[----:B------:R-:W-:Y:S05]  /*59d0*/  BRA `(.L_x_643) ;  /* 0x0000000800b47947 */ /* 0x000fea0003800000 */
.L_x_648:
[----:B--2---:R-:W-:-:S04]  /*59e0*/  IMAD.U32 R4, R5, 0x10000, RZ ;  /* 0x0001000005047824 */ /* 0x004fc800078e00ff */
[----:B------:R-:W-:-:S06]  /*59f0*/  FMUL.FTZ R4, R4, 1 ;  /* 0x3f80000004047820 */ /* 0x000fcc0000410000 */
[----:B------:R-:W0:Y:S02]  /*5a00*/  F2F.F64.F32 R4, R4 ;  /* 0x0000000400047310 */ /* 0x000e240000201800 */
[----:B0-----:R0:W-:Y:S01]  /*5a10*/  STG.E.64 desc[UR36][R2.64], R4 ;  /* 0x0000000402007986 */ /* 0x0011e2000c101b24 */
[----:B------:R-:W-:Y:S05]  /*5a20*/  BRA `(.L_x_643) ;  /* 0x0000000800a07947 */ /* 0x000fea0003800000 */
.L_x_638:
        /* <DEDUP_REMOVED lines=10> */
[----:B--2---:R-:W-:-:S06]  /*5ad0*/  SHF.L.U32 R5, R5, 0x10, RZ ;  /* 0x0000001005057819 */ /* 0x004fcc00000006ff */
[----:B------:R-:W0:Y:S02]  /*5ae0*/  F2I.FTZ.U32.TRUNC.NTZ R5, R5 ;  /* 0x0000000500057305 */ /* 0x000e24000021f000 */
[----:B0-----:R0:W-:Y:S01]  /*5af0*/  STG.E.U16 desc[UR36][R2.64], R5 ;  /* 0x0000000502007986 */ /* 0x0011e2000c101524 */
[----:B------:R-:W-:Y:S05]  /*5b00*/  BRA `(.L_x_643) ;  /* 0x0000000800687947 */ /* 0x000fea0003800000 */
.L_x_653:
[----:B--2---:R-:W-:Y:S01]  /*5b10*/  IMAD.U32 R5, R5, 0x10000, RZ ;  /* 0x0001000005057824 */ /* 0x004fe200078e00ff */
[----:B------:R-:W-:Y:S01]  /*5b20*/  BSSY.RECONVERGENT B0, `(.L_x_654) ;  /* 0x0000013000007945 */ /* 0x000fe20003800200 */
[----:B------:R-:W-:-:S03]  /*5b30*/  IMAD.MOV.U32 R0, RZ, RZ, 0x80 ;  /* 0x00000080ff007424 */ /* 0x000fc600078e00ff */
[----:B------:R-:W-:-:S04]  /*5b40*/  LOP3.LUT R4, R5, 0x7fffffff, RZ, 0xc0, !PT ;  /* 0x7fffffff05047812 */ /* 0x000fc800078ec0ff */
        /* <DEDUP_REMOVED lines=14> */
.L_x_656:
[----:B------:R-:W-:-:S04]  /*5c30*/  SHF.R.U32.HI R5, RZ, 0x18, R5 ;  /* 0x00000018ff057819 */ /* 0x000fc80000011605 */
[----:B------:R-:W-:-:S07]  /*5c40*/  LOP3.LUT R0, R0, 0x80, R5, 0xf8, !PT ;  /* 0x0000008000007812 */ /* 0x000fce00078ef805 */
.L_x_655:
[----:B------:R-:W-:Y:S05]  /*5c50*/  BSYNC.RECONVERGENT B0 ;  /* 0x0000000000007941 */ /* 0x000fea0003800200 */
.L_x_654:
[----:B------:R0:W-:Y:S01]  /*5c60*/  STG.E.U8 desc[UR36][R2.64], R0 ;  /* 0x0000000002007986 */ /* 0x0001e2000c101124 */
[----:B------:R-:W-:Y:S05]  /*5c70*/  BRA `(.L_x_643) ;  /* 0x00000008000c7947 */ /* 0x000fea0003800000 */
.L_x_652:
        /* <DEDUP_REMOVED lines=18> */
.L_x_659:
[----:B------:R-:W-:-:S04]  /*5da0*/  SHF.R.U32.HI R5, RZ, 0x18, R5 ;  /* 0x00000018ff057819 */ /* 0x000fc80000011605 */
[----:B------:R-:W-:-:S07]  /*5db0*/  LOP3.LUT R0, R0, 0x80, R5, 0xf8, !PT ;  /* 0x0000008000007812 */ /* 0x000fce00078ef805 */
.L_x_658:
[----:B------:R-:W-:Y:S05]  /*5dc0*/  BSYNC.RECONVERGENT B0 ;  /* 0x0000000000007941 */ /* 0x000fea0003800200 */
.L_x_657:
[----:B------:R0:W-:Y:S01]  /*5dd0*/  STG.E.U8 desc[UR36][R2.64], R0 ;  /* 0x0000000002007986 */ /* 0x0001e2000c101124 */
[----:B------:R-:W-:Y:S05]  /*5de0*/  BRA `(.L_x_643) ;  /* 0x0000000400b07947 */ /* 0x000fea0003800000 */
.L_x_651:
[----:B------:R-:W-:-:S09]  /*5df0*/  UISETP.NE.AND UP0, UPT, UR4, 0x1c, UPT ;  /* 0x0000001c0400788c */ /* 0x000fd2000bf05270 */
[----:B------:R-:W-:Y:S05]  /*5e00*/  BRA.U !UP0, `(.L_x_660) ;  /* 0x0000000108607547 */ /* 0x000fea000b800000 */
[----:B------:R-:W-:-:S09]  /*5e10*/  UISETP.NE.AND UP0, UPT, UR4, 0x1d, UPT ;  /* 0x0000001d0400788c */ /* 0x000fd2000bf05270 */
[----:B------:R-:W-:Y:S05]  /*5e20*/  BRA.U !UP0, `(.L_x_661) ;  /* 0x0000000108487547 */ /* 0x000fea000b800000 */
[----:B------:R-:W-:-:S09]  /*5e30*/  UISETP.NE.AND UP0, UPT, UR4, 0x2c, UPT ;  /* 0x0000002c0400788c */ /* 0x000fd2000bf05270 */
[----:B------:R-:W-:Y:S05]  /*5e40*/  BRA.U UP0, `(.L_x_642) ;  /* 0x0000000100bc7547 */ /* 0x000fea000b800000 */
[----:B--2---:R-:W-:-:S05]  /*5e50*/  IMAD.U32 R5, R5, 0x10000, RZ ;  /* 0x0001000005057824 */ /* 0x004fca00078e00ff */
        /* <DEDUP_REMOVED lines=15> */
.L_x_661:
[----:B--2---:R-:W-:-:S06]  /*5f50*/  SHF.L.U32 R5, R5, 0x10, RZ ;  /* 0x0000001005057819 */ /* 0x004fcc00000006ff */
[----:B------:R-:W0:Y:S02]  /*5f60*/  F2I.U64.TRUNC R4, R5 ;  /* 0x0000000500047311 */ /* 0x000e24000020d800 */
[----:B0-----:R0:W-:Y:S01]  /*5f70*/  STG.E.64 desc[UR36][R2.64], R4 ;  /* 0x0000000402007986 */ /* 0x0011e2000c101b24 */
[----:B------:R-:W-:Y:S05]  /*5f80*/  BRA `(.L_x_643) ;  /* 0x0000000400487947 */ /* 0x000fea0003800000 */
.L_x_660:
[----:B--2---:R-:W-:-:S06]  /*5f90*/  IMAD.U32 R5, R5, 0x10000, RZ ;  /* 0x0001000005057824 */ /* 0x004fcc00078e00ff */
[----:B------:R-:W0:Y:S02]  /*5fa0*/  F2I.FTZ.U32.TRUNC.NTZ R5, R5 ;  /* 0x0000000500057305 */ /* 0x000e24000021f000 */
[----:B0-----:R0:W-:Y:S01]  /*5fb0*/  STG.E desc[UR36][R2.64], R5 ;  /* 0x0000000502007986 */ /* 0x0011e2000c101924 */
[----:B------:R-:W-:Y:S05]  /*5fc0*/  BRA `(.L_x_643) ;  /* 0x0000000400387947 */ /* 0x000fea0003800000 */
.L_x_650:
[----:B------:R-:W-:-:S09]  /*5fd0*/  UISETP.GT.AND UP0, UPT, UR4, 0xe, UPT ;  /* 0x0000000e0400788c */ /* 0x000fd2000bf04270 */
[----:B------:R-:W-:Y:S05]  /*5fe0*/  BRA.U UP0, `(.L_x_662) ;  /* 0x00000001003c7547 */ /* 0x000fea000b800000 */
[----:B------:R-:W-:-:S09]  /*5ff0*/  UISETP.NE.AND UP0, UPT, UR4, 0xa, UPT ;  /* 0x0000000a0400788c */ /* 0x000fd2000bf05270 */
[----:B------:R-:W-:Y:S05]  /*6000*/  BRA.U !UP0, `(.L_x_663) ;  /* 0x00000001081c7547 */ /* 0x000fea000b800000 */
[----:B------:R-:W-:-:S09]  /*6010*/  UISETP.NE.AND UP0, UPT, UR4, 0xb, UPT ;  /* 0x0000000b0400788c */ /* 0x000fd2000bf05270 */
[----:B------:R-:W-:Y:S05]  /*6020*/  BRA.U UP0, `(.L_x_642) ;  /* 0x0000000100447547 */ /* 0x000fea000b800000 */
[----:B--2---:R-:W-:-:S05]  /*6030*/  IMAD.U32 R5, R5, 0x10000, RZ ;  /* 0x0001000005057824 */ /* 0x004fca00078e00ff */
[----:B------:R-:W-:-:S04]  /*6040*/  FSETP.NEU.FTZ.AND P0, PT, R5, RZ, PT ;  /* 0x000000ff0500720b */ /* 0x000fc80003f1d000 */
[----:B------:R-:W-:-:S05]  /*6050*/  SEL R5, RZ, 0x1, !P0 ;  /* 0x00000001ff057807 */ /* 0x000fca0004000000 */
[----:B------:R3:W-:Y:S01]  /*6060*/  STG.E.U8 desc[UR36][R2.64], R5 ;  /* 0x0000000502007986 */ /* 0x0007e2000c101124 */
[----:B------:R-:W-:Y:S05]  /*6070*/  BRA `(.L_x_643) ;  /* 0x00000004000c7947 */ /* 0x000fea0003800000 */
.L_x_663:
[----:B--2---:R-:W-:Y:S02]  /*6080*/  SHF.L.U32 R5, R5, 0x10, RZ ;  /* 0x0000001005057819 */ /* 0x004fe400000006ff */
[----:B------:R-:W-:-:S03]  /*6090*/  CS2R R6, SRZ ;  /* 0x0000000000067805 */ /* 0x000fc6000001ff00 */
[----:B------:R-:W-:-:S06]  /*60a0*/  FMUL.FTZ R5, R5, 1 ;  /* 0x3f80000005057820 */ /* 0x000fcc0000410000 */
[----:B------:R-:W0:Y:S02]  /*60b0*/  F2F.F64.F32 R4, R5 ;  /* 0x0000000500047310 */ /* 0x000e240000201800 */
[----:B0-----:R4:W-:Y:S01]  /*60c0*/  STG.E.128 desc[UR36][R2.64], R4 ;  /* 0x0000000402007986 */ /* 0x0019e2000c101d24 */
[----:B------:R-:W-:Y:S05]  /*60d0*/  BRA `(.L_x_643) ;  /* 0x0000000000f47947 */ /* 0x000fea0003800000 */
.L_x_662:
[----:B------:R-:W-:-:S09]  /*60e0*/  UISETP.NE.AND UP0, UPT, UR4, 0xf, UPT ;  /* 0x0000000f0400788c */ /* 0x000fd2000bf05270 */
[----:B------:R-:W-:Y:S05]  /*60f0*/  BRA.U !UP0, `(.L_x_664) ;  /* 0x0000000108e87547 */ /* 0x000fea000b800000 */
[----:B------:R-:W-:-:S09]  /*6100*/  UISETP.NE.AND UP0, UPT, UR4, 0x17, UPT ;  /* 0x000000170400788c */ /* 0x000fd2000bf05270 */
[----:B------:R-:W-:Y:S05]  /*6110*/  BRA.U !UP0, `(.L_x_665) ;  /* 0x0000000108907547 */ /* 0x000fea000b800000 */
[----:B------:R-:W-:-:S09]  /*6120*/  UISETP.NE.AND UP0, UPT, UR4, 0x18, UPT ;  /* 0x000000180400788c */ /* 0x000fd2000bf05270 */
[----:B------:R-:W-:Y:S05]  /*6130*/  BRA.U !UP0, `(.L_x_666) ;  /* 0x0000000108447547 */ /* 0x000fea000b800000 */
.L_x_642:
[----:B------:R-:W-:Y:S01]  /*6140*/  MOV R0, 0x0 ;  /* 0x0000000000007802 */ /* 0x000fe20000000f00 */
[----:B------:R-:W0:Y:S01]  /*6150*/  LDCU.64 UR4, c[0x4][0x188] ;  /* 0x01003100ff0477ac */ /* 0x000e220008000a00 */
[----:B------:R-:W-:Y:S02]  /*6160*/  HFMA2 R13, -RZ, RZ, 0, 0 ;  /* 0x00000000ff0d7431 */ /* 0x000fe400000001ff */
[----:B------:R-:W-:Y:S01]  /*6170*/  IMAD.MOV.U32 R8, RZ, RZ, 0x65 ;  /* 0x00000065ff087424 */ /* 0x000fe200078e00ff */
[----:B------:R1:W3:Y:S01]  /*6180*/  LDC.64 R2, c[0x4][R0] ;  /* 0x0100000000027b82 */ /* 0x0002e20000000a00 */
[----:B------:R-:W4:Y:S01]  /*6190*/  LDCU.64 UR6, c[0x4][0x190] ;  /* 0x01003200ff0677ac */ /* 0x000f220008000a00 */
[----:B------:R-:W-:Y:S01]  /*61a0*/  IMAD.MOV.U32 R12, RZ, RZ, 0x1 ;  /* 0x00000001ff0c7424 */ /* 0x000fe200078e00ff */
[----:B------:R-:W5:Y:S01]  /*61b0*/  LDCU.64 UR8, c[0x4][0x90] ;  /* 0x01001200ff0877ac */ /* 0x000f620008000a00 */
[----:B0-----:R-:W-:Y:S02]  /*61c0*/  IMAD.U32 R4, RZ, RZ, UR4 ;  /* 0x00000004ff047e24 */ /* 0x001fe4000f8e00ff */
[----:B--2---:R-:W-:Y:S01]  /*61d0*/  IMAD.U32 R5, RZ, RZ, UR5 ;  /* 0x00000005ff057e24 */ /* 0x004fe2000f8e00ff */
[----:B----4-:R-:W-:Y:S01]  /*61e0*/  MOV R6, UR6 ;  /* 0x0000000600067c02 */ /* 0x010fe20008000f00 */
[----:B------:R-:W-:-:S02]  /*61f0*/  IMAD.U32 R7, RZ, RZ, UR7 ;  /* 0x00000007ff077e24 */ /* 0x000fc4000f8e00ff */
[----:B-----5:R-:W-:Y:S01]  /*6200*/  IMAD.U32 R10, RZ, RZ, UR8 ;  /* 0x00000008ff0a7e24 */ /* 0x020fe2000f8e00ff */
[----:B-1----:R-:W-:-:S07]  /*6210*/  MOV R11, UR9 ;  /* 0x00000009000b7c02 */ /* 0x002fce0008000f00 */
[----:B------:R-:W-:-:S07]  /*6220*/  LEPC R20, `(.L_x_667) ;  /* 0x000000001014794e */ /* 0x000fce0000000000 */
[----:B---3--:R-:W-:Y:S05]  /*6230*/  CALL.ABS.NOINC R2 ;  /* 0x0000000002007343 */ /* 0x008fea0003c00000 */
.L_x_667:
[----:B------:R-:W-:Y:S05]  /*6240*/  BRA `(.L_x_643) ;  /* 0x0000000000987947 */ /* 0x000fea0003800000 */
.L_x_666:
[----:B--2---:R-:W-:Y:S01]  /*6250*/  IMAD.U32 R7, R5, 0x10000, RZ ;  /* 0x0001000005077824 */ /* 0x004fe200078e00ff */
[----:B------:R-:W-:Y:S01]  /*6260*/  BSSY.RECONVERGENT B0, `(.L_x_668) ;  /* 0x000000c000007945 */ /* 0x000fe20003800200 */
[----:B------:R-:W-:-:S03]  /*6270*/  IMAD.MOV.U32 R0, RZ, RZ, 0x7f ;  /* 0x0000007fff007424 */ /* 0x000fc600078e00ff */
[----:B------:R-:W-:Y:S02]  /*6280*/  LOP3.LUT R4, R7, 0x7fffffff, RZ, 0xc0, !PT ;  /* 0x7fffffff07047812 */ /* 0x000fe400078ec0ff */
[----:B------:R-:W-:Y:S02]  /*6290*/  SHF.R.U32.HI R5, RZ, 0x18, R7 ;  /* 0x00000018ff057819 */ /* 0x000fe40000011607 */
        /* <DEDUP_REMOVED lines=8> */
.L_x_669:
[----:B------:R-:W-:Y:S05]  /*6320*/  BSYNC.RECONVERGENT B0 ;  /* 0x0000000000007941 */ /* 0x000fea0003800200 */
.L_x_668:
[----:B------:R-:W-:-:S05]  /*6330*/  LOP3.LUT R5, R0, 0x80, R5, 0xf8, !PT ;  /* 0x0000008000057812 */ /* 0x000fca00078ef805 */
[----:B------:R2:W-:Y:S01]  /*6340*/  STG.E.U8 desc[UR36][R2.64], R5 ;  /* 0x0000000502007986 */ /* 0x0005e2000c101124 */
[----:B------:R-:W-:Y:S05]  /*6350*/  BRA `(.L_x_643) ;  /* 0x0000000000547947 */ /* 0x000fea0003800000 */
.L_x_665:
[----:B--2---:R-:W-:Y:S01]  /*6360*/  SHF.L.U32 R5, R5, 0x10, RZ ;  /* 0x0000001005057819 */ /* 0x004fe200000006ff */
[----:B------:R-:W-:Y:S03]  /*6370*/  BSSY.RECONVERGENT B0, `(.L_x_670) ;  /* 0x000000e000007945 */ /* 0x000fe60003800200 */
[----:B------:R-:W-:-:S04]  /*6380*/  LOP3.LUT R4, R5, 0x7fffffff, RZ, 0xc0, !PT ;  /* 0x7fffffff05047812 */ /* 0x000fc800078ec0ff */
[----:B------:R-:W-:-:S13]  /*6390*/  ISETP.GT.U32.AND P0, PT, R4, 0x477fffff, PT ;  /* 0x477fffff0400780c */ /* 0x000fda0003f04070 */
[----:B------:R-:W-:Y:S05]  /*63a0*/  @P0 BRA `(.L_x_671) ;  /* 0x00000000001c0947 */ /* 0x000fea0003800000 */
[----:B------:R-:W-:-:S13]  /*63b0*/  ISETP.GE.U32.AND P0, PT, R4, 0x38800000, PT ;  /* 0x388000000400780c */ /* 0x000fda0003f06070 */
[----:B------:R-:W-:-:S04]  /*63c0*/  @P0 SHF.R.U32.HI R0, RZ, 0x15, R5 ;  /* 0x00000015ff000819 */ /* 0x000fc80000011605 */
[----:B------:R-:W-:-:S04]  /*63d0*/  @P0 LOP3.LUT R0, R0, 0x1, RZ, 0xc0, !PT ;  /* 0x0000000100000812 */ /* 0x000fc800078ec0ff */
[----:B------:R-:W-:-:S04]  /*63e0*/  @P0 IADD3 R0, PT, PT, R5, 0x80fffff, R0 ;  /* 0x080fffff05000810 */ /* 0x000fc80007ffe000 */
[----:B------:R-:W-:Y:S01]  /*63f0*/  @P0 SHF.R.U32.HI R0, RZ, 0x15, R0 ;  /* 0x00000015ff000819 */ /* 0x000fe20000011600 */
[----:B------:R-:W-:Y:S01]  /*6400*/  @!P0 FADD.FTZ R0, R4, 128 ;  /* 0x4300000004008421 */ /* 0x000fe20000010000 */
[----:B------:R-:W-:Y:S06]  /*6410*/  BRA `(.L_x_672) ;  /* 0x00000000000c7947 */ /* 0x000fec0003800000 */
.L_x_671:
[----:B------:R-:W-:Y:S01]  /*6420*/  IMAD.MOV.U32 R0, RZ, RZ, 0x7f ;  /* 0x0000007fff007424 */ /* 0x000fe200078e00ff */
[----:B------:R-:W-:-:S04]  /*6430*/  ISETP.GT.U32.AND P0, PT, R4, 0x7f800000, PT ;  /* 0x7f8000000400780c */ /* 0x000fc80003f04070 */
[----:B------:R-:W-:-:S09]  /*6440*/  SEL R0, R0, 0x7c, P0 ;  /* 0x0000007c00007807 */ /* 0x000fd20000000000 */
.L_x_672:
[----:B------:R-:W-:Y:S05]  /*6450*/  BSYNC.RECONVERGENT B0 ;  /* 0x0000000000007941 */ /* 0x000fea0003800200 */
.L_x_670:
[----:B------:R-:W-:-:S04]  /*6460*/  SHF.R.U32.HI R5, RZ, 0x18, R5 ;  /* 0x00000018ff057819 */ /* 0x000fc80000011605 */
[----:B------:R-:W-:-:S05]  /*6470*/  LOP3.LUT R5, R0, 0x80, R5, 0xf8, !PT ;  /* 0x0000008000057812 */ /* 0x000fca00078ef805 */
[----:B------:R1:W-:Y:S01]  /*6480*/  STG.E.U8 desc[UR36][R2.64], R5 ;  /* 0x0000000502007986 */ /* 0x0003e2000c101124 */
[----:B------:R-:W-:Y:S05]  /*6490*/  BRA `(.L_x_643) ;  /* 0x0000000000047947 */ /* 0x000fea0003800000 */
.L_x_664:
[----:B--2---:R0:W-:Y:S02]  /*64a0*/  STG.E.U16 desc[UR36][R2.64], R5 ;  /* 0x0000000502007986 */ /* 0x0041e4000c101524 */
.L_x_643:
[----:B------:R-:W-:-:S07]  /*64b0*/  VIADD R17, R17, 0x80 ;  /* 0x0000008011117836 */ /* 0x000fce0000000000 */
.L_x_603:
[----:B------:R-:W-:Y:S05]  /*64c0*/  BSYNC.RECONVERGENT B6 ;  /* 0x0000000000067941 */ /* 0x000fea0003800200 */
.L_x_602:
[----:B------:R-:W5:Y:S01]  /*64d0*/  LDCU UR4, c[0x0][0x380] ;  /* 0x00007000ff0477ac */ /* 0x000f620008000800 */
[----:B------:R-:W-:Y:S01]  /*64e0*/  BSSY.RECONVERGENT B6, `(.L_x_673) ;  /* 0x000031e000067945 */ /* 0x000fe20003800200 */
[----:B-----5:R-:W-:-:S13]  /*64f0*/  ISETP.GE.AND P0, PT, R17, UR4, PT ;  /* 0x0000000411007c0c */ /* 0x020fda000bf06270 */
[----:B------:R-:W-:Y:S05]  /*6500*/  @P0 BRA `(.L_x_674) ;  /* 0x00000030006c0947 */ /* 0x000fea0003800000 */
[----:B------:R-:W5:Y:S01]  /*6510*/  LDCU UR4, c[0x0][0x388] ;  /* 0x00007100ff0477ac */ /* 0x000f620008000800 */
[----:B0-----:R-:W-:Y:S01]  /*6520*/  MOV R0, RZ ;  /* 0x000000ff00007202 */ /* 0x001fe20000000f00 */
[----:B------:R-:W-:Y:S01]  /*6530*/  IMAD.MOV.U32 R16, RZ, RZ, RZ ;  /* 0x000000ffff107224 */ /* 0x000fe200078e00ff */
[----:B-----5:R-:W-:-:S09]  /*6540*/  UISETP.NE.AND UP0, UPT, UR4, URZ, UPT ;  /* 0x000000ff0400728c */ /* 0x020fd2000bf05270 */
[----:B------:R-:W-:Y:S05]  /*6550*/  BRA.U !UP0, `(.L_x_675) ;  /* 0x0000001108a87547 */ /* 0x000fea000b800000 */
[----:B------:R-:W1:Y:S01]  /*6560*/  LDCU.64 UR4, c[0x0][0x390] ;  /* 0x00007200ff0477ac */ /* 0x000e620008000a00 */
[----:B------:R-:W-:Y:S01]  /*6570*/  IMAD.MOV.U32 R16, RZ, RZ, RZ ;  /* 0x000000ffff107224 */ /* 0x000fe200078e00ff */
[----:B------:R-:W0:Y:S01]  /*6580*/  LDCU UR6, c[0x0][0x38c] ;  /* 0x00007180ff0677ac */ /* 0x000e220008000800 */
[----:B------:R-:W5:Y:S01]  /*6590*/  LDCU.64 UR8, c[0x0][0x4b8] ;  /* 0x00009700ff0877ac */ /* 0x000f620008000a00 */
[----:B------:R-:W-:Y:S01]  /*65a0*/  UISETP.NE.AND UP0, UPT, UR40, URZ, UPT ;  /* 0x000000ff2800728c */ /* 0x000fe2000bf05270 */
[----:B-1234-:R-:W-:-:S05]  /*65b0*/  IMAD.HI.U32 R2, R17, UR4, R16 ;  /* 0x0000000411027c27 */ /* 0x01efca000f8e0010 */
[----:B------:R-:W-:-:S04]  /*65c0*/  SHF.R.U32.HI R3, RZ, UR5, R2 ;  /* 0x00000005ff037c19 */ /* 0x000fc80008011602 */
[----:B------:R-:W-:-:S05]  /*65d0*/  IADD3 R0, PT, PT, -R3, RZ, RZ ;  /* 0x000000ff03007210 */ /* 0x000fca0007ffe1ff */
        /* <DEDUP_REMOVED lines=290> */
.L_x_675:
[----:B------:R-:W1:Y:S01]  /*7800*/  LDCU.64 UR6, c[0x0][0x588] ;  /* 0x0000b100ff0677ac */ /* 0x000e620008000a00 */
[----:B------:R-:W-:-:S04]  /*7810*/  UPRMT UR4, UR41, 0x9910, URZ ;  /* 0x0000991029047896 */ /* 0x000fc800080000ff */
[----:B------:R-:W-:Y:S01]  /*7820*/  UISETP.GT.AND UP0, UPT, UR4, 0x9, UPT ;  /* 0x000000090400788c */ /* 0x000fe2000bf04270 */
[----:B-1234-:R-:W-:-:S05]  /*7830*/  IADD3 R2, P0, PT, R0, UR6, RZ ;  /* 0x0000000600027c10 */ /* 0x01efca000ff1e0ff */
        /* <DEDUP_REMOVED lines=14> */
.L_x_679:
[----:B------:R-:W2:Y:S02]  /*7920*/  LDG.E.U8 R2, desc[UR36][R2.64] ;  /* 0x0000002402027981 */ /* 0x000ea4000c1e1100 */
[----:B--2---:R-:W-:-:S04]  /*7930*/  I2FP.F32.U32 R0, R2 ;  /* 0x0000000200007245 */ /* 0x004fc80000201000 */
[----:B------:R-:W-:Y:S01]  /*7940*/  F2FP.BF16.F32.PACK_AB R0, RZ, R0 ;  /* 0x00000000ff00723e */ /* 0x000fe200000010ff */
[----:B------:R-:W-:Y:S06]  /*7950*/  BRA `(.L_x_681) ;  /* 0x0000000c00847947 */ /* 0x000fec0003800000 */
.L_x_678:
        /* <DEDUP_REMOVED lines=10> */
.L_x_683:
[----:B------:R-:W2:Y:S02]  /*7a00*/  LDG.E R2, desc[UR36][R2.64] ;  /* 0x0000002402027981 */ /* 0x000ea4000c1e1900 */
[----:B--2---:R-:W-:-:S04]  /*7a10*/  I2FP.F32.S32 R0, R2 ;  /* 0x0000000200007245 */ /* 0x004fc80000201400 */
[----:B------:R-:W-:Y:S01]  /*7a20*/  F2FP.BF16.F32.PACK_AB R0, RZ, R0 ;  /* 0x00000000ff00723e */ /* 0x000fe200000010ff */
[----:B------:R-:W-:Y:S06]  /*7a30*/  BRA `(.L_x_681) ;  /* 0x0000000c004c7947 */ /* 0x000fec0003800000 */
.L_x_682:
[----:B------:R-:W2:Y:S02]  /*7a40*/  LDG.E.U16 R2, desc[UR36][R2.64] ;  /* 0x0000002402027981 */ /* 0x000ea4000c1e1500 */
[----:B--2---:R-:W0:Y:S02]  /*7a50*/  I2F.S16 R0, R2 ;  /* 0x0000000200007306 */ /* 0x004e240000101400 */
[----:B0-----:R-:W-:Y:S01]  /*7a60*/  F2FP.BF16.F32.PACK_AB R0, RZ, R0 ;  /* 0x00000000ff00723e */ /* 0x001fe200000010ff */
[----:B------:R-:W-:Y:S06]  /*7a70*/  BRA `(.L_x_681) ;  /* 0x0000000c003c7947 */ /* 0x000fec0003800000 */
.L_x_677:
        /* <DEDUP_REMOVED lines=9> */
.L_x_685:
[----:B------:R-:W2:Y:S02]  /*7b10*/  LDG.E.U16 R0, desc[UR36][R2.64] ;  /* 0x0000002402007981 */ /* 0x000ea4000c1e1500 */
[----:B--2---:R-:W-:-:S05]  /*7b20*/  HADD2.F32 R0, -RZ, R0.H0_H0 ;  /* 0x20000000ff007230 */ /* 0x004fca0000004100 */
[----:B------:R-:W-:Y:S01]  /*7b30*/  F2FP.BF16.F32.PACK_AB R0, RZ, R0 ;  /* 0x00000000ff00723e */ /* 0x000fe200000010ff */
[----:B------:R-:W-:Y:S06]  /*7b40*/  BRA `(.L_x_681) ;  /* 0x0000000c00087947 */ /* 0x000fec0003800000 */
.L_x_684:
        /* <DEDUP_REMOVED lines=9> */
.L_x_687:
[----:B------:R-:W2:Y:S02]  /*7be0*/  LDG.E.U16 R2, desc[UR36][R2.64] ;  /* 0x0000002402027981 */ /* 0x000ea4000c1e1500 */
[----:B--2---:R-:W-:-:S05]  /*7bf0*/  HADD2.F32 R0, -RZ, R2.H0_H0 ;  /* 0x20000002ff007230 */ /* 0x004fca0000004100 */
[----:B------:R-:W-:Y:S01]  /*7c00*/  F2FP.BF16.F32.PACK_AB R0, RZ, R0 ;  /* 0x00000000ff00723e */ /* 0x000fe200000010ff */
[----:B------:R-:W-:Y:S06]  /*7c10*/  BRA `(.L_x_681) ;  /* 0x0000000800d47947 */ /* 0x000fec0003800000 */
.L_x_686:
        /* <DEDUP_REMOVED lines=8> */
.L_x_676:
        /* <DEDUP_REMOVED lines=13> */
.L_x_690:
        /* <DEDUP_REMOVED lines=8> */
.L_x_689:
[----:B------:R-:W-:-:S09]  /*7df0*/  UISETP.NE.AND UP0, UPT, UR4, 0xf, UPT ;  /* 0x0000000f0400788c */ /* 0x000fd2000bf05270 */
[----:B------:R-:W-:Y:S05]  /*7e00*/  BRA.U !UP0, `(.L_x_691) ;  /* 0x0000000108987547 */ /* 0x000fea000b800000 */
[----:B------:R-:W-:-:S09]  /*7e10*/  UISETP.NE.AND UP0, UPT, UR4, 0x17, UPT ;  /* 0x000000170400788c */ /* 0x000fd2000bf05270 */
[----:B------:R-:W-:Y:S05]  /*7e20*/  BRA.U !UP0, `(.L_x_692) ;  /* 0x00000001085c7547 */ /* 0x000fea000b800000 */
[----:B------:R-:W-:-:S09]  /*7e30*/  UISETP.NE.AND UP0, UPT, UR4, 0x18, UPT ;  /* 0x000000180400788c */ /* 0x000fd2000bf05270 */
[----:B------:R-:W-:Y:S05]  /*7e40*/  BRA.U UP0, `(.L_x_680) ;  /* 0x0000000500e47547 */ /* 0x000fea000b800000 */
[----:B------:R-:W2:Y:S01]  /*7e50*/  LDG.E.U8 R0, desc[UR36][R2.64] ;  /* 0x0000002402007981 */ /* 0x000ea2000c1e1100 */
[----:B------:R-:W-:Y:S01]  /*7e60*/  MOV R6, 0x1f ;  /* 0x0000001f00067802 */ /* 0x000fe20000000f00 */
[----:B--2---:R-:W-:-:S05]  /*7e70*/  IMAD.SHL.U32 R0, R0, 0x1000000, RZ ;  /* 0x0100000000007824 */ /* 0x004fca00078e00ff */
[C---:B------:R-:W-:Y:S02]  /*7e80*/  LOP3.LUT R4, R0.reuse, 0x7f000000, RZ, 0xc0, !PT ;  /* 0x7f00000000047812 */ /* 0x040fe400078ec0ff */
[----:B------:R-:W-:Y:S02]  /*7e90*/  LOP3.LUT P0, RZ, R0, 0x7f000000, RZ, 0xc0, !PT ;  /* 0x7f00000000ff7812 */ /* 0x000fe4000780c0ff */
[----:B------:R-:W0:Y:S02]  /*7ea0*/  FLO.U32 R5, R4 ;  /* 0x0000000400057300 */ /* 0x000e2400000e0000 */
[----:B0-----:R-:W-:-:S05]  /*7eb0*/  IMAD.MOV R5, RZ, RZ, -R5 ;  /* 0x000000ffff057224 */ /* 0x001fca00078e0a05 */
[----:B------:R-:W-:-:S05]  /*7ec0*/  VIADDMNMX.U32 R5, R5, R6, 0x4, !PT ;  /* 0x0000000405057446 */ /* 0x000fca0007800006 */
[----:B------:R-:W-:-:S05]  /*7ed0*/  VIADD R5, R5, 0xfffffffc ;  /* 0xfffffffc05057836 */ /* 0x000fca0000000000 */
[C---:B------:R-:W-:Y:S02]  /*7ee0*/  SHF.L.U32 R6, R4.reuse, R5, RZ ;  /* 0x0000000504067219 */ /* 0x040fe400000006ff */
[----:B------:R-:W-:Y:S01]  /*7ef0*/  SHF.L.U32 R7, R5, 0x17, RZ ;  /* 0x0000001705077819 */ /* 0x000fe200000006ff */
[----:B------:R-:W-:-:S03]  /*7f00*/  VIADD R5, R4, 0x1000000 ;  /* 0x0100000004057836 */ /* 0x000fc60000000000 */
        /* <DEDUP_REMOVED lines=9> */
.L_x_692:
[----:B------:R-:W2:Y:S02]  /*7fa0*/  LDG.E.U8 R2, desc[UR36][R2.64] ;  /* 0x0000002402027981 */ /* 0x000ea4000c1e1100 */
[C---:B--2---:R-:W-:Y:S01]  /*7fb0*/  SHF.L.U32 R0, R2.reuse, 0x19, RZ ;  /* 0x0000001902007819 */ /* 0x044fe200000006ff */
[----:B------:R-:W-:-:S03]  /*7fc0*/  IMAD.SHL.U32 R5, R2, 0x100, RZ ;  /* 0x0000010002057824 */ /* 0x000fc600078e00ff */
        /* <DEDUP_REMOVED lines=10> */
.L_x_691:
[----:B------:R0:W5:Y:S01]  /*8070*/  LDG.E.U16 R0, desc[UR36][R2.64] ;  /* 0x0000002402007981 */ /* 0x000162000c1e1500 */
[----:B------:R-:W-:Y:S05]  /*8080*/  BRA `(.L_x_681) ;  /* 0x0000000400b87947 */ /* 0x000fea0003800000 */
.L_x_688:
        /* <DEDUP_REMOVED lines=12> */
.L_x_695:
        /* <DEDUP_REMOVED lines=21> */
.L_x_699:
[----:B------:R-:W-:Y:S05]  /*82a0*/  BSYNC.RECONVERGENT B1 ;  /* 0x0000000000017941 */ /* 0x000fea0003800200 */
.L_x_698:
[----:B------:R-:W-:Y:S02]  /*82b0*/  SHF.L.U32 R0, R0, 0x14, RZ ;  /* 0x0000001400007819 */ /* 0x000fe400000006ff */
[----:B------:R-:W-:-:S04]  /*82c0*/  LEA R2, R2, 0x3b800000, 0x17 ;  /* 0x3b80000002027811 */ /* 0x000fc800078eb8ff */
[----:B------:R-:W-:-:S07]  /*82d0*/  LOP3.LUT R0, R2, R0, R7, 0xfe, !PT ;  /* 0x0000000002007212 */ /* 0x000fce00078efe07 */
.L_x_697:
[----:B------:R-:W-:Y:S05]  /*82e0*/  BSYNC.RECONVERGENT B0 ;  /* 0x0000000000007941 */ /* 0x000fea0003800200 */
.L_x_696:
[----:B------:R-:W-:Y:S01]  /*82f0*/  F2FP.BF16.F32.PACK_AB R0, RZ, R0 ;  /* 0x00000000ff00723e */ /* 0x000fe200000010ff */
[----:B------:R-:W-:Y:S06]  /*8300*/  BRA `(.L_x_681) ;  /* 0x0000000400187947 */ /* 0x000fec0003800000 */
.L_x_694:
        /* <DEDUP_REMOVED lines=21> */
.L_x_703:
[----:B------:R-:W-:Y:S05]  /*8460*/  BSYNC.RECONVERGENT B1 ;  /* 0x0000000000017941 */ /* 0x000fea0003800200 */
.L_x_702:
[----:B------:R-:W-:Y:S01]  /*8470*/  IMAD.SHL.U32 R0, R0, 0x200000, RZ ;  /* 0x0020000000007824 */ /* 0x000fe200078e00ff */
[----:B------:R-:W-:-:S04]  /*8480*/  LEA R2, R2, 0x37800000, 0x17 ;  /* 0x3780000002027811 */ /* 0x000fc800078eb8ff */
[----:B------:R-:W-:-:S07]  /*8490*/  LOP3.LUT R0, R2, R0, R7, 0xfe, !PT ;  /* 0x0000000002007212 */ /* 0x000fce00078efe07 */
.L_x_701:
[----:B------:R-:W-:Y:S05]  /*84a0*/  BSYNC.RECONVERGENT B0 ;  /* 0x0000000000007941 */ /* 0x000fea0003800200 */
.L_x_700:
[----:B------:R-:W-:Y:S01]  /*84b0*/  F2FP.BF16.F32.PACK_AB R0, RZ, R0 ;  /* 0x00000000ff00723e */ /* 0x000fe200000010ff */
[----:B------:R-:W-:Y:S06]  /*84c0*/  BRA `(.L_x_681) ;  /* 0x0000000000a87947 */ /* 0x000fec0003800000 */
.L_x_693:
        /* <DEDUP_REMOVED lines=8> */
[----:B------:R-:W-:Y:S01]  /*8550*/  HFMA2 R0, -RZ, RZ, 3.814697265625e-06, 0 ;  /* 0x00400000ff007431 */ /* 0x000fe200000001ff */
[----:B--2---:R-:W-:-:S13]  /*8560*/  ISETP.NE.AND P0, PT, R2, RZ, PT ;  /* 0x000000ff0200720c */ /* 0x004fda0003f05270 */
[----:B------:R-:W-:Y:S05]  /*8570*/  @!P0 BRA `(.L_x_707) ;  /* 0x00000000000c8947 */ /* 0x000fea0003800000 */
[----:B------:R-:W-:-:S13]  /*8580*/  ISETP.NE.AND P0, PT, R2, 0xff, PT ;  /* 0x000000ff0200780c */ /* 0x000fda0003f05270 */
[----:B------:R-:W-:Y:S02]  /*8590*/  @!P0 IMAD.MOV.U32 R0, RZ, RZ, 0x7f800001 ;  /* 0x7f800001ff008424 */ /* 0x000fe400078e00ff */
[----:B------:R-:W-:-:S07]  /*85a0*/  @P0 IMAD.SHL.U32 R0, R2, 0x800000, RZ ;  /* 0x0080000002000824 */ /* 0x000fce00078e00ff */
.L_x_707:
[----:B------:R-:W-:Y:S05]  /*85b0*/  BSYNC.RECONVERGENT B0 ;  /* 0x0000000000007941 */ /* 0x000fea0003800200 */
.L_x_706:
[----:B------:R-:W-:Y:S01]  /*85c0*/  F2FP.BF16.F32.PACK_AB R0, RZ, R0 ;  /* 0x00000000ff00723e */ /* 0x000fe200000010ff */
[----:B------:R-:W-:Y:S06]  /*85d0*/  BRA `(.L_x_681) ;  /* 0x0000000000647947 */ /* 0x000fec0003800000 */
.L_x_680:
        /* <DEDUP_REMOVED lines=16> */
.L_x_708:
[----:B------:R-:W-:Y:S01]  /*86e0*/  PRMT R0, RZ, 0x7610, R0 ;  /* 0x00007610ff007816 */ /* 0x000fe20000000000 */
[----:B------:R-:W-:Y:S06]  /*86f0*/  BRA `(.L_x_681) ;  /* 0x00000000001c7947 */ /* 0x000fec0003800000 */
.L_x_705:
[----:B------:R-:W2:Y:S02]  /*8700*/  LDG.E.64 R2, desc[UR36][R2.64] ;  /* 0x0000002402027981 */ /* 0x000ea4000c1e1b00 */
[----:B--2---:R-:W0:Y:S02]  /*8710*/  I2F.U64 R0, R2 ;  /* 0x0000000200007312 */ /* 0x004e240000301000 */
[----:B0-----:R-:W-:Y:S01]  /*8720*/  F2FP.BF16.F32.PACK_AB R0, RZ, R0 ;  /* 0x00000000ff00723e */ /* 0x001fe200000010ff */
[----:B------:R-:W-:Y:S06]  /*8730*/  BRA `(.L_x_681) ;  /* 0x00000000000c7947 */ /* 0x000fec0003800000 */
.L_x_704:
[----:B------:R-:W2:Y:S02]  /*8740*/  LDG.E R2, desc[UR36][R2.64] ;  /* 0x0000002402027981 */ /* 0x000ea4000c1e1900 */
[----:B--2---:R-:W-:-:S04]  /*8750*/  I2FP.F32.U32 R0, R2 ;  /* 0x0000000200007245 */ /* 0x004fc80000201000 */
[----:B------:R-:W-:-:S07]  /*8760*/  F2FP.BF16.F32.PACK_AB R0, RZ, R0 ;  /* 0x00000000ff00723e */ /* 0x000fce00000010ff */
.L_x_681:
[----:B------:R-:W0:Y:S01]  /*8770*/  LDCU.64 UR6, c[0x0][0x580] ;  /* 0x0000b000ff0677ac */ /* 0x000e220008000a00 */
[----:B-----5:R-:W-:Y:S01]  /*8780*/  SHF.L.U32 R0, R0, 0x10, RZ ;  /* 0x0000001000007819 */ /* 0x020fe200000006ff */
[----:B------:R-:W-:-:S04]  /*8790*/  UPRMT UR4, UR42, 0x9910, URZ ;  /* 0x000099102a047896 */ /* 0x000fc800080000ff */
[----:B------:R-:W-:Y:S01]  /*87a0*/  FADD.FTZ R0, |R0|, -RZ ;  /* 0x800000ff00007221 */ /* 0x000fe20000010200 */
[----:B------:R-:W-:-:S03]  /*87b0*/  UISETP.GT.AND UP0, UPT, UR4, 0x9, UPT ;  /* 0x000000090400788c */ /* 0x000fc6000bf04270 */
[----:B------:R1:W2:Y:S01]  /*87c0*/  F2F.BF16.F32 R5, R0 ;  /* 0x0000000000057304 */ /* 0x0002a20000202000 */
[----:B0-----:R-:W-:-:S05]  /*87d0*/  IADD3 R2, P0, PT, R16, UR6, RZ ;  /* 0x0000000610027c10 */ /* 0x001fca000ff1e0ff */
[----:B------:R-:W-:Y:S01]  /*87e0*/  IMAD.X R3, RZ, RZ, UR7, P0 ;  /* 0x00000007ff037e24 */ /* 0x000fe200080e06ff */
[----:B-1----:R-:W-:Y:S07]  /*87f0*/  BRA.U UP0, `(.L_x_709) ;  /* 0x00000005000c7547 */ /* 0x002fee000b800000 */
        /* <DEDUP_REMOVED lines=12> */
.L_x_712:
[----:B--2---:R-:W-:-:S06]  /*88c0*/  SHF.L.U32 R5, R5, 0x10, RZ ;  /* 0x0000001005057819 */ /* 0x004fcc00000006ff */
[----:B------:R-:W0:Y:S02]  /*88d0*/  F2I.S64.TRUNC R4, R5 ;  /* 0x0000000500047311 */ /* 0x000e24000020d900 */
[----:B0-----:R4:W-:Y:S01]  /*88e0*/  STG.E.U8 desc[UR36][R2.64], R4 ;  /* 0x0000000402007986 */ /* 0x0019e2000c101124 */
[----:B------:R-:W-:Y:S05]  /*88f0*/  BRA `(.L_x_714) ;  /* 0x0000000c006c7947 */ /* 0x000fea0003800000 */
.L_x_711:
[----:B------:R-:W-:-:S09]  /*8900*/  UISETP.NE.AND UP0, UPT, UR4, 0x2, UPT ;  /* 0x000000020400788c */ /* 0x000fd2000bf05270 */
[----:B------:R-:W-:Y:S05]  /*8910*/  BRA.U !UP0, `(.L_x_715) ;  /* 0x0000000108307547 */ /* 0x000fea000b800000 */
[----:B------:R-:W-:-:S09]  /*8920*/  UISETP.NE.AND UP0, UPT, UR4, 0x3, UPT ;  /* 0x000000030400788c */ /* 0x000fd2000bf05270 */
[----:B------:R-:W-:Y:S05]  /*8930*/  BRA.U !UP0, `(.L_x_716) ;  /* 0x0000000108187547 */ /* 0x000fea000b800000 */
[----:B------:R-:W-:-:S09]  /*8940*/  UISETP.NE.AND UP0, UPT, UR4, 0x4, UPT ;  /* 0x000000040400788c */ /* 0x000fd2000bf05270 */
[----:B------:R-:W-:Y:S05]  /*8950*/  BRA.U UP0, `(.L_x_713) ;  /* 0x0000000900787547 */ /* 0x000fea000b800000 */
[----:B--2---:R-:W-:-:S06]  /*8960*/  IMAD.U32 R5, R5, 0x10000, RZ ;  /* 0x0001000005057824 */ /* 0x004fcc00078e00ff */
[----:B------:R-:W0:Y:S02]  /*8970*/  F2I.S64.TRUNC R4, R5 ;  /* 0x0000000500047311 */ /* 0x000e24000020d900 */
[----:B0-----:R1:W-:Y:S01]  /*8980*/  STG.E.64 desc[UR36][R2.64], R4 ;  /* 0x0000000402007986 */ /* 0x0013e2000c101b24 */
[----:B------:R-:W-:Y:S05]  /*8990*/  BRA `(.L_x_714) ;  /* 0x0000000c00447947 */ /* 0x000fea0003800000 */
.L_x_716:
[----:B--2---:R-:W-:-:S06]  /*89a0*/  IMAD.U32 R5, R5, 0x10000, RZ ;  /* 0x0001000005057824 */ /* 0x004fcc00078e00ff */
[----:B------:R-:W0:Y:S02]  /*89b0*/  F2I.FTZ.TRUNC.NTZ R5, R5 ;  /* 0x0000000500057305 */ /* 0x000e24000021f100 */
[----:B0-----:R2:W-:Y:S01]  /*89c0*/  STG.E desc[UR36][R2.64], R5 ;  /* 0x0000000502007986 */ /* 0x0015e2000c101924 */
[----:B------:R-:W-:Y:S05]  /*89d0*/  BRA `(.L_x_714) ;  /* 0x0000000c00347947 */ /* 0x000fea0003800000 */
.L_x_715:
[----:B--2---:R-:W-:-:S06]  /*89e0*/  SHF.L.U32 R5, R5, 0x10, RZ ;  /* 0x0000001005057819 */ /* 0x004fcc00000006ff */
[----:B------:R-:W0:Y:S02]  /*89f0*/  F2I.FTZ.TRUNC.NTZ R5, R5 ;  /* 0x0000000500057305 */ /* 0x000e24000021f100 */
[----:B0-----:R0:W-:Y:S01]  /*8a00*/  STG.E.U16 desc[UR36][R2.64], R5 ;  /* 0x0000000502007986 */ /* 0x0011e2000c101524 */
[----:B------:R-:W-:Y:S05]  /*8a10*/  BRA `(.L_x_714) ;  /* 0x0000000c00247947 */ /* 0x000fea0003800000 */
.L_x_710:
[----:B------:R-:W-:-:S09]  /*8a20*/  UISETP.GT.AND UP0, UPT, UR4, 0x6, UPT ;  /* 0x000000060400788c */ /* 0x000fd2000bf04270 */
[----:B------:R-:W-:Y:S05]  /*8a30*/  BRA.U UP0, `(.L_x_717) ;  /* 0x00000001002c7547 */ /* 0x000fea000b800000 */
[----:B------:R-:W-:-:S09]  /*8a40*/  UISETP.NE.AND UP0, UPT, UR4, 0x5, UPT ;  /* 0x000000050400788c */ /* 0x000fd2000bf05270 */
[----:B------:R-:W-:Y:S05]  /*8a50*/  BRA.U !UP0, `(.L_x_718) ;  /* 0x0000000108147547 */ /* 0x000fea000b800000 */
[----:B------:R-:W-:-:S09]  /*8a60*/  UISETP.NE.AND UP0, UPT, UR4, 0x6, UPT ;  /* 0x000000060400788c */ /* 0x000fd2000bf05270 */
[----:B------:R-:W-:Y:S05]  /*8a70*/  BRA.U UP0, `(.L_x_713) ;  /* 0x0000000900307547 */ /* 0x000fea000b800000 */
[----:B--2---:R-:W-:-:S05]  /*8a80*/  IMAD.U32 R5, R5, 0x10000, RZ ;  /* 0x0001000005057824 */ /* 0x004fca00078e00ff */
[----:B------:R0:W-:Y:S01]  /*8a90*/  STG.E desc[UR36][R2.64], R5 ;  /* 0x0000000502007986 */ /* 0x0001e2000c101924 */
[----:B------:R-:W-:Y:S05]  /*8aa0*/  BRA `(.L_x_714) ;  /* 0x0000000c00007947 */ /* 0x000fea0003800000 */
.L_x_718:
[----:B--2---:R-:W-:-:S05]  /*8ab0*/  IMAD.U32 R0, R5, 0x10000, RZ ;  /* 0x0001000005007824 */ /* 0x004fca00078e00ff */
[----:B------:R-:W-:-:S05]  /*8ac0*/  F2FP.F16.F32.PACK_AB R0, RZ, R0 ;  /* 0x00000000ff00723e */ /* 0x000fca00000000ff */
[----:B------:R0:W-:Y:S01]  /*8ad0*/  STG.E.U16 desc[UR36][R2.64], R0 ;  /* 0x0000000002007986 */ /* 0x0001e2000c101524 */
[----:B------:R-:W-:Y:S05]  /*8ae0*/  BRA `(.L_x_714) ;  /* 0x0000000800f07947 */ /* 0x000fea0003800000 */
.L_x_717:
[----:B------:R-:W-:-:S09]  /*8af0*/  UISETP.NE.AND UP0, UPT, UR4, 0x7, UPT ;  /* 0x000000070400788c */ /* 0x000fd2000bf05270 */
[----:B------:R-:W-:Y:S05]  /*8b00*/  BRA.U !UP0, `(.L_x_719) ;  /* 0x0000000108347547 */ /* 0x000fea000b800000 */
[----:B------:R-:W-:-:S09]  /*8b10*/  UISETP.NE.AND UP0, UPT, UR4, 0x8, UPT ;  /* 0x000000080400788c */ /* 0x000fd2000bf05270 */
[----:B------:R-:W-:Y:S05]  /*8b20*/  BRA.U !UP0, `(.L_x_720) ;  /* 0x0000000108187547 */ /* 0x000fea000b800000 */
[----:B------:R-:W-:-:S09]  /*8b30*/  UISETP.NE.AND UP0, UPT, UR4, 0x9, UPT ;  /* 0x000000090400788c */ /* 0x000fd2000bf05270 */
[----:B------:R-:W-:Y:S05]  /*8b40*/  BRA.U UP0, `(.L_x_713) ;  /* 0x0000000500fc7547 */ /* 0x000fea000b800000 */
[----:B--2---:R-:W-:Y:S01]  /*8b50*/  SHF.L.U32 R4, R5, 0x10, RZ ;  /* 0x0000001005047819 */ /* 0x004fe200000006ff */
[----:B------:R-:W-:-:S05]  /*8b60*/  IMAD.MOV.U32 R5, RZ, RZ, RZ ;  /* 0x000000ffff057224 */ /* 0x000fca00078e00ff */
[----:B------:R0:W-:Y:S01]  /*8b70*/  STG.E.64 desc[UR36][R2.64], R4 ;  /* 0x0000000402007986 */ /* 0x0001e2000c101b24 */
[----:B------:R-:W-:Y:S05]  /*8b80*/  BRA `(.L_x_714) ;  /* 0x0000000800c87947 */ /* 0x000fea0003800000 */
.L_x_720:
[----:B--2---:R-:W-:-:S05]  /*8b90*/  IMAD.U32 R5, R5, 0x10000, RZ ;  /* 0x0001000005057824 */ /* 0x004fca00078e00ff */
[----:B------:R-:W-:-:S04]  /*8ba0*/  F2FP.F16.F32.PACK_AB R5, RZ, R5 ;  /* 0x00000005ff05723e */ /* 0x000fc800000000ff */
[----:B------:R-:W-:-:S05]  /*8bb0*/  PRMT R5, R5, 0x5410, RZ ;  /* 0x0000541005057816 */ /* 0x000fca00000000ff */
[----:B------:R0:W-:Y:S01]  /*8bc0*/  STG.E desc[UR36][R2.64], R5 ;  /* 0x0000000502007986 */ /* 0x0001e2000c101924 */
[----:B------:R-:W-:Y:S05]  /*8bd0*/  BRA `(.L_x_714) ;  /* 0x0000000800b47947 */ /* 0x000fea0003800000 */
.L_x_719:
[----:B--2---:R-:W-:-:S05]  /*8be0*/  SHF.L.U32 R4, R5, 0x10, RZ ;  /* 0x0000001005047819 */ /* 0x004fca00000006ff */
[----:B------:R-:W-:-:S06]  /*8bf0*/  FMUL.FTZ R4, R4, 1 ;  /* 0x3f80000004047820 */ /* 0x000fcc0000410000 */
[----:B------:R-:W0:Y:S02]  /*8c00*/  F2F.F64.F32 R4, R4 ;  /* 0x0000000400047310 */ /* 0x000e240000201800 */
[----:B0-----:R0:W-:Y:S01]  /*8c10*/  STG.E.64 desc[UR36][R2.64], R4 ;  /* 0x0000000402007986 */ /* 0x0011e2000c101b24 */
[----:B------:R-:W-:Y:S05]  /*8c20*/  BRA `(.L_x_714) ;  /* 0x0000000800a07947 */ /* 0x000fea0003800000 */
.L_x_709:
        /* <DEDUP_REMOVED lines=10> */
[----:B--2---:R-:W-:-:S06]  /*8cd0*/  IMAD.U32 R5, R5, 0x10000, RZ ;  /* 0x0001000005057824 */ /* 0x004fcc00078e00ff */
[----:B------:R-:W0:Y:S02]  /*8ce0*/  F2I.FTZ.U32.TRUNC.NTZ R5, R5 ;  /* 0x0000000500057305 */ /* 0x000e24000021f000 */
[----:B0-----:R0:W-:Y:S01]  /*8cf0*/  STG.E.U16 desc[UR36][R2.64], R5 ;  /* 0x0000000502007986 */ /* 0x0011e2000c101524 */
[----:B------:R-:W-:Y:S05]  /*8d00*/  BRA `(.L_x_714) ;  /* 0x0000000800687947 */ /* 0x000fea0003800000 */
.L_x_724:
[----:B--2---:R-:W-:Y:S01]  /*8d10*/  IMAD.U32 R5, R5, 0x10000, RZ ;  /* 0x0001000005057824 */ /* 0x004fe200078e00ff */
[----:B------:R-:W-:Y:S01]  /*8d20*/  BSSY.RECONVERGENT B0, `(.L_x_725) ;  /* 0x0000013000007945 */ /* 0x000fe20003800200 */
[----:B------:R-:W-:-:S03]  /*8d30*/  MOV R0, 0x80 ;  /* 0x0000008000007802 */ /* 0x000fc60000000f00 */
        /* <DEDUP_REMOVED lines=15> */
.L_x_727:
[----:B------:R-:W-:-:S04]  /*8e30*/  SHF.R.U32.HI R5, RZ, 0x18, R5 ;  /* 0x00000018ff057819 */ /* 0x000fc80000011605 */
[----:B------:R-:W-:-:S07]  /*8e40*/  LOP3.LUT R0, R0, 0x80, R5, 0xf8, !PT ;  /* 0x0000008000007812 */ /* 0x000fce00078ef805 */
.L_x_726:
[----:B------:R-:W-:Y:S05]  /*8e50*/  BSYNC.RECONVERGENT B0 ;  /* 0x0000000000007941 */ /* 0x000fea0003800200 */
.L_x_725:
[----:B------:R0:W-:Y:S01]  /*8e60*/  STG.E.U8 desc[UR36][R2.64], R0 ;  /* 0x0000000002007986 */ /* 0x0001e2000c101124 */
[----:B------:R-:W-:Y:S05]  /*8e70*/  BRA `(.L_x_714) ;  /* 0x00000008000c7947 */ /* 0x000fea0003800000 */
.L_x_723:
[----:B--2---:R-:W-:Y:S01]  /*8e80*/  IMAD.U32 R5, R5, 0x10000, RZ ;  /* 0x0001000005057824 */ /* 0x004fe200078e00ff */
[----:B------:R-:W-:Y:S01]  /*8e90*/  BSSY.RECONVERGENT B0, `(.L_x_728) ;  /* 0x0000013000007945 */ /* 0x000fe20003800200 */
[----:B------:R-:W-:-:S03]  /*8ea0*/  HFMA2 R0, -RZ, RZ, 0, 7.62939453125e-06 ;  /* 0x00000080ff007431 */ /* 0x000fc600000001ff */
        /* <DEDUP_REMOVED lines=15> */
.L_x_730:
[----:B------:R-:W-:-:S04]  /*8fa0*/  SHF.R.U32.HI R5, RZ, 0x18, R5 ;  /* 0x00000018ff057819 */ /* 0x000fc80000011605 */
[----:B------:R-:W-:-:S07]  /*8fb0*/  LOP3.LUT R0, R0, 0x80, R5, 0xf8, !PT ;  /* 0x0000008000007812 */ /* 0x000fce00078ef805 */
.L_x_729:
[----:B------:R-:W-:Y:S05]  /*8fc0*/  BSYNC.RECONVERGENT B0 ;  /* 0x0000000000007941 */ /* 0x000fea0003800200 */
.L_x_728:
[----:B------:R0:W-:Y:S01]  /*8fd0*/  STG.E.U8 desc[UR36][R2.64], R0 ;  /* 0x0000000002007986 */ /* 0x0001e2000c101124 */
[----:B------:R-:W-:Y:S05]  /*8fe0*/  BRA `(.L_x_714) ;  /* 0x0000000400b07947 */ /* 0x000fea0003800000 */
.L_x_722:
        /* <DEDUP_REMOVED lines=18> */
[----:B------:R-:W-:-:S05]  /*9110*/  @!P0 IMAD.MOV R0, RZ, RZ, R6 ;  /* 0x000000ffff008224 */ /* 0x000fca00078e0206 */
[----:B------:R-:W-:-:S05]  /*9120*/  @P1 MOV R5, R0 ;  /* 0x0000000000051202 */ /* 0x000fca0000000f00 */
[----:B------:R0:W-:Y:S01]  /*9130*/  STG.E.U8 desc[UR36][R2.64], R5 ;  /* 0x0000000502007986 */ /* 0x0001e2000c101124 */
[----:B------:R-:W-:Y:S05]  /*9140*/  BRA `(.L_x_714) ;  /* 0x0000000400587947 */ /* 0x000fea0003800000 */
.L_x_732:
[----:B--2---:R-:W-:-:S06]  /*9150*/  IMAD.U32 R5, R5, 0x10000, RZ ;  /* 0x0001000005057824 */ /* 0x004fcc00078e00ff */
[----:B------:R-:W0:Y:S02]  /*9160*/  F2I.U64.TRUNC R4, R5 ;  /* 0x0000000500047311 */ /* 0x000e24000020d800 */
[----:B0-----:R0:W-:Y:S01]  /*9170*/  STG.E.64 desc[UR36][R2.64], R4 ;  /* 0x0000000402007986 */ /* 0x0011e2000c101b24 */
[----:B------:R-:W-:Y:S05]  /*9180*/  BRA `(.L_x_714) ;  /* 0x0000000400487947 */ /* 0x000fea0003800000 */
.L_x_731:
[----:B--2---:R-:W-:-:S06]  /*9190*/  IMAD.U32 R5, R5, 0x10000, RZ ;  /* 0x0001000005057824 */ /* 0x004fcc00078e00ff */
[----:B------:R-:W0:Y:S02]  /*91a0*/  F2I.FTZ.U32.TRUNC.NTZ R5, R5 ;  /* 0x0000000500057305 */ /* 0x000e24000021f000 */
[----:B0-----:R0:W-:Y:S01]  /*91b0*/  STG.E desc[UR36][R2.64], R5 ;  /* 0x0000000502007986 */ /* 0x0011e2000c101924 */
[----:B------:R-:W-:Y:S05]  /*91c0*/  BRA `(.L_x_714) ;  /* 0x0000000400387947 */ /* 0x000fea0003800000 */
.L_x_721:
[----:B------:R-:W-:-:S09]  /*91d0*/  UISETP.GT.AND UP0, UPT, UR4, 0xe, UPT ;  /* 0x0000000e0400788c */ /* 0x000fd2000bf04270 */
[----:B------:R-:W-:Y:S05]  /*91e0*/  BRA.U UP0, `(.L_x_733) ;  /* 0x00000001003c7547 */ /* 0x000fea000b800000 */
[----:B------:R-:W-:-:S09]  /*91f0*/  UISETP.NE.AND UP0, UPT, UR4, 0xa, UPT ;  /* 0x0000000a0400788c */ /* 0x000fd2000bf05270 */
[----:B------:R-:W-:Y:S05]  /*9200*/  BRA.U !UP0, `(.L_x_734) ;  /* 0x00000001081c7547 */ /* 0x000fea000b800000 */
[----:B------:R-:W-:-:S09]  /*9210*/  UISETP.NE.AND UP0, UPT, UR4, 0xb, UPT ;  /* 0x0000000b0400788c */ /* 0x000fd2000bf05270 */
[----:B------:R-:W-:Y:S05]  /*9220*/  BRA.U UP0, `(.L_x_713) ;  /* 0x0000000100447547 */ /* 0x000fea000b800000 */
[----:B--2---:R-:W-:-:S04]  /*9230*/  SHF.L.U32 R5, R5, 0x10, RZ ;  /* 0x0000001005057819 */ /* 0x004fc800000006ff */
[----:B------:R-:W-:-:S04]  /*9240*/  FSETP.NEU.FTZ.AND P0, PT, R5, RZ, PT ;  /* 0x000000ff0500720b */ /* 0x000fc80003f1d000 */
[----:B------:R-:W-:-:S05]  /*9250*/  SEL R5, RZ, 0x1, !P0 ;  /* 0x00000001ff057807 */ /* 0x000fca0004000000 */
[----:B------:R0:W-:Y:S01]  /*9260*/  STG.E.U8 desc[UR36][R2.64], R5 ;  /* 0x0000000502007986 */ /* 0x0001e2000c101124 */
[----:B------:R-:W-:Y:S05]  /*9270*/  BRA `(.L_x_714) ;  /* 0x00000004000c7947 */ /* 0x000fea0003800000 */
.L_x_734:
[----:B--2---:R-:W-:Y:S01]  /*9280*/  IMAD.U32 R5, R5, 0x10000, RZ ;  /* 0x0001000005057824 */ /* 0x004fe200078e00ff */
[----:B------:R-:W-:-:S03]  /*9290*/  CS2R R6, SRZ ;  /* 0x0000000000067805 */ /* 0x000fc6000001ff00 */
[----:B------:R-:W-:-:S06]  /*92a0*/  FMUL.FTZ R5, R5, 1 ;  /* 0x3f80000005057820 */ /* 0x000fcc0000410000 */
[----:B------:R-:W0:Y:S02]  /*92b0*/  F2F.F64.F32 R4, R5 ;  /* 0x0000000500047310 */ /* 0x000e240000201800 */
[----:B0-----:R0:W-:Y:S01]  /*92c0*/  STG.E.128 desc[UR36][R2.64], R4 ;  /* 0x0000000402007986 */ /* 0x0011e2000c101d24 */
[----:B------:R-:W-:Y:S05]  /*92d0*/  BRA `(.L_x_714) ;  /* 0x0000000000f47947 */ /* 0x000fea0003800000 */
.L_x_733:
[----:B------:R-:W-:-:S09]  /*92e0*/  UISETP.NE.AND UP0, UPT, UR4, 0xf, UPT ;  /* 0x0000000f0400788c */ /* 0x000fd2000bf05270 */
[----:B------:R-:W-:Y:S05]  /*92f0*/  BRA.U !UP0, `(.L_x_735) ;  /* 0x0000000108e87547 */ /* 0x000fea000b800000 */
[----:B------:R-:W-:-:S09]  /*9300*/  UISETP.NE.AND UP0, UPT, UR4, 0x17, UPT ;  /* 0x000000170400788c */ /* 0x000fd2000bf05270 */
[----:B------:R-:W-:Y:S05]  /*9310*/  BRA.U !UP0, `(.L_x_736) ;  /* 0x0000000108907547 */ /* 0x000fea000b800000 */
[----:B------:R-:W-:-:S09]  /*9320*/  UISETP.NE.AND UP0, UPT, UR4, 0x18, UPT ;  /* 0x000000180400788c */ /* 0x000fd2000bf05270 */
[----:B------:R-:W-:Y:S05]  /*9330*/  BRA.U !UP0, `(.L_x_737) ;  /* 0x0000000108447547 */ /* 0x000fea000b800000 */
.L_x_713:
[----:B------:R-:W-:Y:S01]  /*9340*/  MOV R0, 0x0 ;  /* 0x0000000000007802 */ /* 0x000fe20000000f00 */
[----:B------:R-:W0:Y:S01]  /*9350*/  LDCU.64 UR4, c[0x4][0x188] ;  /* 0x01003100ff0477ac */ /* 0x000e220008000a00 */
[----:B------:R-:W-:Y:S02]  /*9360*/  HFMA2 R12, -RZ, RZ, 0, 5.9604644775390625e-08 ;  /* 0x00000001ff0c7431 */ /* 0x000fe400000001ff */
[----:B------:R-:W-:Y:S01]  /*9370*/  IMAD.MOV.U32 R8, RZ, RZ, 0x65 ;  /* 0x00000065ff087424 */ /* 0x000fe200078e00ff */
[----:B------:R1:W3:Y:S01]  /*9380*/  LDC.64 R2, c[0x4][R0] ;  /* 0x0100000000027b82 */ /* 0x0002e20000000a00 */
[----:B------:R-:W4:Y:S01]  /*9390*/  LDCU.64 UR6, c[0x4][0x190] ;  /* 0x01003200ff0677ac */ /* 0x000f220008000a00 */
[----:B------:R-:W-:Y:S01]  /*93a0*/  IMAD.MOV.U32 R13, RZ, RZ, RZ ;  /* 0x000000ffff0d7224 */ /* 0x000fe200078e00ff */
[----:B------:R-:W5:Y:S01]  /*93b0*/  LDCU.64 UR8, c[0x4][0x90] ;  /* 0x01001200ff0877ac */ /* 0x000f620008000a00 */
[----:B0-----:R-:W-:Y:S01]  /*93c0*/  IMAD.U32 R4, RZ, RZ, UR4 ;  /* 0x00000004ff047e24 */ /* 0x001fe2000f8e00ff */
[----:B--2---:R-:W-:Y:S01]  /*93d0*/  MOV R5, UR5 ;  /* 0x0000000500057c02 */ /* 0x004fe20008000f00 */
[----:B----4-:R-:W-:-:S02]  /*93e0*/  IMAD.U32 R6, RZ, RZ, UR6 ;  /* 0x00000006ff067e24 */ /* 0x010fc4000f8e00ff */
[----:B------:R-:W-:Y:S01]  /*93f0*/  IMAD.U32 R7, RZ, RZ, UR7 ;  /* 0x00000007ff077e24 */ /* 0x000fe2000f8e00ff */
[----:B-----5:R-:W-:Y:S01]  /*9400*/  MOV R10, UR8 ;  /* 0x00000008000a7c02 */ /* 0x020fe20008000f00 */
[----:B-1----:R-:W-:-:S07]  /*9410*/  IMAD.U32 R11, RZ, RZ, UR9 ;  /* 0x00000009ff0b7e24 */ /* 0x002fce000f8e00ff */
[----:B------:R-:W-:-:S07]  /*9420*/  LEPC R20, `(.L_x_738) ;  /* 0x000000001014794e */ /* 0x000fce0000000000 */
[----:B---3--:R-:W-:Y:S05]  /*9430*/  CALL.ABS.NOINC R2 ;  /* 0x0000000002007343 */ /* 0x008fea0003c00000 */
.L_x_738:
[----:B------:R-:W-:Y:S05]  /*9440*/  BRA `(.L_x_714) ;  /* 0x0000000000987947 */ /* 0x000fea0003800000 */
.L_x_737:
[----:B--2---:R-:W-:Y:S01]  /*9450*/  IMAD.U32 R7, R5, 0x10000, RZ ;  /* 0x0001000005077824 */ /* 0x004fe200078e00ff */
[----:B------:R-:W-:Y:S01]  /*9460*/  BSSY.RECONVERGENT B0, `(.L_x_739) ;  /* 0x000000c000007945 */ /* 0x000fe20003800200 */
[----:B------:R-:W-:-:S03]  /*9470*/  MOV R0, 0x7f ;  /* 0x0000007f00007802 */ /* 0x000fc60000000f00 */
        /* <DEDUP_REMOVED lines=10> */
.L_x_740:
[----:B------:R-:W-:Y:S05]  /*9520*/  BSYNC.RECONVERGENT B0 ;  /* 0x0000000000007941 */ /* 0x000fea0003800200 */
.L_x_739:
[----:B------:R-:W-:-:S05]  /*9530*/  LOP3.LUT R5, R0, 0x80, R5, 0xf8, !PT ;  /* 0x0000008000057812 */ /* 0x000fca00078ef805 */
[----:B------:R0:W-:Y:S01]  /*9540*/  STG.E.U8 desc[UR36][R2.64], R5 ;  /* 0x0000000502007986 */ /* 0x0001e2000c101124 */
[----:B------:R-:W-:Y:S05]  /*9550*/  BRA `(.L_x_714) ;  /* 0x0000000000547947 */ /* 0x000fea0003800000 */
.L_x_736:
[----:B--2---:R-:W-:Y:S01]  /*9560*/  IMAD.U32 R5, R5, 0x10000, RZ ;  /* 0x0001000005057824 */ /* 0x004fe200078e00ff */
[----:B------:R-:W-:Y:S04]  /*9570*/  BSSY.RECONVERGENT B0, `(.L_x_741) ;  /* 0x000000e000007945 */ /* 0x000fe80003800200 */
        /* <DEDUP_REMOVED lines=10> */
.L_x_742:
[----:B------:R-:W-:Y:S01]  /*9620*/  IMAD.MOV.U32 R0, RZ, RZ, 0x7f ;  /* 0x0000007fff007424 */ /* 0x000fe200078e00ff */
[----:B------:R-:W-:-:S04]  /*9630*/  ISETP.GT.U32.AND P0, PT, R4, 0x7f800000, PT ;  /* 0x7f8000000400780c */ /* 0x000fc80003f04070 */
[----:B------:R-:W-:-:S09]  /*9640*/  SEL R0, R0, 0x7c, P0 ;  /* 0x0000007c00007807 */ /* 0x000fd20000000000 */
.L_x_743:
[----:B------:R-:W-:Y:S05]  /*9650*/  BSYNC.RECONVERGENT B0 ;  /* 0x0000000000007941 */ /* 0x000fea0003800200 */
.L_x_741:
[----:B------:R-:W-:-:S04]  /*9660*/  SHF.R.U32.HI R5, RZ, 0x18, R5 ;  /* 0x00000018ff057819 */ /* 0x000fc80000011605 */
[----:B------:R-:W-:-:S05]  /*9670*/  LOP3.LUT R5, R0, 0x80, R5, 0xf8, !PT ;  /* 0x0000008000057812 */ /* 0x000fca00078ef805 */
[----:B------:R0:W-:Y:S01]  /*9680*/  STG.E.U8 desc[UR36][R2.64], R5 ;  /* 0x0000000502007986 */ /* 0x0001e2000c101124 */
[----:B------:R-:W-:Y:S05]  /*9690*/  BRA `(.L_x_714) ;  /* 0x0000000000047947 */ /* 0x000fea0003800000 */
.L_x_735:
[----:B--2---:R0:W-:Y:S02]  /*96a0*/  STG.E.U16 desc[UR36][R2.64], R5 ;  /* 0x0000000502007986 */ /* 0x0041e4000c101524 */
.L_x_714:
[----:B------:R-:W-:-:S07]  /*96b0*/  IADD3 R17, PT, PT, R17, 0x80, RZ ;  /* 0x0000008011117810 */ /* 0x000fce0007ffe0ff */
.L_x_674:
[----:B------:R-:W-:Y:S05]  /*96c0*/  BSYNC.RECONVERGENT B6 ;  /* 0x0000000000067941 */ /* 0x000fea0003800200 */
.L_x_673:
[----:B------:R-:W5:Y:S02]  /*96d0*/  LDCU UR4, c[0x0][0x380] ;  /* 0x00007000ff0477ac */ /* 0x000f640008000800 */
[----:B-----5:R-:W-:-:S13]  /*96e0*/  ISETP.GE.AND P0, PT, R17, UR4, PT ;  /* 0x0000000411007c0c */ /* 0x020fda000bf06270 */
[----:B------:R-:W-:Y:S05]  /*96f0*/  @P0 EXIT ;  /* 0x000000000000094d */ /* 0x000fea0003800000 */
        /* <DEDUP_REMOVED lines=303> */
.L_x_744:
[----:B------:R-:W0:Y:S01]  /*a9f0*/  LDCU.128 UR8, c[0x0][0x580] ;  /* 0x0000b000ff0877ac */ /* 0x000e220008000c00 */
[----:B------:R-:W-:-:S04]  /*aa00*/  UPRMT UR4, UR41, 0x9910, URZ ;  /* 0x0000991029047896 */ /* 0x000fc800080000ff */
[----:B------:R-:W-:Y:S01]  /*aa10*/  UISETP.GT.AND UP0, UPT, UR4, 0x9, UPT ;  /* 0x000000090400788c */ /* 0x000fe2000bf04270 */
[----:B0-----:R-:W-:Y:S02]  /*aa20*/  IADD3 R16, P0, PT, R16, UR8, RZ ;  /* 0x0000000810107c10 */ /* 0x001fe4000ff1e0ff */
[----:B-1234-:R-:W-:-:S03]  /*aa30*/  IADD3 R2, P1, PT, R0, UR10, RZ ;  /* 0x0000000a00027c10 */ /* 0x01efc6000ff3e0ff */
        /* <DEDUP_REMOVED lines=15> */
.L_x_748:
[----:B------:R-:W2:Y:S02]  /*ab30*/  LDG.E.U8 R2, desc[UR36][R2.64] ;  /* 0x0000002402027981 */ /* 0x000ea4000c1e1100 */
[----:B--2---:R-:W-:-:S04]  /*ab40*/  I2FP.F32.U32 R0, R2 ;  /* 0x0000000200007245 */ /* 0x004fc80000201000 */
[----:B------:R-:W-:Y:S01]  /*ab50*/  F2FP.BF16.F32.PACK_AB R0, RZ, R0 ;  /* 0x00000000ff00723e */ /* 0x000fe200000010ff */
[----:B------:R-:W-:Y:S06]  /*ab60*/  BRA `(.L_x_750) ;  /* 0x0000000c00847947 */ /* 0x000fec0003800000 */
.L_x_747:
        /* <DEDUP_REMOVED lines=10> */
.L_x_752:
[----:B------:R-:W2:Y:S02]  /*ac10*/  LDG.E R2, desc[UR36][R2.64] ;  /* 0x0000002402027981 */ /* 0x000ea4000c1e1900 */
[----:B--2---:R-:W-:-:S04]  /*ac20*/  I2FP.F32.S32 R0, R2 ;  /* 0x0000000200007245 */ /* 0x004fc80000201400 */
[----:B------:R-:W-:Y:S01]  /*ac30*/  F2FP.BF16.F32.PACK_AB R0, RZ, R0 ;  /* 0x00000000ff00723e */ /* 0x000fe200000010ff */
[----:B------:R-:W-:Y:S06]  /*ac40*/  BRA `(.L_x_750) ;  /* 0x0000000c004c7947 */ /* 0x000fec0003800000 */
.L_x_751:
[----:B------:R-:W2:Y:S02]  /*ac50*/  LDG.E.U16 R2, desc[UR36][R2.64] ;  /* 0x0000002402027981 */ /* 0x000ea4000c1e1500 */
[----:B--2---:R-:W0:Y:S02]  /*ac60*/  I2F.S16 R0, R2 ;  /* 0x0000000200007306 */ /* 0x004e240000101400 */
[----:B0-----:R-:W-:Y:S01]  /*ac70*/  F2FP.BF16.F32.PACK_AB R0, RZ, R0 ;  /* 0x00000000ff00723e */ /* 0x001fe200000010ff */
[----:B------:R-:W-:Y:S06]  /*ac80*/  BRA `(.L_x_750) ;  /* 0x0000000c003c7947 */ /* 0x000fec0003800000 */
.L_x_746:
        /* <DEDUP_REMOVED lines=9> */
.L_x_754:
[----:B------:R-:W2:Y:S02]  /*ad20*/  LDG.E.U16 R0, desc[UR36][R2.64] ;  /* 0x0000002402007981 */ /* 0x000ea4000c1e1500 */
[----:B--2---:R-:W-:-:S05]  /*ad30*/  HADD2.F32 R0, -RZ, R0.H0_H0 ;  /* 0x20000000ff007230 */ /* 0x004fca0000004100 */
[----:B------:R-:W-:Y:S01]  /*ad40*/  F2FP.BF16.F32.PACK_AB R0, RZ, R0 ;  /* 0x00000000ff00723e */ /* 0x000fe200000010ff */
[----:B------:R-:W-:Y:S06]  /*ad50*/  BRA `(.L_x_750) ;  /* 0x0000000c00087947 */ /* 0x000fec0003800000 */
.L_x_753:
        /* <DEDUP_REMOVED lines=9> */
.L_x_756:
[----:B------:R-:W2:Y:S02]  /*adf0*/  LDG.E.U16 R2, desc[UR36][R2.64] ;  /* 0x0000002402027981 */ /* 0x000ea4000c1e1500 */
[----:B--2---:R-:W-:-:S05]  /*ae00*/  HADD2.F32 R0, -RZ, R2.H0_H0 ;  /* 0x20000002ff007230 */ /* 0x004fca0000004100 */
[----:B------:R-:W-:Y:S01]  /*ae10*/  F2FP.BF16.F32.PACK_AB R0, RZ, R0 ;  /* 0x00000000ff00723e */ /* 0x000fe200000010ff */
[----:B------:R-:W-:Y:S06]  /*ae20*/  BRA `(.L_x_750) ;  /* 0x0000000800d47947 */ /* 0x000fec0003800000 */
.L_x_755:
        /* <DEDUP_REMOVED lines=8> */
.L_x_745:
        /* <DEDUP_REMOVED lines=13> */
.L_x_759:
        /* <DEDUP_REMOVED lines=8> */
.L_x_758:
        /* <DEDUP_REMOVED lines=27> */
.L_x_761:
        /* <DEDUP_REMOVED lines=13> */
.L_x_760:
[----:B------:R0:W5:Y:S01]  /*b280*/  LDG.E.U16 R0, desc[UR36][R2.64] ;  /* 0x0000002402007981 */ /* 0x000162000c1e1500 */
[----:B------:R-:W-:Y:S05]  /*b290*/  BRA `(.L_x_750) ;  /* 0x0000000400b87947 */ /* 0x000fea0003800000 */
.L_x_757:
        /* <DEDUP_REMOVED lines=12> */
.L_x_764:
        /* <DEDUP_REMOVED lines=21> */
.L_x_768:
[----:B------:R-:W-:Y:S05]  /*b4b0*/  BSYNC.RECONVERGENT B1 ;  /* 0x0000000000017941 */ /* 0x000fea0003800200 */
.L_x_767:
[----:B------:R-:W-:Y:S01]  /*b4c0*/  IMAD.SHL.U32 R0, R0, 0x100000, RZ ;  /* 0x0010000000007824 */ /* 0x000fe200078e00ff */
[----:B------:R-:W-:-:S04]  /*b4d0*/  LEA R2, R2, 0x3b800000, 0x17 ;  /* 0x3b80000002027811 */ /* 0x000fc800078eb8ff */
[----:B------:R-:W-:-:S07]  /*b4e0*/  LOP3.LUT R0, R2, R0, R7, 0xfe, !PT ;  /* 0x0000000002007212 */ /* 0x000fce00078efe07 */
.L_x_766:
[----:B------:R-:W-:Y:S05]  /*b4f0*/  BSYNC.RECONVERGENT B0 ;  /* 0x0000000000007941 */ /* 0x000fea0003800200 */
.L_x_765:
[----:B------:R-:W-:Y:S01]  /*b500*/  F2FP.BF16.F32.PACK_AB R0, RZ, R0 ;  /* 0x00000000ff00723e */ /* 0x000fe200000010ff */
[----:B------:R-:W-:Y:S06]  /*b510*/  BRA `(.L_x_750) ;  /* 0x0000000400187947 */ /* 0x000fec0003800000 */
.L_x_763:
        /* <DEDUP_REMOVED lines=21> */
.L_x_772:
[----:B------:R-:W-:Y:S05]  /*b670*/  BSYNC.RECONVERGENT B1 ;  /* 0x0000000000017941 */ /* 0x000fea0003800200 */
.L_x_771:
[----:B------:R-:W-:Y:S01]  /*b680*/  IMAD.SHL.U32 R0, R0, 0x200000, RZ ;  /* 0x0020000000007824 */ /* 0x000fe200078e00ff */
[----:B------:R-:W-:-:S04]  /*b690*/  LEA R2, R2, 0x37800000, 0x17 ;  /* 0x3780000002027811 */ /* 0x000fc800078eb8ff */
[----:B------:R-:W-:-:S07]  /*b6a0*/  LOP3.LUT R0, R2, R0, R7, 0xfe, !PT ;  /* 0x0000000002007212 */ /* 0x000fce00078efe07 */
.L_x_770:
[----:B------:R-:W-:Y:S05]  /*b6b0*/  BSYNC.RECONVERGENT B0 ;  /* 0x0000000000007941 */ /* 0x000fea0003800200 */
.L_x_769:
[----:B------:R-:W-:Y:S01]  /*b6c0*/  F2FP.BF16.F32.PACK_AB R0, RZ, R0 ;  /* 0x00000000ff00723e */ /* 0x000fe200000010ff */
[----:B------:R-:W-:Y:S06]  /*b6d0*/  BRA `(.L_x_750) ;  /* 0x0000000000a87947 */ /* 0x000fec0003800000 */
.L_x_762:
        /* <DEDUP_REMOVED lines=14> */
.L_x_776:
[----:B------:R-:W-:Y:S05]  /*b7c0*/  BSYNC.RECONVERGENT B0 ;  /* 0x0000000000007941 */ /* 0x000fea0003800200 */
.L_x_775:
[----:B------:R-:W-:Y:S01]  /*b7d0*/  F2FP.BF16.F32.PACK_AB R0, RZ, R0 ;  /* 0x00000000ff00723e */ /* 0x000fe200000010ff */
[----:B------:R-:W-:Y:S06]  /*b7e0*/  BRA `(.L_x_750) ;  /* 0x0000000000647947 */ /* 0x000fec0003800000 */
.L_x_749:
        /* <DEDUP_REMOVED lines=10> */
[----:B---3--:R-:W-:-:S02]  /*b890*/  IMAD.U32 R6, RZ, RZ, UR6 ;  /* 0x00000006ff067e24 */ /* 0x008fc4000f8e00ff */
[----:B------:R-:W-:Y:S01]  /*b8a0*/  IMAD.U32 R7, RZ, RZ, UR7 ;  /* 0x00000007ff077e24 */ /* 0x000fe2000f8e00ff */
[----:B----4-:R-:W-:Y:S01]  /*b8b0*/  MOV R10, UR8 ;  /* 0x00000008000a7c02 */ /* 0x010fe20008000f00 */
[----:B-1----:R-:W-:-:S07]  /*b8c0*/  IMAD.U32 R11, RZ, RZ, UR9 ;  /* 0x00000009ff0b7e24 */ /* 0x002fce000f8e00ff */
[----:B------:R-:W-:-:S07]  /*b8d0*/  LEPC R20, `(.L_x_777) ;  /* 0x000000001014794e */ /* 0x000fce0000000000 */
[----:B--2---:R-:W-:Y:S05]  /*b8e0*/  CALL.ABS.NOINC R2 ;  /* 0x0000000002007343 */ /* 0x004fea0003c00000 */
.L_x_777:
[----:B------:R-:W-:Y:S01]  /*b8f0*/  PRMT R0, RZ, 0x7610, R0 ;  /* 0x00007610ff007816 */ /* 0x000fe20000000000 */
[----:B------:R-:W-:Y:S06]  /*b900*/  BRA `(.L_x_750) ;  /* 0x00000000001c7947 */ /* 0x000fec0003800000 */
.L_x_774:
[----:B------:R-:W2:Y:S02]  /*b910*/  LDG.E.64 R2, desc[UR36][R2.64] ;  /* 0x0000002402027981 */ /* 0x000ea4000c1e1b00 */
[----:B--2---:R-:W0:Y:S02]  /*b920*/  I2F.U64 R0, R2 ;  /* 0x0000000200007312 */ /* 0x004e240000301000 */
[----:B0-----:R-:W-:Y:S01]  /*b930*/  F2FP.BF16.F32.PACK_AB R0, RZ, R0 ;  /* 0x00000000ff00723e */ /* 0x001fe200000010ff */
[----:B------:R-:W-:Y:S06]  /*b940*/  BRA `(.L_x_750) ;  /* 0x00000000000c7947 */ /* 0x000fec0003800000 */
.L_x_773:
[----:B------:R-:W2:Y:S02]  /*b950*/  LDG.E R2, desc[UR36][R2.64] ;  /* 0x0000002402027981 */ /* 0x000ea4000c1e1900 */
[----:B--2---:R-:W-:-:S04]  /*b960*/  I2FP.F32.U32 R0, R2 ;  /* 0x0000000200007245 */ /* 0x004fc80000201000 */
[----:B------:R-:W-:-:S07]  /*b970*/  F2FP.BF16.F32.PACK_AB R0, RZ, R0 ;  /* 0x00000000ff00723e */ /* 0x000fce00000010ff */
.L_x_750:
[----:B-----5:R-:W-:Y:S01]  /*b980*/  IMAD.U32 R0, R0, 0x10000, RZ ;  /* 0x0001000000007824 */ /* 0x020fe200078e00ff */
[----:B------:R-:W-:-:S03]  /*b990*/  UPRMT UR4, UR42, 0x9910, URZ ;  /* 0x000099102a047896 */ /* 0x000fc600080000ff */
[----:B------:R-:W-:Y:S01]  /*b9a0*/  FADD.FTZ R0, |R0|, -RZ ;  /* 0x800000ff00007221 */ /* 0x000fe20000010200 */
[----:B------:R-:W-:-:S03]  /*b9b0*/  UISETP.GT.AND UP0, UPT, UR4, 0x9, UPT ;  /* 0x000000090400788c */ /* 0x000fc6000bf04270 */
[----:B0-----:R0:W1:Y:S06]  /*b9c0*/  F2F.BF16.F32 R3, R0 ;  /* 0x0000000000037304 */ /* 0x00106c0000202000 */
        /* <DEDUP_REMOVED lines=9> */
[----:B01----:R-:W-:-:S04]  /*ba60*/  SHF.L.U32 R0, R3, 0x10, RZ ;  /* 0x0000001003007819 */ /* 0x003fc800000006ff */
[----:B------:R-:W0:Y:S02]  /*ba70*/  F2I.FTZ.TRUNC.NTZ R3, R0 ;  /* 0x0000000000037305 */ /* 0x000e24000021f100 */
[----:B0-----:R-:W-:Y:S01]  /*ba80*/  STG.E.U8 desc[UR36][R16.64], R3 ;  /* 0x0000000310007986 */ /* 0x001fe2000c101124 */
[----:B------:R-:W-:Y:S05]  /*ba90*/  EXIT ;  /* 0x000000000000794d */ /* 0x000fea0003800000 */
.L_x_781:
[----:B-1----:R-:W-:-:S06]  /*baa0*/  IMAD.U32 R3, R3, 0x10000, RZ ;  /* 0x0001000003037824 */ /* 0x002fcc00078e00ff */
[----:B------:R-:W1:Y:S02]  /*bab0*/  F2I.S64.TRUNC R2, R3 ;  /* 0x0000000300027311 */ /* 0x000e64000020d900 */
[----:B-1----:R-:W-:Y:S01]  /*bac0*/  STG.E.U8 desc[UR36][R16.64], R2 ;  /* 0x0000000210007986 */ /* 0x002fe2000c101124 */
[----:B------:R-:W-:Y:S05]  /*bad0*/  EXIT ;  /* 0x000000000000794d */ /* 0x000fea0003800000 */
.L_x_780:
[----:B------:R-:W-:-:S09]  /*bae0*/  UISETP.NE.AND UP0, UPT, UR4, 0x2, UPT ;  /* 0x000000020400788c */ /* 0x000fd2000bf05270 */
[----:B------:R-:W-:Y:S05]  /*baf0*/  BRA.U !UP0, `(.L_x_783) ;  /* 0x0000000108307547 */ /* 0x000fea000b800000 */
[----:B------:R-:W-:-:S09]  /*bb00*/  UISETP.NE.AND UP0, UPT, UR4, 0x3, UPT ;  /* 0x000000030400788c */ /* 0x000fd2000bf05270 */
[----:B------:R-:W-:Y:S05]  /*bb10*/  BRA.U !UP0, `(.L_x_784) ;  /* 0x0000000108187547 */ /* 0x000fea000b800000 */
[----:B------:R-:W-:-:S09]  /*bb20*/  UISETP.NE.AND UP0, UPT, UR4, 0x4, UPT ;  /* 0x000000040400788c */ /* 0x000fd2000bf05270 */
[----:B------:R-:W-:Y:S05]  /*bb30*/  BRA.U UP0, `(.L_x_782) ;  /* 0x0000000900787547 */ /* 0x000fea000b800000 */
[----:B-1----:R-:W-:-:S06]  /*bb40*/  IMAD.U32 R3, R3, 0x10000, RZ ;  /* 0x0001000003037824 */ /* 0x002fcc00078e00ff */
[----:B------:R-:W1:Y:S02]  /*bb50*/  F2I.S64.TRUNC R2, R3 ;  /* 0x0000000300027311 */ /* 0x000e64000020d900 */
[----:B-1----:R-:W-:Y:S01]  /*bb60*/  STG.E.64 desc[UR36][R16.64], R2 ;  /* 0x0000000210007986 */ /* 0x002fe2000c101b24 */
[----:B------:R-:W-:Y:S05]  /*bb70*/  EXIT ;  /* 0x000000000000794d */ /* 0x000fea0003800000 */
.L_x_784:
[----:B-1----:R-:W-:-:S06]  /*bb80*/  SHF.L.U32 R3, R3, 0x10, RZ ;  /* 0x0000001003037819 */ /* 0x002fcc00000006ff */
[----:B------:R-:W1:Y:S02]  /*bb90*/  F2I.FTZ.TRUNC.NTZ R3, R3 ;  /* 0x0000000300037305 */ /* 0x000e64000021f100 */
[----:B-1----:R-:W-:Y:S01]  /*bba0*/  STG.E desc[UR36][R16.64], R3 ;  /* 0x0000000310007986 */ /* 0x002fe2000c101924 */
[----:B------:R-:W-:Y:S05]  /*bbb0*/  EXIT ;  /* 0x000000000000794d */ /* 0x000fea0003800000 */
.L_x_783:
[----:B-1----:R-:W-:-:S06]  /*bbc0*/  IMAD.U32 R3, R3, 0x10000, RZ ;  /* 0x0001000003037824 */ /* 0x002fcc00078e00ff */
[----:B------:R-:W1:Y:S02]  /*bbd0*/  F2I.FTZ.TRUNC.NTZ R3, R3 ;  /* 0x0000000300037305 */ /* 0x000e64000021f100 */
[----:B-1----:R-:W-:Y:S01]  /*bbe0*/  STG.E.U16 desc[UR36][R16.64], R3 ;  /* 0x0000000310007986 */ /* 0x002fe2000c101524 */
[----:B------:R-:W-:Y:S05]  /*bbf0*/  EXIT ;  /* 0x000000000000794d */ /* 0x000fea0003800000 */
.L_x_779:
[----:B------:R-:W-:-:S09]  /*bc00*/  UISETP.GT.AND UP0, UPT, UR4, 0x6, UPT ;  /* 0x000000060400788c */ /* 0x000fd2000bf04270 */
[----:B------:R-:W-:Y:S05]  /*bc10*/  BRA.U UP0, `(.L_x_785) ;  /* 0x00000001002c7547 */ /* 0x000fea000b800000 */
[----:B------:R-:W-:-:S09]  /*bc20*/  UISETP.NE.AND UP0, UPT, UR4, 0x5, UPT ;  /* 0x000000050400788c */ /* 0x000fd2000bf05270 */
[----:B------:R-:W-:Y:S05]  /*bc30*/  BRA.U !UP0, `(.L_x_786) ;  /* 0x0000000108147547 */ /* 0x000fea000b800000 */
[----:B------:R-:W-:-:S09]  /*bc40*/  UISETP.NE.AND UP0, UPT, UR4, 0x6, UPT ;  /* 0x000000060400788c */ /* 0x000fd2000bf05270 */
[----:B------:R-:W-:Y:S05]  /*bc50*/  BRA.U UP0, `(.L_x_782) ;  /* 0x0000000900307547 */ /* 0x000fea000b800000 */
[----:B-1----:R-:W-:-:S05]  /*bc60*/  IMAD.U32 R3, R3, 0x10000, RZ ;  /* 0x0001000003037824 */ /* 0x002fca00078e00ff */
[----:B------:R-:W-:Y:S01]  /*bc70*/  STG.E desc[UR36][R16.64], R3 ;  /* 0x0000000310007986 */ /* 0x000fe2000c101924 */
[----:B------:R-:W-:Y:S05]  /*bc80*/  EXIT ;  /* 0x000000000000794d */ /* 0x000fea0003800000 */
.L_x_786:
[----:B01----:R-:W-:-:S04]  /*bc90*/  SHF.L.U32 R0, R3, 0x10, RZ ;  /* 0x0000001003007819 */ /* 0x003fc800000006ff */
[----:B------:R-:W-:-:S05]  /*bca0*/  F2FP.F16.F32.PACK_AB R0, RZ, R0 ;  /* 0x00000000ff00723e */ /* 0x000fca00000000ff */
[----:B------:R-:W-:Y:S01]  /*bcb0*/  STG.E.U16 desc[UR36][R16.64], R0 ;  /* 0x0000000010007986 */ /* 0x000fe2000c101524 */
[----:B------:R-:W-:Y:S05]  /*bcc0*/  EXIT ;  /* 0x000000000000794d */ /* 0x000fea0003800000 */
.L_x_785:
[----:B------:R-:W-:-:S09]  /*bcd0*/  UISETP.NE.AND UP0, UPT, UR4, 0x7, UPT ;  /* 0x000000070400788c */ /* 0x000fd2000bf05270 */
[----:B------:R-:W-:Y:S05]  /*bce0*/  BRA.U !UP0, `(.L_x_787) ;  /* 0x0000000108347547 */ /* 0x000fea000b800000 */
[----:B------:R-:W-:-:S09]  /*bcf0*/  UISETP.NE.AND UP0, UPT, UR4, 0x8, UPT ;  /* 0x000000080400788c */ /* 0x000fd2000bf05270 */
[----:B------:R-:W-:Y:S05]  /*bd00*/  BRA.U !UP0, `(.L_x_788) ;  /* 0x0000000108187547 */ /* 0x000fea000b800000 */
[----:B------:R-:W-:-:S09]  /*bd10*/  UISETP.NE.AND UP0, UPT, UR4, 0x9, UPT ;  /* 0x000000090400788c */ /* 0x000fd2000bf05270 */
[----:B------:R-:W-:Y:S05]  /*bd20*/  BRA.U UP0, `(.L_x_782) ;  /* 0x0000000500fc7547 */ /* 0x000fea000b800000 */
[----:B-1----:R-:W-:Y:S02]  /*bd30*/  IMAD.U32 R2, R3, 0x10000, RZ ;  /* 0x0001000003027824 */ /* 0x002fe400078e00ff */
[----:B------:R-:W-:-:S05]  /*bd40*/  IMAD.MOV.U32 R3, RZ, RZ, RZ ;  /* 0x000000ffff037224 */ /* 0x000fca00078e00ff */
[----:B------:R-:W-:Y:S01]  /*bd50*/  STG.E.64 desc[UR36][R16.64], R2 ;  /* 0x0000000210007986 */ /* 0x000fe2000c101b24 */
[----:B------:R-:W-:Y:S05]  /*bd60*/  EXIT ;  /* 0x000000000000794d */ /* 0x000fea0003800000 */
.L_x_788:
[----:B-1----:R-:W-:-:S04]  /*bd70*/  SHF.L.U32 R3, R3, 0x10, RZ ;  /* 0x0000001003037819 */ /* 0x002fc800000006ff */
[----:B------:R-:W-:-:S04]  /*bd80*/  F2FP.F16.F32.PACK_AB R3, RZ, R3 ;  /* 0x00000003ff03723e */ /* 0x000fc800000000ff */
[----:B------:R-:W-:-:S05]  /*bd90*/  PRMT R3, R3, 0x5410, RZ ;  /* 0x0000541003037816 */ /* 0x000fca00000000ff */
[----:B------:R-:W-:Y:S01]  /*bda0*/  STG.E desc[UR36][R16.64], R3 ;  /* 0x0000000310007986 */ /* 0x000fe2000c101924 */
[----:B------:R-:W-:Y:S05]  /*bdb0*/  EXIT ;  /* 0x000000000000794d */ /* 0x000fea0003800000 */
.L_x_787:
[----:B-1----:R-:W-:-:S04]  /*bdc0*/  IMAD.U32 R2, R3, 0x10000, RZ ;  /* 0x0001000003027824 */ /* 0x002fc800078e00ff */
[----:B------:R-:W-:-:S06]  /*bdd0*/  FMUL.FTZ R2, R2, 1 ;  /* 0x3f80000002027820 */ /* 0x000fcc0000410000 */
[----:B------:R-:W1:Y:S02]  /*bde0*/  F2F.F64.F32 R2, R2 ;  /* 0x0000000200027310 */ /* 0x000e640000201800 */
[----:B-1----:R-:W-:Y:S01]  /*bdf0*/  STG.E.64 desc[UR36][R16.64], R2 ;  /* 0x0000000210007986 */ /* 0x002fe2000c101b24 */
[----:B------:R-:W-:Y:S05]  /*be00*/  EXIT ;  /* 0x000000000000794d */ /* 0x000fea0003800000 */
.L_x_778:
        /* <DEDUP_REMOVED lines=10> */
[----:B-1----:R-:W-:-:S06]  /*beb0*/  IMAD.U32 R3, R3, 0x10000, RZ ;  /* 0x0001000003037824 */ /* 0x002fcc00078e00ff */
[----:B------:R-:W1:Y:S02]  /*bec0*/  F2I.FTZ.U32.TRUNC.NTZ R3, R3 ;  /* 0x0000000300037305 */ /* 0x000e64000021f000 */
[----:B-1----:R-:W-:Y:S01]  /*bed0*/  STG.E.U16 desc[UR36][R16.64], R3 ;  /* 0x0000000310007986 */ /* 0x002fe2000c101524 */
[----:B------:R-:W-:Y:S05]  /*bee0*/  EXIT ;  /* 0x000000000000794d */ /* 0x000fea0003800000 */
.L_x_792:
[----:B-1----:R-:W-:Y:S01]  /*bef0*/  SHF.L.U32 R3, R3, 0x10, RZ ;  /* 0x0000001003037819 */ /* 0x002fe200000006ff */
[----:B------:R-:W-:Y:S01]  /*bf00*/  BSSY.RECONVERGENT B0, `(.L_x_793) ;  /* 0x0000013000007945 */ /* 0x000fe20003800200 */
[----:B------:R-:W-:Y:S02]  /*bf10*/  IMAD.MOV.U32 R8, RZ, RZ, 0x80 ;  /* 0x00000080ff087424 */ /* 0x000fe400078e00ff */
[----:B------:R-:W-:-:S04]  /*bf20*/  LOP3.LUT R2, R3, 0x7fffffff, RZ, 0xc0, !PT ;  /* 0x7fffffff03027812 */ /* 0x000fc800078ec0ff */
[----:B------:R-:W-:-:S13]  /*bf30*/  ISETP.GT.U32.AND P0, PT, R2, 0x437fffff, PT ;  /* 0x437fffff0200780c */ /* 0x000fda0003f04070 */
[----:B------:R-:W-:Y:S05]  /*bf40*/  @P0 BRA `(.L_x_794) ;  /* 0x0000000000380947 */ /* 0x000fea0003800000 */
[----:B------:R-:W-:-:S13]  /*bf50*/  ISETP.GE.U32.AND P0, PT, R2, 0x3c000000, PT ;  /* 0x3c0000000200780c */ /* 0x000fda0003f06070 */
[----:B0-----:R-:W-:-:S04]  /*bf60*/  @P0 SHF.R.U32.HI R0, RZ, 0x14, R3 ;  /* 0x00000014ff000819 */ /* 0x001fc80000011603 */
        /* <DEDUP_REMOVED lines=9> */
.L_x_795:
[----:B------:R-:W-:-:S04]  /*c000*/  SHF.R.U32.HI R3, RZ, 0x18, R3 ;  /* 0x00000018ff037819 */ /* 0x000fc80000011603 */
[----:B------:R-:W-:-:S04]  /*c010*/  LOP3.LUT R0, R0, 0x80, R3, 0xf8, !PT ;  /* 0x0000008000007812 */ /* 0x000fc800078ef803 */
[----:B------:R-:W-:-:S07]  /*c020*/  PRMT R8, R0, 0x7610, R8 ;  /* 0x0000761000087816 */ /* 0x000fce0000000008 */
.L_x_794:
[----:B------:R-:W-:Y:S05]  /*c030*/  BSYNC.RECONVERGENT B0 ;  /* 0x0000000000007941 */ /* 0x000fea0003800200 */
.L_x_793:
[----:B------:R-:W-:Y:S01]  /*c040*/  STG.E.U8 desc[UR36][R16.64], R8 ;  /* 0x0000000810007986 */ /* 0x000fe2000c101124 */
[----:B------:R-:W-:Y:S05]  /*c050*/  EXIT ;  /* 0x000000000000794d */ /* 0x000fea0003800000 */
.L_x_791:
[----:B-1----:R-:W-:Y:S01]  /*c060*/  IMAD.U32 R3, R3, 0x10000, RZ ;  /* 0x0001000003037824 */ /* 0x002fe200078e00ff */
[----:B------:R-:W-:Y:S01]  /*c070*/  BSSY.RECONVERGENT B0, `(.L_x_796) ;  /* 0x0000013000007945 */ /* 0x000fe20003800200 */
[----:B------:R-:W-:-:S03]  /*c080*/  MOV R8, 0x80 ;  /* 0x0000008000087802 */ /* 0x000fc60000000f00 */
        /* <DEDUP_REMOVED lines=14> */
.L_x_798:
[----:B------:R-:W-:-:S04]  /*c170*/  SHF.R.U32.HI R3, RZ, 0x18, R3 ;  /* 0x00000018ff037819 */ /* 0x000fc80000011603 */
[----:B------:R-:W-:-:S04]  /*c180*/  LOP3.LUT R0, R0, 0x80, R3, 0xf8, !PT ;  /* 0x0000008000007812 */ /* 0x000fc800078ef803 */
[----:B------:R-:W-:-:S07]  /*c190*/  PRMT R8, R0, 0x7610, R8 ;  /* 0x0000761000087816 */ /* 0x000fce0000000008 */
.L_x_797:
[----:B------:R-:W-:Y:S05]  /*c1a0*/  BSYNC.RECONVERGENT B0 ;  /* 0x0000000000007941 */ /* 0x000fea0003800200 */
.L_x_796:
[----:B------:R-:W-:Y:S01]  /*c1b0*/  STG.E.U8 desc[UR36][R16.64], R8 ;  /* 0x0000000810007986 */ /* 0x000fe2000c101124 */
[----:B------:R-:W-:Y:S05]  /*c1c0*/  EXIT ;  /* 0x000000000000794d */ /* 0x000fea0003800000 */
.L_x_790:
[----:B------:R-:W-:-:S09]  /*c1d0*/  UISETP.NE.AND UP0, UPT, UR4, 0x1c, UPT ;  /* 0x0000001c0400788c */ /* 0x000fd2000bf05270 */
[----:B------:R-:W-:Y:S05]  /*c1e0*/  BRA.U !UP0, `(.L_x_799) ;  /* 0x0000000108607547 */ /* 0x000fea000b800000 */
[----:B------:R-:W-:-:S09]  /*c1f0*/  UISETP.NE.AND UP0, UPT, UR4, 0x1d, UPT ;  /* 0x0000001d0400788c */ /* 0x000fd2000bf05270 */
[----:B------:R-:W-:Y:S05]  /*c200*/  BRA.U !UP0, `(.L_x_800) ;  /* 0x0000000108487547 */ /* 0x000fea000b800000 */
[----:B------:R-:W-:-:S09]  /*c210*/  UISETP.NE.AND UP0, UPT, UR4, 0x2c, UPT ;  /* 0x0000002c0400788c */ /* 0x000fd2000bf05270 */
[----:B------:R-:W-:Y:S05]  /*c220*/  BRA.U UP0, `(.L_x_782) ;  /* 0x0000000100bc7547 */ /* 0x000fea000b800000 */
[----:B-1----:R-:W-:-:S05]  /*c230*/  IMAD.U32 R3, R3, 0x10000, RZ ;  /* 0x0001000003037824 */ /* 0x002fca00078e00ff */
[----:B------:R-:W-:-:S04]  /*c240*/  SHF.R.U32.HI R4, RZ, 0x17, R3 ;  /* 0x00000017ff047819 */ /* 0x000fc80000011603 */
[----:B------:R-:W-:-:S04]  /*c250*/  LOP3.LUT R2, R4, 0xff, RZ, 0xc0, !PT ;  /* 0x000000ff04027812 */ /* 0x000fc800078ec0ff */
[----:B------:R-:W-:-:S13]  /*c260*/  ISETP.NE.AND P1, PT, R2, 0xff, PT ;  /* 0x000000ff0200780c */ /* 0x000fda0003f25270 */
[--C-:B0-----:R-:W-:Y:S02]  /*c270*/  @P1 SHF.R.U32.HI R0, RZ, 0x16, R3.reuse ;  /* 0x00000016ff001819 */ /* 0x101fe40000011603 */
        /* <DEDUP_REMOVED lines=9> */
[----:B------:R-:W-:Y:S01]  /*c310*/  STG.E.U8 desc[UR36][R16.64], R3 ;  /* 0x0000000310007986 */ /* 0x000fe2000c101124 */
[----:B------:R-:W-:Y:S05]  /*c320*/  EXIT ;  /* 0x000000000000794d */ /* 0x000fea0003800000 */
.L_x_800:
[----:B-1----:R-:W-:-:S06]  /*c330*/  SHF.L.U32 R3, R3, 0x10, RZ ;  /* 0x0000001003037819 */ /* 0x002fcc00000006ff */
[----:B------:R-:W1:Y:S02]  /*c340*/  F2I.U64.TRUNC R2, R3 ;  /* 0x0000000300027311 */ /* 0x000e64000020d800 */
[----:B-1----:R-:W-:Y:S01]  /*c350*/  STG.E.64 desc[UR36][R16.64], R2 ;  /* 0x0000000210007986 */ /* 0x002fe2000c101b24 */
[----:B------:R-:W-:Y:S05]  /*c360*/  EXIT ;  /* 0x000000000000794d */ /* 0x000fea0003800000 */
.L_x_799:
[----:B-1----:R-:W-:-:S06]  /*c370*/  IMAD.U32 R3, R3, 0x10000, RZ ;  /* 0x0001000003037824 */ /* 0x002fcc00078e00ff */
[----:B------:R-:W1:Y:S02]  /*c380*/  F2I.FTZ.U32.TRUNC.NTZ R3, R3 ;  /* 0x0000000300037305 */ /* 0x000e64000021f000 */
[----:B-1----:R-:W-:Y:S01]  /*c390*/  STG.E desc[UR36][R16.64], R3 ;  /* 0x0000000310007986 */ /* 0x002fe2000c101924 */
[----:B------:R-:W-:Y:S05]  /*c3a0*/  EXIT ;  /* 0x000000000000794d */ /* 0x000fea0003800000 */
.L_x_789:
[----:B------:R-:W-:-:S09]  /*c3b0*/  UISETP.GT.AND UP0, UPT, UR4, 0xe, UPT ;  /* 0x0000000e0400788c */ /* 0x000fd2000bf04270 */
[----:B------:R-:W-:Y:S05]  /*c3c0*/  BRA.U UP0, `(.L_x_801) ;  /* 0x00000001003c7547 */ /* 0x000fea000b800000 */
[----:B------:R-:W-:-:S09]  /*c3d0*/  UISETP.NE.AND UP0, UPT, UR4, 0xa, UPT ;  /* 0x0000000a0400788c */ /* 0x000fd2000bf05270 */
[----:B------:R-:W-:Y:S05]  /*c3e0*/  BRA.U !UP0, `(.L_x_802) ;  /* 0x00000001081c7547 */ /* 0x000fea000b800000 */
[----:B------:R-:W-:-:S09]  /*c3f0*/  UISETP.NE.AND UP0, UPT, UR4, 0xb, UPT ;  /* 0x0000000b0400788c */ /* 0x000fd2000bf05270 */
[----:B------:R-:W-:Y:S05]  /*c400*/  BRA.U UP0, `(.L_x_782) ;  /* 0x0000000100447547 */ /* 0x000fea000b800000 */
[----:B-1----:R-:W-:-:S05]  /*c410*/  IMAD.U32 R3, R3, 0x10000, RZ ;  /* 0x0001000003037824 */ /* 0x002fca00078e00ff */
[----:B------:R-:W-:-:S04]  /*c420*/  FSETP.NEU.FTZ.AND P0, PT, R3, RZ, PT ;  /* 0x000000ff0300720b */ /* 0x000fc80003f1d000 */
[----:B------:R-:W-:-:S05]  /*c430*/  SEL R3, RZ, 0x1, !P0 ;  /* 0x00000001ff037807 */ /* 0x000fca0004000000 */
[----:B------:R-:W-:Y:S01]  /*c440*/  STG.E.U8 desc[UR36][R16.64], R3 ;  /* 0x0000000310007986 */ /* 0x000fe2000c101124 */
[----:B------:R-:W-:Y:S05]  /*c450*/  EXIT ;  /* 0x000000000000794d */ /* 0x000fea0003800000 */
.L_x_802:
[----:B-1----:R-:W-:Y:S02]  /*c460*/  SHF.L.U32 R3, R3, 0x10, RZ ;  /* 0x0000001003037819 */ /* 0x002fe400000006ff */
[----:B------:R-:W-:-:S03]  /*c470*/  CS2R R6, SRZ ;  /* 0x0000000000067805 */ /* 0x000fc6000001ff00 */
[----:B------:R-:W-:-:S04]  /*c480*/  FMUL.FTZ R3, R3, 1 ;  /* 0x3f80000003037820 */ /* 0x000fc80000410000 */
[----:B------:R-:W1:Y:S02]  /*c490*/  F2F.F64.F32 R4, R3 ;  /* 0x0000000300047310 */ /* 0x000e640000201800 */
[----:B-1----:R-:W-:Y:S01]  /*c4a0*/  STG.E.128 desc[UR36][R16.64], R4 ;  /* 0x0000000410007986 */ /* 0x002fe2000c101d24 */
[----:B------:R-:W-:Y:S05]  /*c4b0*/  EXIT ;  /* 0x000000000000794d */ /* 0x000fea0003800000 */
.L_x_801:
[----:B------:R-:W-:-:S09]  /*c4c0*/  UISETP.NE.AND UP0, UPT, UR4, 0xf, UPT ;  /* 0x0000000f0400788c */ /* 0x000fd2000bf05270 */
[----:B------:R-:W-:Y:S05]  /*c4d0*/  BRA.U !UP0, `(.L_x_803) ;  /* 0x0000000108e87547 */ /* 0x000fea000b800000 */
[----:B------:R-:W-:-:S09]  /*c4e0*/  UISETP.NE.AND UP0, UPT, UR4, 0x17, UPT ;  /* 0x000000170400788c */ /* 0x000fd2000bf05270 */
[----:B------:R-:W-:Y:S05]  /*c4f0*/  BRA.U !UP0, `(.L_x_804) ;  /* 0x0000000108907547 */ /* 0x000fea000b800000 */
[----:B------:R-:W-:-:S09]  /*c500*/  UISETP.NE.AND UP0, UPT, UR4, 0x18, UPT ;  /* 0x000000180400788c */ /* 0x000fd2000bf05270 */
[----:B------:R-:W-:Y:S05]  /*c510*/  BRA.U !UP0, `(.L_x_805) ;  /* 0x0000000108447547 */ /* 0x000fea000b800000 */
.L_x_782:
[----:B0-----:R-:W-:Y:S01]  /*c520*/  MOV R0, 0x0 ;  /* 0x0000000000007802 */ /* 0x001fe20000000f00 */
[----:B------:R-:W0:Y:S01]  /*c530*/  LDCU.64 UR4, c[0x4][0x188] ;  /* 0x01003100ff0477ac */ /* 0x000e220008000a00 */
[----:B------:R-:W-:Y:S02]  /*c540*/  HFMA2 R13, -RZ, RZ, 0, 0 ;  /* 0x00000000ff0d7431 */ /* 0x000fe400000001ff */
[----:B------:R-:W-:Y:S01]  /*c550*/  IMAD.MOV.U32 R8, RZ, RZ, 0x65 ;  /* 0x00000065ff087424 */ /* 0x000fe200078e00ff */
[----:B-1----:R1:W2:Y:S01]  /*c560*/  LDC.64 R2, c[0x4][R0] ;  /* 0x0100000000027b82 */ /* 0x0022a20000000a00 */
        /* <DEDUP_REMOVED lines=11> */
.L_x_806:
[----:B------:R-:W-:Y:S05]  /*c620*/  EXIT ;  /* 0x000000000000794d */ /* 0x000fea0003800000 */
.L_x_805:
[----:B-1----:R-:W-:Y:S01]  /*c630*/  IMAD.U32 R5, R3, 0x10000, RZ ;  /* 0x0001000003057824 */ /* 0x002fe200078e00ff */
[----:B------:R-:W-:Y:S01]  /*c640*/  BSSY.RECONVERGENT B0, `(.L_x_807) ;  /* 0x000000c000007945 */ /* 0x000fe20003800200 */
[----:B0-----:R-:W-:-:S03]  /*c650*/  IMAD.MOV.U32 R0, RZ, RZ, 0x7f ;  /* 0x0000007fff007424 */ /* 0x001fc600078e00ff */
        /* <DEDUP_REMOVED lines=10> */
.L_x_808:
[----:B------:R-:W-:Y:S05]  /*c700*/  BSYNC.RECONVERGENT B0 ;  /* 0x0000000000007941 */ /* 0x000fea0003800200 */
.L_x_807:
[----:B------:R-:W-:-:S05]  /*c710*/  LOP3.LUT R3, R0, 0x80, R3, 0xf8, !PT ;  /* 0x0000008000037812 */ /* 0x000fca00078ef803 */
[----:B------:R-:W-:Y:S01]  /*c720*/  STG.E.U8 desc[UR36][R16.64], R3 ;  /* 0x0000000310007986 */ /* 0x000fe2000c101124 */
[----:B------:R-:W-:Y:S05]  /*c730*/  EXIT ;  /* 0x000000000000794d */ /* 0x000fea0003800000 */
.L_x_804:
[----:B-1----:R-:W-:Y:S01]  /*c740*/  SHF.L.U32 R3, R3, 0x10, RZ ;  /* 0x0000001003037819 */ /* 0x002fe200000006ff */
[----:B------:R-:W-:Y:S03]  /*c750*/  BSSY.RECONVERGENT B0, `(.L_x_809) ;  /* 0x000000e000007945 */ /* 0x000fe60003800200 */
[----:B------:R-:W-:-:S04]  /*c760*/  LOP3.LUT R2, R3, 0x7fffffff, RZ, 0xc0, !PT ;  /* 0x7fffffff03027812 */ /* 0x000fc800078ec0ff */
[----:B------:R-:W-:-:S13]  /*c770*/  ISETP.GT.U32.AND P0, PT, R2, 0x477fffff, PT ;  /* 0x477fffff0200780c */ /* 0x000fda0003f04070 */
[----:B------:R-:W-:Y:S05]  /*c780*/  @P0 BRA `(.L_x_810) ;  /* 0x00000000001c0947 */ /* 0x000fea0003800000 */
[----:B------:R-:W-:-:S13]  /*c790*/  ISETP.GE.U32.AND P0, PT, R2, 0x38800000, PT ;  /* 0x388000000200780c */ /* 0x000fda0003f06070 */
[----:B0-----:R-:W-:-:S04]  /*c7a0*/  @P0 SHF.R.U32.HI R0, RZ, 0x15, R3 ;  /* 0x00000015ff000819 */ /* 0x001fc80000011603 */
[----:B------:R-:W-:-:S04]  /*c7b0*/  @P0 LOP3.LUT R0, R0, 0x1, RZ, 0xc0, !PT ;  /* 0x0000000100000812 */ /* 0x000fc800078ec0ff */
[----:B------:R-:W-:-:S04]  /*c7c0*/  @P0 IADD3 R0, PT, PT, R3, 0x80fffff, R0 ;  /* 0x080fffff03000810 */ /* 0x000fc80007ffe000 */
[----:B------:R-:W-:Y:S01]  /*c7d0*/  @P0 SHF.R.U32.HI R0, RZ, 0x15, R0 ;  /* 0x00000015ff000819 */ /* 0x000fe20000011600 */
[----:B------:R-:W-:Y:S01]  /*c7e0*/  @!P0 FADD.FTZ R0, R2, 128 ;  /* 0x4300000002008421 */ /* 0x000fe20000010000 */
[----:B------:R-:W-:Y:S06]  /*c7f0*/  BRA `(.L_x_811) ;  /* 0x00000000000c7947 */ /* 0x000fec0003800000 */
.L_x_810:
[----:B0-----:R-:W-:Y:S01]  /*c800*/  IMAD.MOV.U32 R0, RZ, RZ, 0x7f ;  /* 0x0000007fff007424 */ /* 0x001fe200078e00ff */
[----:B------:R-:W-:-:S04]  /*c810*/  ISETP.GT.U32.AND P0, PT, R2, 0x7f800000, PT ;  /* 0x7f8000000200780c */ /* 0x000fc80003f04070 */
[----:B------:R-:W-:-:S09]  /*c820*/  SEL R0, R0, 0x7c, P0 ;  /* 0x0000007c00007807 */ /* 0x000fd20000000000 */
.L_x_811:
[----:B------:R-:W-:Y:S05]  /*c830*/  BSYNC.RECONVERGENT B0 ;  /* 0x0000000000007941 */ /* 0x000fea0003800200 */
.L_x_809:
[----:B------:R-:W-:-:S04]  /*c840*/  SHF.R.U32.HI R3, RZ, 0x18, R3 ;  /* 0x00000018ff037819 */ /* 0x000fc80000011603 */
[----:B------:R-:W-:-:S05]  /*c850*/  LOP3.LUT R3, R0, 0x80, R3, 0xf8, !PT ;  /* 0x0000008000037812 */ /* 0x000fca00078ef803 */
[----:B------:R-:W-:Y:S01]  /*c860*/  STG.E.U8 desc[UR36][R16.64], R3 ;  /* 0x0000000310007986 */ /* 0x000fe2000c101124 */
[----:B------:R-:W-:Y:S05]  /*c870*/  EXIT ;  /* 0x000000000000794d */ /* 0x000fea0003800000 */
.L_x_803:
[----:B-1----:R-:W-:Y:S01]  /*c880*/  STG.E.U16 desc[UR36][R16.64], R3 ;  /* 0x0000000310007986 */ /* 0x002fe2000c101524 */
[----:B------:R-:W-:Y:S05]  /*c890*/  EXIT ;  /* 0x000000000000794d */ /* 0x000fea0003800000 */
.L_x_812:
        /* <DEDUP_REMOVED lines=14> */
.L_x_5964:


//--------------------- .text._ZN2at6native27unrolled_elementwise_kernelINS0_10AbsFunctorIN3c108BFloat16EEESt5arrayIPcLm2EELi4E23TrivialOffsetCalculatorILi1EjESA_NS0_6memory12LoadWithCastILi1EEENSB_13StoreWithCastILi1EEEEEviT_T0_T2_T3_T4_T5_ --------------------------
	.section	.text._ZN2at6native27unrolled_elementwise_kernelINS0_10AbsFunctorIN3c108BFloat16EEESt5arrayIPcLm2EELi4E23TrivialOffsetCalculatorILi1EjESA_NS0_6memory12LoadWithCastILi1EEENSB_13StoreWithCastILi1EEEEEviT_T0_T2_T3_T4_T5_,"ax",@progbits
	.align	128
        .global         _ZN2at6native27unrolled_elementwise_kernelINS0_10AbsFunctorIN3c108BFloat16EEESt5arrayIPcLm2EELi4E23TrivialOffsetCalculatorILi1EjESA_NS0_6memory12LoadWithCastILi1EEENSB_13StoreWithCastILi1EEEEEviT_T0_T2_T3_T4_T5_
        .type           _ZN2at6native27unrolled_elementwise_kernelINS0_10AbsFunctorIN3c108BFloat16EEESt5arrayIPcLm2EELi4E23TrivialOffsetCalculatorILi1EjESA_NS0_6memory12LoadWithCastILi1EEENSB_13StoreWithCastILi1EEEEEviT_T0_T2_T3_T4_T5_,@function
        .size           _ZN2at6native27unrolled_elementwise_kernelINS0_10AbsFunctorIN3c108BFloat16EEESt5arrayIPcLm2EELi4E23TrivialOffsetCalculatorILi1EjESA_NS0_6memory12LoadWithCastILi1EEENSB_13StoreWithCastILi1EEEEEviT_T0_T2_T3_T4_T5_,(.L_x_5965 - _ZN2at6native27unrolled_elementwise_kernelINS0_10AbsFunctorIN3c108BFloat16EEESt5arrayIPcLm2EELi4E23TrivialOffsetCalculatorILi1EjESA_NS0_6memory12LoadWithCastILi1EEENSB_13StoreWithCastILi1EEEEEviT_T0_T2_T3_T4_T5_)
        .other          _ZN2at6native27unrolled_elementwise_kernelINS0_10AbsFunctorIN3c108BFloat16EEESt5arrayIPcLm2EELi4E23TrivialOffsetCalculatorILi1EjESA_NS0_6memory12LoadWithCastILi1EEENSB_13StoreWithCastILi1EEEEEviT_T0_T2_T3_T4_T5_,@"STO_CUDA_ENTRY STV_DEFAULT"
_ZN2at6native27unrolled_elementwise_kernelINS0_10AbsFunctorIN3c108BFloat16EEESt5arrayIPcLm2EELi4E23TrivialOffsetCalculatorILi1EjESA_NS0_6memory12LoadWithCastILi1EEENSB_13StoreWithCastILi1EEEEEviT_T0_T2_T3_T4_T5_:
.text._ZN2at6native27unrolled_elementwise_kernelINS0_10AbsFunctorIN3c108BFloat16EEESt5arrayIPcLm2EELi4E23TrivialOffsetCalculatorILi1EjESA_NS0_6memory12LoadWithCastILi1EEENSB_13StoreWithCastILi1EEEEEviT_T0_T2_T3_T4_T5_:
[----:B------:R-:W0:Y:S01]  /*0000*/  LDC R1, c[0x0][0x37c] ;  /* 0x0000df00ff017b82 */ /* 0x000e220000000800 */
[----:B------:R-:W1:Y:S07]  /*0010*/  S2R R2, SR_CTAID.X ;  /* 0x0000000000027919 */ /* 0x000e6e0000002500 */
[----:B------:R-:W1:Y:S01]  /*0020*/  LDC R3, c[0x0][0x380] ;  /* 0x0000e000ff037b82 */ /* 0x000e620000000800 */
[----:B------:R-:W2:Y:S01]  /*0030*/  LDCU.64 UR36, c[0x0][0x358] ;  /* 0x00006b00ff2477ac */ /* 0x000ea20008000a00 */
[----:B------:R-:W-:Y:S01]  /*0040*/  BSSY.RECONVERGENT B6, `(.L_x_813) ;  /* 0x0000115000067945 */ /* 0x000fe20003800200 */
[----:B------:R-:W3:Y:S01]  /*0050*/  S2R R23, SR_TID.X ;  /* 0x0000000000177919 */ /* 0x000ee20000002100 */
[----:B------:R-:W-:Y:S01]  /*0060*/  PRMT R17, RZ, 0x7610, R17 ;  /* 0x00007610ff117816 */ /* 0x000fe20000000011 */
        /* <DEDUP_REMOVED lines=24> */
[----:B0-----:R-:W-:-:S04]  /*01f0*/  F2FP.BF16.F32.PACK_AB R0, RZ, R0 ;  /* 0x00000000ff00723e */ /* 0x001fc800000010ff */
[----:B------:R-:W-:Y:S01]  /*0200*/  PRMT R17, R0, 0x7610, R17 ;  /* 0x0000761000117816 */ /* 0x000fe20000000011 */
[----:B------:R-:W-:Y:S06]  /*0210*/  BRA `(.L_x_820) ;  /* 0x0000000c00d87947 */ /* 0x000fec0003800000 */
.L_x_818:
[----:B------:R-:W2:Y:S02]  /*0220*/  LDG.E.U8 R4, desc[UR36][R4.64] ;  /* 0x0000002404047981 */ /* 0x000ea4000c1e1100 */
[----:B--2---:R-:W-:-:S04]  /*0230*/  I2FP.F32.U32 R0, R4 ;  /* 0x0000000400007245 */ /* 0x004fc80000201000 */
[----:B------:R-:W-:-:S04]  /*0240*/  F2FP.BF16.F32.PACK_AB R0, RZ, R0 ;  /* 0x00000000ff00723e */ /* 0x000fc800000010ff */
[----:B------:R-:W-:Y:S01]  /*0250*/  PRMT R17, R0, 0x7610, R17 ;  /* 0x0000761000117816 */ /* 0x000fe20000000011 */
[----:B------:R-:W-:Y:S06]  /*0260*/  BRA `(.L_x_820) ;  /* 0x0000000c00c47947 */ /* 0x000fec0003800000 */
.L_x_817:
        /* <DEDUP_REMOVED lines=8> */
[----:B0-----:R-:W-:-:S04]  /*02f0*/  F2FP.BF16.F32.PACK_AB R0, RZ, R0 ;  /* 0x00000000ff00723e */ /* 0x001fc800000010ff */
[----:B------:R-:W-:Y:S01]  /*0300*/  PRMT R17, R0, 0x7610, R17 ;  /* 0x0000761000117816 */ /* 0x000fe20000000011 */
[----:B------:R-:W-:Y:S06]  /*0310*/  BRA `(.L_x_820) ;  /* 0x0000000c00987947 */ /* 0x000fec0003800000 */
.L_x_822:
[----:B------:R-:W2:Y:S02]  /*0320*/  LDG.E R4, desc[UR36][R4.64] ;  /* 0x0000002404047981 */ /* 0x000ea4000c1e1900 */
[----:B--2---:R-:W-:-:S04]  /*0330*/  I2FP.F32.S32 R0, R4 ;  /* 0x0000000400007245 */ /* 0x004fc80000201400 */
[----:B------:R-:W-:-:S04]  /*0340*/  F2FP.BF16.F32.PACK_AB R0, RZ, R0 ;  /* 0x00000000ff00723e */ /* 0x000fc800000010ff */
[----:B------:R-:W-:Y:S01]  /*0350*/  PRMT R17, R0, 0x7610, R17 ;  /* 0x0000761000117816 */ /* 0x000fe20000000011 */
[----:B------:R-:W-:Y:S06]  /*0360*/  BRA `(.L_x_820) ;  /* 0x0000000c00847947 */ /* 0x000fec0003800000 */
.L_x_821:
[----:B------:R-:W2:Y:S02]  /*0370*/  LDG.E.U16 R4, desc[UR36][R4.64] ;  /* 0x0000002404047981 */ /* 0x000ea4000c1e1500 */
[----:B--2---:R-:W0:Y:S02]  /*0380*/  I2F.S16 R0, R4 ;  /* 0x0000000400007306 */ /* 0x004e240000101400 */
[----:B0-----:R-:W-:-:S04]  /*0390*/  F2FP.BF16.F32.PACK_AB R0, RZ, R0 ;  /* 0x00000000ff00723e */ /* 0x001fc800000010ff */
[----:B------:R-:W-:Y:S01]  /*03a0*/  PRMT R17, R0, 0x7610, R17 ;  /* 0x0000761000117816 */ /* 0x000fe20000000011 */
[----:B------:R-:W-:Y:S06]  /*03b0*/  BRA `(.L_x_820) ;  /* 0x0000000c00707947 */ /* 0x000fec0003800000 */
.L_x_816:
        /* <DEDUP_REMOVED lines=9> */
.L_x_824:
[----:B------:R-:W2:Y:S02]  /*0450*/  LDG.E.U16 R0, desc[UR36][R4.64] ;  /* 0x0000002404007981 */ /* 0x000ea4000c1e1500 */
[----:B--2---:R-:W-:-:S05]  /*0460*/  HADD2.F32 R0, -RZ, R0.H0_H0 ;  /* 0x20000000ff007230 */ /* 0x004fca0000004100 */
[----:B------:R-:W-:-:S04]  /*0470*/  F2FP.BF16.F32.PACK_AB R0, RZ, R0 ;  /* 0x00000000ff00723e */ /* 0x000fc800000010ff */
[----:B------:R-:W-:Y:S01]  /*0480*/  PRMT R17, R0, 0x7610, R17 ;  /* 0x0000761000117816 */ /* 0x000fe20000000011 */
[----:B------:R-:W-:Y:S06]  /*0490*/  BRA `(.L_x_820) ;  /* 0x0000000c00387947 */ /* 0x000fec0003800000 */
.L_x_823:
        /* <DEDUP_REMOVED lines=9> */
.L_x_826:
[----:B------:R-:W2:Y:S02]  /*0530*/  LDG.E.U16 R4, desc[UR36][R4.64] ;  /* 0x0000002404047981 */ /* 0x000ea4000c1e1500 */
[----:B--2---:R-:W-:-:S05]  /*0540*/  HADD2.F32 R0, -RZ, R4.H0_H0 ;  /* 0x20000004ff007230 */ /* 0x004fca0000004100 */
[----:B------:R-:W-:-:S04]  /*0550*/  F2FP.BF16.F32.PACK_AB R0, RZ, R0 ;  /* 0x00000000ff00723e */ /* 0x000fc800000010ff */
[----:B------:R-:W-:Y:S01]  /*0560*/  PRMT R17, R0, 0x7610, R17 ;  /* 0x0000761000117816 */ /* 0x000fe20000000011 */
[----:B------:R-:W-:Y:S06]  /*0570*/  BRA `(.L_x_820) ;  /* 0x0000000c00007947 */ /* 0x000fec0003800000 */
.L_x_825:
[----:B------:R-:W2:Y:S01]  /*0580*/  LDG.E.64 R4, desc[UR36][R4.64] ;  /* 0x0000002404047981 */ /* 0x000ea2000c1e1b00 */
[----:B------:R-:W-:Y:S01]  /*0590*/  UMOV UR4, 0xf0000000 ;  /* 0xf000000000047882 */ /* 0x000fe20000000000 */
[----:B------:R-:W-:Y:S01]  /*05a0*/  UMOV UR5, 0x380fffff ;  /* 0x380fffff00057882 */ /* 0x000fe20000000000 */
[----:B--2---:R-:W0:Y:S01]  /*05b0*/  F2F.F32.F64 R0, R4 ;  /* 0x0000000400007310 */ /* 0x004e220000301000 */
[----:B------:R-:W-:-:S14]  /*05c0*/  DSETP.GEU.AND P0, PT, |R4|, UR4, PT ;  /* 0x0000000404007e2a */ /* 0x000fdc000bf0e200 */
[----:B0-----:R-:W-:-:S05]  /*05d0*/  @!P0 FMUL R0, R0, 1.175494350822287508e-38 ;  /* 0x0080000000008820 */ /* 0x001fca0000400000 */
[----:B------:R-:W-:-:S04]  /*05e0*/  F2FP.BF16.F32.PACK_AB R0, RZ, R0 ;  /* 0x00000000ff00723e */ /* 0x000fc800000010ff */
[----:B------:R-:W-:Y:S01]  /*05f0*/  PRMT R17, R0, 0x7610, R17 ;  /* 0x0000761000117816 */ /* 0x000fe20000000011 */
[----:B------:R-:W-:Y:S06]  /*0600*/  BRA `(.L_x_820) ;  /* 0x0000000800dc7947 */ /* 0x000fec0003800000 */
.L_x_815:
        /* <DEDUP_REMOVED lines=11> */
[----:B------:R-:W-:-:S04]  /*06c0*/  F2FP.BF16.F32.PACK_AB R0, RZ, R0 ;  /* 0x00000000ff00723e */ /* 0x000fc800000010ff */
[----:B------:R-:W-:Y:S01]  /*06d0*/  PRMT R17, R0, 0x7610, R17 ;  /* 0x0000761000117816 */ /* 0x000fe20000000011 */
[----:B------:R-:W-:Y:S06]  /*06e0*/  BRA `(.L_x_820) ;  /* 0x0000000800a47947 */ /* 0x000fec0003800000 */
.L_x_829:
        /* <DEDUP_REMOVED lines=9> */
.L_x_828:
        /* <DEDUP_REMOVED lines=12> */
[----:B0-----:R-:W-:-:S05]  /*0840*/  IMAD.MOV R6, RZ, RZ, -R6 ;  /* 0x000000ffff067224 */ /* 0x001fca00078e0a06 */
[----:B------:R-:W-:-:S05]  /*0850*/  VIADDMNMX.U32 R6, R6, R7, 0x4, !PT ;  /* 0x0000000406067446 */ /* 0x000fca0007800007 */
[----:B------:R-:W-:-:S04]  /*0860*/  VIADD R6, R6, 0xfffffffc ;  /* 0xfffffffc06067836 */ /* 0x000fc80000000000 */
[----:B------:R-:W-:Y:S01]  /*0870*/  IMAD.SHL.U32 R8, R6, 0x800000, RZ ;  /* 0x0080000006087824 */ /* 0x000fe200078e00ff */
[C---:B------:R-:W-:Y:S01]  /*0880*/  SHF.L.U32 R7, R3.reuse, R6, RZ ;  /* 0x0000000603077219 */ /* 0x040fe200000006ff */
        /* <DEDUP_REMOVED lines=10> */
.L_x_831:
[----:B------:R-:W2:Y:S02]  /*0930*/  LDG.E.U8 R4, desc[UR36][R4.64] ;  /* 0x0000002404047981 */ /* 0x000ea4000c1e1100 */
[C---:B--2---:R-:W-:Y:S02]  /*0940*/  IMAD.SHL.U32 R3, R4.reuse, 0x2000000, RZ ;  /* 0x0200000004037824 */ /* 0x044fe400078e00ff */
[----:B------:R-:W-:-:S03]  /*0950*/  IMAD.SHL.U32 R6, R4, 0x100, RZ ;  /* 0x0000010004067824 */ /* 0x000fc600078e00ff */
[----:B------:R-:W-:-:S13]  /*0960*/  ISETP.GT.U32.AND P0, PT, R3, 0x7ffffff, PT ;  /* 0x07ffffff0300780c */ /* 0x000fda0003f04070 */
[----:B------:R-:W-:Y:S02]  /*0970*/  @!P0 LOP3.LUT R0, R6, 0x7f00, RZ, 0xc0, !PT ;  /* 0x00007f0006008812 */ /* 0x000fe400078ec0ff */
[----:B------:R-:W-:Y:S02]  /*0980*/  @P0 LEA.HI R3, R3, 0x70000000, RZ, 0x1c ;  /* 0x7000000003030811 */ /* 0x000fe400078fe0ff */
[----:B------:R-:W-:Y:S02]  /*0990*/  @!P0 LOP3.LUT R0, R0, 0x3f000000, RZ, 0xfc, !PT ;  /* 0x3f00000000008812 */ /* 0x000fe400078efcff */
[----:B------:R-:W-:-:S03]  /*09a0*/  PRMT R6, R6, 0x9910, RZ ;  /* 0x0000991006067816 */ /* 0x000fc600000000ff */
[----:B------:R-:W-:Y:S01]  /*09b0*/  @!P0 FADD.FTZ R0, R0, -0.5 ;  /* 0xbf00000000008421 */ /* 0x000fe20000010000 */
[----:B------:R-:W-:Y:S01]  /*09c0*/  @P0 FMUL.FTZ R0, R3, 1.9259299443872358531e-34 ;  /* 0x0780000003000820 */ /* 0x000fe20000410000 */
[----:B------:R-:W-:-:S05]  /*09d0*/  IMAD.MOV.U32 R3, RZ, RZ, R6 ;  /* 0x000000ffff037224 */ /* 0x000fca00078e0006 */
[----:B------:R-:W-:-:S04]  /*09e0*/  LOP3.LUT R0, R0, 0x80000000, R3, 0xf8, !PT ;  /* 0x8000000000007812 */ /* 0x000fc800078ef803 */
[----:B------:R-:W-:-:S04]  /*09f0*/  F2FP.BF16.F32.PACK_AB R0, RZ, R0 ;  /* 0x00000000ff00723e */ /* 0x000fc800000010ff */
[----:B------:R-:W-:Y:S01]  /*0a00*/  PRMT R17, R0, 0x7610, R17 ;  /* 0x0000761000117816 */ /* 0x000fe20000000011 */
[----:B------:R-:W-:Y:S06]  /*0a10*/  BRA `(.L_x_820) ;  /* 0x0000000400d87947 */ /* 0x000fec0003800000 */
.L_x_830:
[----:B------:R0:W5:Y:S01]  /*0a20*/  LDG.E.U16 R17, desc[UR36][R4.64] ;  /* 0x0000002404117981 */ /* 0x000162000c1e1500 */
[----:B------:R-:W-:Y:S05]  /*0a30*/  BRA `(.L_x_820) ;  /* 0x0000000400d07947 */ /* 0x000fea0003800000 */
.L_x_827:
        /* <DEDUP_REMOVED lines=10> */
[----:B------:R-:W-:-:S04]  /*0ae0*/  F2FP.BF16.F32.PACK_AB R0, RZ, R0 ;  /* 0x00000000ff00723e */ /* 0x000fc800000010ff */
[----:B------:R-:W-:Y:S01]  /*0af0*/  PRMT R17, R0, 0x7610, R17 ;  /* 0x0000761000117816 */ /* 0x000fe20000000011 */
[----:B------:R-:W-:Y:S06]  /*0b00*/  BRA `(.L_x_820) ;  /* 0x00000004009c7947 */ /* 0x000fec0003800000 */
.L_x_834:
        /* <DEDUP_REMOVED lines=21> */
.L_x_838:
[----:B------:R-:W-:Y:S05]  /*0c60*/  BSYNC.RECONVERGENT B1 ;  /* 0x0000000000017941 */ /* 0x000fea0003800200 */
.L_x_837:
[----:B------:R-:W-:Y:S01]  /*0c70*/  IMAD.SHL.U32 R0, R0, 0x100000, RZ ;  /* 0x0010000000007824 */ /* 0x000fe200078e00ff */
[----:B------:R-:W-:-:S04]  /*0c80*/  LEA R3, R3, 0x3b800000, 0x17 ;  /* 0x3b80000003037811 */ /* 0x000fc800078eb8ff */
[----:B------:R-:W-:-:S07]  /*0c90*/  LOP3.LUT R0, R3, R0, R7, 0xfe, !PT ;  /* 0x0000000003007212 */ /* 0x000fce00078efe07 */
.L_x_836:
[----:B------:R-:W-:Y:S05]  /*0ca0*/  BSYNC.RECONVERGENT B0 ;  /* 0x0000000000007941 */ /* 0x000fea0003800200 */
.L_x_835:
[----:B------:R-:W-:-:S04]  /*0cb0*/  F2FP.BF16.F32.PACK_AB R0, RZ, R0 ;  /* 0x00000000ff00723e */ /* 0x000fc800000010ff */
[----:B------:R-:W-:Y:S01]  /*0cc0*/  PRMT R17, R0, 0x7610, R17 ;  /* 0x0000761000117816 */ /* 0x000fe20000000011 */
[----:B------:R-:W-:Y:S06]  /*0cd0*/  BRA `(.L_x_820) ;  /* 0x0000000400287947 */ /* 0x000fec0003800000 */
.L_x_833:
        /* <DEDUP_REMOVED lines=21> */
.L_x_842:
[----:B------:R-:W-:Y:S05]  /*0e30*/  BSYNC.RECONVERGENT B1 ;  /* 0x0000000000017941 */ /* 0x000fea0003800200 */
.L_x_841:
[----:B------:R-:W-:Y:S01]  /*0e40*/  IMAD.SHL.U32 R0, R0, 0x200000, RZ ;  /* 0x0020000000007824 */ /* 0x000fe200078e00ff */
[----:B------:R-:W-:-:S04]  /*0e50*/  LEA R3, R3, 0x37800000, 0x17 ;  /* 0x3780000003037811 */ /* 0x000fc800078eb8ff */
[----:B------:R-:W-:-:S07]  /*0e60*/  LOP3.LUT R0, R3, R0, R7, 0xfe, !PT ;  /* 0x0000000003007212 */ /* 0x000fce00078efe07 */
.L_x_840:
[----:B------:R-:W-:Y:S05]  /*0e70*/  BSYNC.RECONVERGENT B0 ;  /* 0x0000000000007941 */ /* 0x000fea0003800200 */
.L_x_839:
[----:B------:R-:W-:-:S04]  /*0e80*/  F2FP.BF16.F32.PACK_AB R0, RZ, R0 ;  /* 0x00000000ff00723e */ /* 0x000fc800000010ff */
[----:B------:R-:W-:Y:S01]  /*0e90*/  PRMT R17, R0, 0x7610, R17 ;  /* 0x0000761000117816 */ /* 0x000fe20000000011 */
[----:B------:R-:W-:Y:S06]  /*0ea0*/  BRA `(.L_x_820) ;  /* 0x0000000000b47947 */ /* 0x000fec0003800000 */
.L_x_832:
[----:B------:R-:W-:-:S09]  /*0eb0*/  UISETP.NE.AND UP0, UPT, UR4, 0x1c, UPT ;  /* 0x0000001c0400788c */ /* 0x000fd2000bf05270 */
[----:B------:R-:W-:Y:S05]  /*0ec0*/  BRA.U !UP0, `(.L_x_843) ;  /* 0x00000001089c7547 */ /* 0x000fea000b800000 */
[----:B------:R-:W-:-:S09]  /*0ed0*/  UISETP.NE.AND UP0, UPT, UR4, 0x1d, UPT ;  /* 0x0000001d0400788c */ /* 0x000fd2000bf05270 */
[----:B------:R-:W-:Y:S05]  /*0ee0*/  BRA.U !UP0, `(.L_x_844) ;  /* 0x0000000108807547 */ /* 0x000fea000b800000 */
[----:B------:R-:W-:-:S09]  /*0ef0*/  UISETP.NE.AND UP0, UPT, UR4, 0x2c, UPT ;  /* 0x0000002c0400788c */ /* 0x000fd2000bf05270 */
[----:B------:R-:W-:Y:S05]  /*0f00*/  BRA.U !UP0, `(.L_x_845) ;  /* 0x0000000108487547 */ /* 0x000fea000b800000 */
.L_x_819:
        /* <DEDUP_REMOVED lines=16> */
.L_x_846:
[----:B------:R-:W-:Y:S01]  /*1010*/  PRMT R17, RZ, 0x7610, R17 ;  /* 0x00007610ff117816 */ /* 0x000fe20000000011 */
[----:B------:R-:W-:Y:S06]  /*1020*/  BRA `(.L_x_820) ;  /* 0x0000000000547947 */ /* 0x000fec0003800000 */
.L_x_845:
[----:B------:R-:W2:Y:S01]  /*1030*/  LDG.E.U8 R4, desc[UR36][R4.64] ;  /* 0x0000002404047981 */ /* 0x000ea2000c1e1100 */
[----:B------:R-:W-:Y:S01]  /*1040*/  BSSY.RECONVERGENT B0, `(.L_x_847) ;  /* 0x0000007000007945 */ /* 0x000fe20003800200 */
[----:B------:R-:W-:Y:S01]  /*1050*/  IMAD.MOV.U32 R0, RZ, RZ, 0x400000 ;  /* 0x00400000ff007424 */ /* 0x000fe200078e00ff */
[----:B--2---:R-:W-:-:S13]  /*1060*/  ISETP.NE.AND P0, PT, R4, RZ, PT ;  /* 0x000000ff0400720c */ /* 0x004fda0003f05270 */
[----:B------:R-:W-:Y:S05]  /*1070*/  @!P0 BRA `(.L_x_848) ;  /* 0x00000000000c8947 */ /* 0x000fea0003800000 */
[----:B------:R-:W-:-:S13]  /*1080*/  ISETP.NE.AND P0, PT, R4, 0xff, PT ;  /* 0x000000ff0400780c */ /* 0x000fda0003f05270 */
[----:B------:R-:W-:Y:S02]  /*1090*/  @!P0 IMAD.MOV.U32 R0, RZ, RZ, 0x7f800001 ;  /* 0x7f800001ff008424 */ /* 0x000fe400078e00ff */
[----:B------:R-:W-:-:S07]  /*10a0*/  @P0 IMAD.SHL.U32 R0, R4, 0x800000, RZ ;  /* 0x0080000004000824 */ /* 0x000fce00078e00ff */
.L_x_848:
[----:B------:R-:W-:Y:S05]  /*10b0*/  BSYNC.RECONVERGENT B0 ;  /* 0x0000000000007941 */ /* 0x000fea0003800200 */
.L_x_847:
[----:B------:R-:W-:-:S04]  /*10c0*/  F2FP.BF16.F32.PACK_AB R0, RZ, R0 ;  /* 0x00000000ff00723e */ /* 0x000fc800000010ff */
[----:B------:R-:W-:Y:S01]  /*10d0*/  PRMT R17, R0, 0x7610, R17 ;  /* 0x0000761000117816 */ /* 0x000fe20000000011 */
[----:B------:R-:W-:Y:S06]  /*10e0*/  BRA `(.L_x_820) ;  /* 0x0000000000247947 */ /* 0x000fec0003800000 */
.L_x_844:
[----:B------:R-:W2:Y:S02]  /*10f0*/  LDG.E.64 R4, desc[UR36][R4.64] ;  /* 0x0000002404047981 */ /* 0x000ea4000c1e1b00 */
[----:B--2---:R-:W0:Y:S02]  /*1100*/  I2F.U64 R0, R4 ;  /* 0x0000000400007312 */ /* 0x004e240000301000 */
[----:B0-----:R-:W-:-:S04]  /*1110*/  F2FP.BF16.F32.PACK_AB R0, RZ, R0 ;  /* 0x00000000ff00723e */ /* 0x001fc800000010ff */
[----:B------:R-:W-:Y:S01]  /*1120*/  PRMT R17, R0, 0x7610, R17 ;  /* 0x0000761000117816 */ /* 0x000fe20000000011 */
[----:B------:R-:W-:Y:S06]  /*1130*/  BRA `(.L_x_820) ;  /* 0x0000000000107947 */ /* 0x000fec0003800000 */
.L_x_843:
[----:B------:R-:W2:Y:S02]  /*1140*/  LDG.E R4, desc[UR36][R4.64] ;  /* 0x0000002404047981 */ /* 0x000ea4000c1e1900 */
[----:B--2---:R-:W-:-:S04]  /*1150*/  I2FP.F32.U32 R0, R4 ;  /* 0x0000000400007245 */ /* 0x004fc80000201000 */
[----:B------:R-:W-:-:S04]  /*1160*/  F2FP.BF16.F32.PACK_AB R0, RZ, R0 ;  /* 0x00000000ff00723e */ /* 0x000fc800000010ff */
[----:B------:R-:W-:-:S07]  /*1170*/  PRMT R17, R0, 0x7610, R17 ;  /* 0x0000761000117816 */ /* 0x000fce0000000011 */
.L_x_820:
[----:B------:R-:W-:-:S07]  /*1180*/  VIADD R23, R25, 0x80 ;  /* 0x0000008019177836 */ /* 0x000fce0000000000 */
.L_x_814:
[----:B------:R-:W-:Y:S05]  /*1190*/  BSYNC.RECONVERGENT B6 ;  /* 0x0000000000067941 */ /* 0x000fea0003800200 */
.L_x_813:
[----:B------:R-:W-:Y:S01]  /*11a0*/  ISETP.GE.AND P0, PT, R23, R16, PT ;  /* 0x000000101700720c */ /* 0x000fe20003f06270 */
[----:B------:R-:W-:Y:S01]  /*11b0*/  BSSY.RECONVERGENT B6, `(.L_x_849) ;  /* 0x0000110000067945 */ /* 0x000fe20003800200 */
[----:B------:R-:W-:-:S11]  /*11c0*/  PRMT R19, RZ, 0x7610, R19 ;  /* 0x00007610ff137816 */ /* 0x000fd60000000013 */
[----:B------:R-:W-:Y:S05]  /*11d0*/  @P0 BRA `(.L_x_850) ;  /* 0x0000001000340947 */ /* 0x000fea0003800000 */
[----:B0-----:R-:W0:Y:S01]  /*11e0*/  LDC.64 R4, c[0x0][0x390] ;  /* 0x0000e400ff047b82 */ /* 0x001e220000000a00 */
        /* <DEDUP_REMOVED lines=21> */
.L_x_854:
[----:B------:R-:W2:Y:S02]  /*1340*/  LDG.E.U8 R4, desc[UR36][R4.64] ;  /* 0x0000002404047981 */ /* 0x000ea4000c1e1100 */
[----:B--2---:R-:W-:-:S04]  /*1350*/  I2FP.F32.U32 R0, R4 ;  /* 0x0000000400007245 */ /* 0x004fc80000201000 */
[----:B------:R-:W-:-:S04]  /*1360*/  F2FP.BF16.F32.PACK_AB R0, RZ, R0 ;  /* 0x00000000ff00723e */ /* 0x000fc800000010ff */
[----:B------:R-:W-:Y:S01]  /*1370*/  PRMT R19, R0, 0x7610, R19 ;  /* 0x0000761000137816 */ /* 0x000fe20000000013 */
[----:B------:R-:W-:Y:S06]  /*1380*/  BRA `(.L_x_856) ;  /* 0x0000000c00c47947 */ /* 0x000fec0003800000 */
.L_x_853:
        /* <DEDUP_REMOVED lines=11> */
.L_x_858:
[----:B------:R-:W2:Y:S02]  /*1440*/  LDG.E R4, desc[UR36][R4.64] ;  /* 0x0000002404047981 */ /* 0x000ea4000c1e1900 */
[----:B--2---:R-:W-:-:S04]  /*1450*/  I2FP.F32.S32 R0, R4 ;  /* 0x0000000400007245 */ /* 0x004fc80000201400 */
[----:B------:R-:W-:-:S04]  /*1460*/  F2FP.BF16.F32.PACK_AB R0, RZ, R0 ;  /* 0x00000000ff00723e */ /* 0x000fc800000010ff */
[----:B------:R-:W-:Y:S01]  /*1470*/  PRMT R19, R0, 0x7610, R19 ;  /* 0x0000761000137816 */ /* 0x000fe20000000013 */
[----:B------:R-:W-:Y:S06]  /*1480*/  BRA `(.L_x_856) ;  /* 0x0000000c00847947 */ /* 0x000fec0003800000 */
.L_x_857:
[----:B------:R-:W2:Y:S02]  /*1490*/  LDG.E.U16 R4, desc[UR36][R4.64] ;  /* 0x0000002404047981 */ /* 0x000ea4000c1e1500 */
[----:B--2---:R-:W0:Y:S02]  /*14a0*/  I2F.S16 R0, R4 ;  /* 0x0000000400007306 */ /* 0x004e240000101400 */
[----:B0-----:R-:W-:-:S04]  /*14b0*/  F2FP.BF16.F32.PACK_AB R0, RZ, R0 ;  /* 0x00000000ff00723e */ /* 0x001fc800000010ff */
[----:B------:R-:W-:Y:S01]  /*14c0*/  PRMT R19, R0, 0x7610, R19 ;  /* 0x0000761000137816 */ /* 0x000fe20000000013 */
[----:B------:R-:W-:Y:S06]  /*14d0*/  BRA `(.L_x_856) ;  /* 0x0000000c00707947 */ /* 0x000fec0003800000 */
.L_x_852:
        /* <DEDUP_REMOVED lines=9> */
.L_x_860:
[----:B------:R-:W2:Y:S02]  /*1570*/  LDG.E.U16 R0, desc[UR36][R4.64] ;  /* 0x0000002404007981 */ /* 0x000ea4000c1e1500 */
[----:B--2---:R-:W-:-:S05]  /*1580*/  HADD2.F32 R0, -RZ, R0.H0_H0 ;  /* 0x20000000ff007230 */ /* 0x004fca0000004100 */
[----:B------:R-:W-:-:S04]  /*1590*/  F2FP.BF16.F32.PACK_AB R0, RZ, R0 ;  /* 0x00000000ff00723e */ /* 0x000fc800000010ff */
[----:B------:R-:W-:Y:S01]  /*15a0*/  PRMT R19, R0, 0x7610, R19 ;  /* 0x0000761000137816 */ /* 0x000fe20000000013 */
[----:B------:R-:W-:Y:S06]  /*15b0*/  BRA `(.L_x_856) ;  /* 0x0000000c00387947 */ /* 0x000fec0003800000 */
.L_x_859:
        /* <DEDUP_REMOVED lines=9> */
.L_x_862:
[----:B------:R-:W2:Y:S02]  /*1650*/  LDG.E.U16 R4, desc[UR36][R4.64] ;  /* 0x0000002404047981 */ /* 0x000ea4000c1e1500 */
[----:B--2---:R-:W-:-:S05]  /*1660*/  HADD2.F32 R0, -RZ, R4.H0_H0 ;  /* 0x20000004ff007230 */ /* 0x004fca0000004100 */
[----:B------:R-:W-:-:S04]  /*1670*/  F2FP.BF16.F32.PACK_AB R0, RZ, R0 ;  /* 0x00000000ff00723e */ /* 0x000fc800000010ff */
[----:B------:R-:W-:Y:S01]  /*1680*/  PRMT R19, R0, 0x7610, R19 ;  /* 0x0000761000137816 */ /* 0x000fe20000000013 */
[----:B------:R-:W-:Y:S06]  /*1690*/  BRA `(.L_x_856) ;  /* 0x0000000c00007947 */ /* 0x000fec0003800000 */
.L_x_861:
        /* <DEDUP_REMOVED lines=9> */
.L_x_851:
        /* <DEDUP_REMOVED lines=14> */
.L_x_865:
        /* <DEDUP_REMOVED lines=9> */
.L_x_864:
        /* <DEDUP_REMOVED lines=27> */
.L_x_867:
[----:B------:R-:W2:Y:S02]  /*1a50*/  LDG.E.U8 R4, desc[UR36][R4.64] ;  /* 0x0000002404047981 */ /* 0x000ea4000c1e1100 */
[C---:B--2---:R-:W-:Y:S02]  /*1a60*/  IMAD.SHL.U32 R0, R4.reuse, 0x2000000, RZ ;  /* 0x0200000004007824 */ /* 0x044fe400078e00ff */
[----:B------:R-:W-:-:S03]  /*1a70*/  IMAD.SHL.U32 R6, R4, 0x100, RZ ;  /* 0x0000010004067824 */ /* 0x000fc600078e00ff */
[----:B------:R-:W-:-:S13]  /*1a80*/  ISETP.GE.U32.AND P0, PT, R0, 0x8000000, PT ;  /* 0x080000000000780c */ /* 0x000fda0003f06070 */
[----:B------:R-:W-:Y:S02]  /*1a90*/  @!P0 LOP3.LUT R3, R6, 0x7f00, RZ, 0xc0, !PT ;  /* 0x00007f0006038812 */ /* 0x000fe400078ec0ff */
[----:B------:R-:W-:Y:S02]  /*1aa0*/  @P0 LEA.HI R0, R0, 0x70000000, RZ, 0x1c ;  /* 0x7000000000000811 */ /* 0x000fe400078fe0ff */
[----:B------:R-:W-:Y:S02]  /*1ab0*/  @!P0 LOP3.LUT R3, R3, 0x3f000000, RZ, 0xfc, !PT ;  /* 0x3f00000003038812 */ /* 0x000fe400078efcff */
[----:B------:R-:W-:Y:S01]  /*1ac0*/  PRMT R6, R6, 0x9910, RZ ;  /* 0x0000991006067816 */ /* 0x000fe200000000ff */
[----:B------:R-:W-:Y:S02]  /*1ad0*/  @P0 FMUL.FTZ R0, R0, 1.9259299443872358531e-34 ;  /* 0x0780000000000820 */ /* 0x000fe40000410000 */
[----:B------:R-:W-:Y:S02]  /*1ae0*/  @!P0 FADD.FTZ R0, R3, -0.5 ;  /* 0xbf00000003008421 */ /* 0x000fe40000010000 */
[----:B------:R-:W-:-:S05]  /*1af0*/  IMAD.MOV.U32 R3, RZ, RZ, R6 ;  /* 0x000000ffff037224 */ /* 0x000fca00078e0006 */
[----:B------:R-:W-:-:S04]  /*1b00*/  LOP3.LUT R0, R0, 0x80000000, R3, 0xf8, !PT ;  /* 0x8000000000007812 */ /* 0x000fc800078ef803 */
[----:B------:R-:W-:-:S04]  /*1b10*/  F2FP.BF16.F32.PACK_AB R0, RZ, R0 ;  /* 0x00000000ff00723e */ /* 0x000fc800000010ff */
[----:B------:R-:W-:Y:S01]  /*1b20*/  PRMT R19, R0, 0x7610, R19 ;  /* 0x0000761000137816 */ /* 0x000fe20000000013 */
[----:B------:R-:W-:Y:S06]  /*1b30*/  BRA `(.L_x_856) ;  /* 0x0000000400d87947 */ /* 0x000fec0003800000 */
.L_x_866:
[----:B------:R0:W5:Y:S01]  /*1b40*/  LDG.E.U16 R19, desc[UR36][R4.64] ;  /* 0x0000002404137981 */ /* 0x000162000c1e1500 */
[----:B------:R-:W-:Y:S05]  /*1b50*/  BRA `(.L_x_856) ;  /* 0x0000000400d07947 */ /* 0x000fea0003800000 */
.L_x_863:
        /* <DEDUP_REMOVED lines=13> */
.L_x_870:
        /* <DEDUP_REMOVED lines=21> */
.L_x_874:
[----:B------:R-:W-:Y:S05]  /*1d80*/  BSYNC.RECONVERGENT B1 ;  /* 0x0000000000017941 */ /* 0x000fea0003800200 */
.L_x_873:
[----:B------:R-:W-:Y:S01]  /*1d90*/  IMAD.SHL.U32 R0, R0, 0x100000, RZ ;  /* 0x0010000000007824 */ /* 0x000fe200078e00ff */
[----:B------:R-:W-:-:S04]  /*1da0*/  LEA R3, R3, 0x3b800000, 0x17 ;  /* 0x3b80000003037811 */ /* 0x000fc800078eb8ff */
[----:B------:R-:W-:-:S07]  /*1db0*/  LOP3.LUT R0, R3, R0, R7, 0xfe, !PT ;  /* 0x0000000003007212 */ /* 0x000fce00078efe07 */
.L_x_872:
[----:B------:R-:W-:Y:S05]  /*1dc0*/  BSYNC.RECONVERGENT B0 ;  /* 0x0000000000007941 */ /* 0x000fea0003800200 */
.L_x_871:
[----:B------:R-:W-:-:S04]  /*1dd0*/  F2FP.BF16.F32.PACK_AB R0, RZ, R0 ;  /* 0x00000000ff00723e */ /* 0x000fc800000010ff */
[----:B------:R-:W-:Y:S01]  /*1de0*/  PRMT R19, R0, 0x7610, R19 ;  /* 0x0000761000137816 */ /* 0x000fe20000000013 */
[----:B------:R-:W-:Y:S06]  /*1df0*/  BRA `(.L_x_856) ;  /* 0x0000000400287947 */ /* 0x000fec0003800000 */
.L_x_869:
        /* <DEDUP_REMOVED lines=21> */
.L_x_878:
[----:B------:R-:W-:Y:S05]  /*1f50*/  BSYNC.RECONVERGENT B1 ;  /* 0x0000000000017941 */ /* 0x000fea0003800200 */
.L_x_877:
[----:B------:R-:W-:Y:S01]  /*1f60*/  IMAD.SHL.U32 R0, R0, 0x200000, RZ ;  /* 0x0020000000007824 */ /* 0x000fe200078e00ff */
[----:B------:R-:W-:-:S04]  /*1f70*/  LEA R3, R3, 0x37800000, 0x17 ;  /* 0x3780000003037811 */ /* 0x000fc800078eb8ff */
[----:B------:R-:W-:-:S07]  /*1f80*/  LOP3.LUT R0, R3, R0, R7, 0xfe, !PT ;  /* 0x0000000003007212 */ /* 0x000fce00078efe07 */
.L_x_876:
[----:B------:R-:W-:Y:S05]  /*1f90*/  BSYNC.RECONVERGENT B0 ;  /* 0x0000000000007941 */ /* 0x000fea0003800200 */
.L_x_875:
[----:B------:R-:W-:-:S04]  /*1fa0*/  F2FP.BF16.F32.PACK_AB R0, RZ, R0 ;  /* 0x00000000ff00723e */ /* 0x000fc800000010ff */
[----:B------:R-:W-:Y:S01]  /*1fb0*/  PRMT R19, R0, 0x7610, R19 ;  /* 0x0000761000137816 */ /* 0x000fe20000000013 */
[----:B------:R-:W-:Y:S06]  /*1fc0*/  BRA `(.L_x_856) ;  /* 0x0000000000b47947 */ /* 0x000fec0003800000 */
.L_x_868:
        /* <DEDUP_REMOVED lines=14> */
.L_x_882:
[----:B------:R-:W-:Y:S05]  /*20b0*/  BSYNC.RECONVERGENT B0 ;  /* 0x0000000000007941 */ /* 0x000fea0003800200 */
.L_x_881:
[----:B------:R-:W-:-:S04]  /*20c0*/  F2FP.BF16.F32.PACK_AB R0, RZ, R0 ;  /* 0x00000000ff00723e */ /* 0x000fc800000010ff */
[----:B------:R-:W-:Y:S01]  /*20d0*/  PRMT R19, R0, 0x7610, R19 ;  /* 0x0000761000137816 */ /* 0x000fe20000000013 */
[----:B------:R-:W-:Y:S06]  /*20e0*/  BRA `(.L_x_856) ;  /* 0x00000000006c7947 */ /* 0x000fec0003800000 */
.L_x_855:
        /* <DEDUP_REMOVED lines=15> */
[----:B--2--5:R-:W-:Y:S05]  /*21e0*/  CALL.ABS.NOINC R14 ;  /* 0x000000000e007343 */ /* 0x024fea0003c00000 */
.L_x_883:
[----:B------:R-:W-:Y:S01]  /*21f0*/  PRMT R19, RZ, 0x7610, R19 ;  /* 0x00007610ff137816 */ /* 0x000fe20000000013 */
[----:B------:R-:W-:Y:S06]  /*2200*/  BRA `(.L_x_856) ;  /* 0x0000000000247947 */ /* 0x000fec0003800000 */
.L_x_880:
[----:B------:R-:W2:Y:S02]  /*2210*/  LDG.E.64 R4, desc[UR36][R4.64] ;  /* 0x0000002404047981 */ /* 0x000ea4000c1e1b00 */
[----:B--2---:R-:W0:Y:S02]  /*2220*/  I2F.U64 R0, R4 ;  /* 0x0000000400007312 */ /* 0x004e240000301000 */
[----:B0-----:R-:W-:-:S04]  /*2230*/  F2FP.BF16.F32.PACK_AB R0, RZ, R0 ;  /* 0x00000000ff00723e */ /* 0x001fc800000010ff */
[----:B------:R-:W-:Y:S01]  /*2240*/  PRMT R19, R0, 0x7610, R19 ;  /* 0x0000761000137816 */ /* 0x000fe20000000013 */
[----:B------:R-:W-:Y:S06]  /*2250*/  BRA `(.L_x_856) ;  /* 0x0000000000107947 */ /* 0x000fec0003800000 */
.L_x_879:
[----:B------:R-:W2:Y:S02]  /*2260*/  LDG.E R4, desc[UR36][R4.64] ;  /* 0x0000002404047981 */ /* 0x000ea4000c1e1900 */
[----:B--2---:R-:W-:-:S04]  /*2270*/  I2FP.F32.U32 R0, R4 ;  /* 0x0000000400007245 */ /* 0x004fc80000201000 */
[----:B------:R-:W-:-:S04]  /*2280*/  F2FP.BF16.F32.PACK_AB R0, RZ, R0 ;  /* 0x00000000ff00723e */ /* 0x000fc800000010ff */
[----:B------:R-:W-:-:S07]  /*2290*/  PRMT R19, R0, 0x7610, R19 ;  /* 0x0000761000137816 */ /* 0x000fce0000000013 */
.L_x_856:
[----:B------:R-:W-:-:S07]  /*22a0*/  VIADD R23, R23, 0x80 ;  /* 0x0000008017177836 */ /* 0x000fce0000000000 */
.L_x_850:
[----:B------:R-:W-:Y:S05]  /*22b0*/  BSYNC.RECONVERGENT B6 ;  /* 0x0000000000067941 */ /* 0x000fea0003800200 */
.L_x_849:
        /* <DEDUP_REMOVED lines=26> */
.L_x_889:
[----:B------:R-:W2:Y:S02]  /*2460*/  LDG.E.U8 R4, desc[UR36][R4.64] ;  /* 0x0000002404047981 */ /* 0x000ea4000c1e1100 */
[----:B--2---:R-:W-:-:S04]  /*2470*/  I2FP.F32.U32 R0, R4 ;  /* 0x0000000400007245 */ /* 0x004fc80000201000 */
[----:B------:R-:W-:-:S04]  /*2480*/  F2FP.BF16.F32.PACK_AB R0, RZ, R0 ;  /* 0x00000000ff00723e */ /* 0x000fc800000010ff */
[----:B------:R-:W-:Y:S01]  /*2490*/  PRMT R18, R0, 0x7610, R18 ;  /* 0x0000761000127816 */ /* 0x000fe20000000012 */
[----:B------:R-:W-:Y:S06]  /*24a0*/  BRA `(.L_x_891) ;  /* 0x0000000c00c47947 */ /* 0x000fec0003800000 */
.L_x_888:
        /* <DEDUP_REMOVED lines=11> */
.L_x_893:
[----:B------:R-:W2:Y:S02]  /*2560*/  LDG.E R4, desc[UR36][R4.64] ;  /* 0x0000002404047981 */ /* 0x000ea4000c1e1900 */
[----:B--2---:R-:W-:-:S04]  /*2570*/  I2FP.F32.S32 R0, R4 ;  /* 0x0000000400007245 */ /* 0x004fc80000201400 */
[----:B------:R-:W-:-:S04]  /*2580*/  F2FP.BF16.F32.PACK_AB R0, RZ, R0 ;  /* 0x00000000ff00723e */ /* 0x000fc800000010ff */
[----:B------:R-:W-:Y:S01]  /*2590*/  PRMT R18, R0, 0x7610, R18 ;  /* 0x0000761000127816 */ /* 0x000fe20000000012 */
[----:B------:R-:W-:Y:S06]  /*25a0*/  BRA `(.L_x_891) ;  /* 0x0000000c00847947 */ /* 0x000fec0003800000 */
.L_x_892:
[----:B------:R-:W2:Y:S02]  /*25b0*/  LDG.E.U16 R4, desc[UR36][R4.64] ;  /* 0x0000002404047981 */ /* 0x000ea4000c1e1500 */
[----:B--2---:R-:W0:Y:S02]  /*25c0*/  I2F.S16 R0, R4 ;  /* 0x0000000400007306 */ /* 0x004e240000101400 */
[----:B0-----:R-:W-:-:S04]  /*25d0*/  F2FP.BF16.F32.PACK_AB R0, RZ, R0 ;  /* 0x00000000ff00723e */ /* 0x001fc800000010ff */
[----:B------:R-:W-:Y:S01]  /*25e0*/  PRMT R18, R0, 0x7610, R18 ;  /* 0x0000761000127816 */ /* 0x000fe20000000012 */
[----:B------:R-:W-:Y:S06]  /*25f0*/  BRA `(.L_x_891) ;  /* 0x0000000c00707947 */ /* 0x000fec0003800000 */
.L_x_887:
        /* <DEDUP_REMOVED lines=9> */
.L_x_895:
[----:B------:R-:W2:Y:S02]  /*2690*/  LDG.E.U16 R0, desc[UR36][R4.64] ;  /* 0x0000002404007981 */ /* 0x000ea4000c1e1500 */
[----:B--2---:R-:W-:-:S05]  /*26a0*/  HADD2.F32 R0, -RZ, R0.H0_H0 ;  /* 0x20000000ff007230 */ /* 0x004fca0000004100 */
[----:B------:R-:W-:-:S04]  /*26b0*/  F2FP.BF16.F32.PACK_AB R0, RZ, R0 ;  /* 0x00000000ff00723e */ /* 0x000fc800000010ff */
[----:B------:R-:W-:Y:S01]  /*26c0*/  PRMT R18, R0, 0x7610, R18 ;  /* 0x0000761000127816 */ /* 0x000fe20000000012 */
[----:B------:R-:W-:Y:S06]  /*26d0*/  BRA `(.L_x_891) ;  /* 0x0000000c00387947 */ /* 0x000fec0003800000 */
.L_x_894:
        /* <DEDUP_REMOVED lines=9> */
.L_x_897:
[----:B------:R-:W2:Y:S02]  /*2770*/  LDG.E.U16 R4, desc[UR36][R4.64] ;  /* 0x0000002404047981 */ /* 0x000ea4000c1e1500 */
[----:B--2---:R-:W-:-:S05]  /*2780*/  HADD2.F32 R0, -RZ, R4.H0_H0 ;  /* 0x20000004ff007230 */ /* 0x004fca0000004100 */
[----:B------:R-:W-:-:S04]  /*2790*/  F2FP.BF16.F32.PACK_AB R0, RZ, R0 ;  /* 0x00000000ff00723e */ /* 0x000fc800000010ff */
[----:B------:R-:W-:Y:S01]  /*27a0*/  PRMT R18, R0, 0x7610, R18 ;  /* 0x0000761000127816 */ /* 0x000fe20000000012 */
[----:B------:R-:W-:Y:S06]  /*27b0*/  BRA `(.L_x_891) ;  /* 0x0000000c00007947 */ /* 0x000fec0003800000 */
.L_x_896:
        /* <DEDUP_REMOVED lines=9> */
.L_x_886:
        /* <DEDUP_REMOVED lines=14> */
.L_x_900:
        /* <DEDUP_REMOVED lines=9> */
.L_x_899:
        /* <DEDUP_REMOVED lines=27> */
.L_x_902:
        /* <DEDUP_REMOVED lines=15> */
.L_x_901:
[----:B------:R0:W5:Y:S01]  /*2c60*/  LDG.E.U16 R18, desc[UR36][R4.64] ;  /* 0x0000002404127981 */ /* 0x000162000c1e1500 */
[----:B------:R-:W-:Y:S05]  /*2c70*/  BRA `(.L_x_891) ;  /* 0x0000000400d07947 */ /* 0x000fea0003800000 */
.L_x_898:
        /* <DEDUP_REMOVED lines=13> */
.L_x_905:
        /* <DEDUP_REMOVED lines=21> */
.L_x_909:
[----:B------:R-:W-:Y:S05]  /*2ea0*/  BSYNC.RECONVERGENT B1 ;  /* 0x0000000000017941 */ /* 0x000fea0003800200 */
.L_x_908:
[----:B------:R-:W-:Y:S01]  /*2eb0*/  IMAD.SHL.U32 R0, R0, 0x100000, RZ ;  /* 0x0010000000007824 */ /* 0x000fe200078e00ff */
[----:B------:R-:W-:-:S04]  /*2ec0*/  LEA R3, R3, 0x3b800000, 0x17 ;  /* 0x3b80000003037811 */ /* 0x000fc800078eb8ff */
[----:B------:R-:W-:-:S07]  /*2ed0*/  LOP3.LUT R0, R3, R0, R7, 0xfe, !PT ;  /* 0x0000000003007212 */ /* 0x000fce00078efe07 */
.L_x_907:
[----:B------:R-:W-:Y:S05]  /*2ee0*/  BSYNC.RECONVERGENT B0 ;  /* 0x0000000000007941 */ /* 0x000fea0003800200 */
.L_x_906:
[----:B------:R-:W-:-:S04]  /*2ef0*/  F2FP.BF16.F32.PACK_AB R0, RZ, R0 ;  /* 0x00000000ff00723e */ /* 0x000fc800000010ff */
[----:B------:R-:W-:Y:S01]  /*2f00*/  PRMT R18, R0, 0x7610, R18 ;  /* 0x0000761000127816 */ /* 0x000fe20000000012 */
[----:B------:R-:W-:Y:S06]  /*2f10*/  BRA `(.L_x_891) ;  /* 0x0000000400287947 */ /* 0x000fec0003800000 */
.L_x_904:
        /* <DEDUP_REMOVED lines=21> */
.L_x_913:
[----:B------:R-:W-:Y:S05]  /*3070*/  BSYNC.RECONVERGENT B1 ;  /* 0x0000000000017941 */ /* 0x000fea0003800200 */
.L_x_912:
[----:B------:R-:W-:Y:S01]  /*3080*/  IMAD.SHL.U32 R0, R0, 0x200000, RZ ;  /* 0x0020000000007824 */ /* 0x000fe200078e00ff */
[----:B------:R-:W-:-:S04]  /*3090*/  LEA R3, R3, 0x37800000, 0x17 ;  /* 0x3780000003037811 */ /* 0x000fc800078eb8ff */
[----:B------:R-:W-:-:S07]  /*30a0*/  LOP3.LUT R0, R3, R0, R7, 0xfe, !PT ;  /* 0x0000000003007212 */ /* 0x000fce00078efe07 */
.L_x_911:
[----:B------:R-:W-:Y:S05]  /*30b0*/  BSYNC.RECONVERGENT B0 ;  /* 0x0000000000007941 */ /* 0x000fea0003800200 */
.L_x_910:
[----:B------:R-:W-:-:S04]  /*30c0*/  F2FP.BF16.F32.PACK_AB R0, RZ, R0 ;  /* 0x00000000ff00723e */ /* 0x000fc800000010ff */
[----:B------:R-:W-:Y:S01]  /*30d0*/  PRMT R18, R0, 0x7610, R18 ;  /* 0x0000761000127816 */ /* 0x000fe20000000012 */
[----:B------:R-:W-:Y:S06]  /*30e0*/  BRA `(.L_x_891) ;  /* 0x0000000000b47947 */ /* 0x000fec0003800000 */
.L_x_903:
        /* <DEDUP_REMOVED lines=14> */
.L_x_917:
[----:B------:R-:W-:Y:S05]  /*31d0*/  BSYNC.RECONVERGENT B0 ;  /* 0x0000000000007941 */ /* 0x000fea0003800200 */
.L_x_916:
[----:B------:R-:W-:-:S04]  /*31e0*/  F2FP.BF16.F32.PACK_AB R0, RZ, R0 ;  /* 0x00000000ff00723e */ /* 0x000fc800000010ff */
[----:B------:R-:W-:Y:S01]  /*31f0*/  PRMT R18, R0, 0x7610, R18 ;  /* 0x0000761000127816 */ /* 0x000fe20000000012 */
[----:B------:R-:W-:Y:S06]  /*3200*/  BRA `(.L_x_891) ;  /* 0x00000000006c7947 */ /* 0x000fec0003800000 */
.L_x_890:
        /* <DEDUP_REMOVED lines=16> */
.L_x_918:
[----:B------:R-:W-:Y:S01]  /*3310*/  PRMT R18, RZ, 0x7610, R18 ;  /* 0x00007610ff127816 */ /* 0x000fe20000000012 */
[----:B------:R-:W-:Y:S06]  /*3320*/  BRA `(.L_x_891) ;  /* 0x0000000000247947 */ /* 0x000fec0003800000 */
.L_x_915:
[----:B------:R-:W2:Y:S02]  /*3330*/  LDG.E.64 R4, desc[UR36][R4.64] ;  /* 0x0000002404047981 */ /* 0x000ea4000c1e1b00 */
[----:B--2---:R-:W0:Y:S02]  /*3340*/  I2F.U64 R0, R4 ;  /* 0x0000000400007312 */ /* 0x004e240000301000 */
[----:B0-----:R-:W-:-:S04]  /*3350*/  F2FP.BF16.F32.PACK_AB R0, RZ, R0 ;  /* 0x00000000ff00723e */ /* 0x001fc800000010ff */
[----:B------:R-:W-:Y:S01]  /*3360*/  PRMT R18, R0, 0x7610, R18 ;  /* 0x0000761000127816 */ /* 0x000fe20000000012 */
[----:B------:R-:W-:Y:S06]  /*3370*/  BRA `(.L_x_891) ;  /* 0x0000000000107947 */ /* 0x000fec0003800000 */
.L_x_914:
[----:B------:R-:W2:Y:S02]  /*3380*/  LDG.E R4, desc[UR36][R4.64] ;  /* 0x0000002404047981 */ /* 0x000ea4000c1e1900 */
[----:B--2---:R-:W-:-:S04]  /*3390*/  I2FP.F32.U32 R0, R4 ;  /* 0x0000000400007245 */ /* 0x004fc80000201000 */
[----:B------:R-:W-:-:S04]  /*33a0*/  F2FP.BF16.F32.PACK_AB R0, RZ, R0 ;  /* 0x00000000ff00723e */ /* 0x000fc800000010ff */
[----:B------:R-:W-:-:S07]  /*33b0*/  PRMT R18, R0, 0x7610, R18 ;  /* 0x0000761000127816 */ /* 0x000fce0000000012 */
.L_x_891:
[----:B------:R-:W-:-:S07]  /*33c0*/  VIADD R23, R23, 0x80 ;  /* 0x0000008017177836 */ /* 0x000fce0000000000 */
.L_x_885:
[----:B------:R-:W-:Y:S05]  /*33d0*/  BSYNC.RECONVERGENT B6 ;  /* 0x0000000000067941 */ /* 0x000fea0003800200 */
.L_x_884:
        /* <DEDUP_REMOVED lines=25> */
.L_x_924:
[----:B------:R-:W2:Y:S02]  /*3570*/  LDG.E.U8 R4, desc[UR36][R4.64] ;  /* 0x0000002404047981 */ /* 0x000ea4000c1e1100 */
[----:B--2---:R-:W-:-:S04]  /*3580*/  I2FP.F32.U32 R0, R4 ;  /* 0x0000000400007245 */ /* 0x004fc80000201000 */
[----:B------:R-:W-:Y:S01]  /*3590*/  F2FP.BF16.F32.PACK_AB R0, RZ, R0 ;  /* 0x00000000ff00723e */ /* 0x000fe200000010ff */
[----:B------:R-:W-:Y:S06]  /*35a0*/  BRA `(.L_x_920) ;  /* 0x0000000c00887947 */ /* 0x000fec0003800000 */
.L_x_923:
        /* <DEDUP_REMOVED lines=10> */
.L_x_927:
[----:B------:R-:W2:Y:S02]  /*3650*/  LDG.E R4, desc[UR36][R4.64] ;  /* 0x0000002404047981 */ /* 0x000ea4000c1e1900 */
[----:B--2---:R-:W-:-:S04]  /*3660*/  I2FP.F32.S32 R0, R4 ;  /* 0x0000000400007245 */ /* 0x004fc80000201400 */
[----:B------:R-:W-:Y:S01]  /*3670*/  F2FP.BF16.F32.PACK_AB R0, RZ, R0 ;  /* 0x00000000ff00723e */ /* 0x000fe200000010ff */
[----:B------:R-:W-:Y:S06]  /*3680*/  BRA `(.L_x_920) ;  /* 0x0000000c00507947 */ /* 0x000fec0003800000 */
.L_x_926:
[----:B------:R-:W2:Y:S02]  /*3690*/  LDG.E.U16 R4, desc[UR36][R4.64] ;  /* 0x0000002404047981 */ /* 0x000ea4000c1e1500 */
[----:B--2---:R-:W0:Y:S02]  /*36a0*/  I2F.S16 R0, R4 ;  /* 0x0000000400007306 */ /* 0x004e240000101400 */
[----:B0-----:R-:W-:Y:S01]  /*36b0*/  F2FP.BF16.F32.PACK_AB R0, RZ, R0 ;  /* 0x00000000ff00723e */ /* 0x001fe200000010ff */
[----:B------:R-:W-:Y:S06]  /*36c0*/  BRA `(.L_x_920) ;  /* 0x0000000c00407947 */ /* 0x000fec0003800000 */
.L_x_922:
        /* <DEDUP_REMOVED lines=9> */
.L_x_929:
[----:B------:R-:W2:Y:S02]  /*3760*/  LDG.E.U16 R0, desc[UR36][R4.64] ;  /* 0x0000002404007981 */ /* 0x000ea4000c1e1500 */
[----:B--2---:R-:W-:-:S05]  /*3770*/  HADD2.F32 R0, -RZ, R0.H0_H0 ;  /* 0x20000000ff007230 */ /* 0x004fca0000004100 */
[----:B------:R-:W-:Y:S01]  /*3780*/  F2FP.BF16.F32.PACK_AB R0, RZ, R0 ;  /* 0x00000000ff00723e */ /* 0x000fe200000010ff */
[----:B------:R-:W-:Y:S06]  /*3790*/  BRA `(.L_x_920) ;  /* 0x0000000c000c7947 */ /* 0x000fec0003800000 */
.L_x_928:
        /* <DEDUP_REMOVED lines=9> */
.L_x_931:
[----:B------:R-:W2:Y:S02]  /*3830*/  LDG.E.U16 R4, desc[UR36][R4.64] ;  /* 0x0000002404047981 */ /* 0x000ea4000c1e1500 */
[----:B--2---:R-:W-:-:S05]  /*3840*/  HADD2.F32 R0, -RZ, R4.H0_H0 ;  /* 0x20000004ff007230 */ /* 0x004fca0000004100 */
[----:B------:R-:W-:Y:S01]  /*3850*/  F2FP.BF16.F32.PACK_AB R0, RZ, R0 ;  /* 0x00000000ff00723e */ /* 0x000fe200000010ff */
[----:B------:R-:W-:Y:S06]  /*3860*/  BRA `(.L_x_920) ;  /* 0x0000000800d87947 */ /* 0x000fec0003800000 */
.L_x_930:
        /* <DEDUP_REMOVED lines=8> */
.L_x_921:
        /* <DEDUP_REMOVED lines=13> */
.L_x_934:
        /* <DEDUP_REMOVED lines=8> */
.L_x_933:
        /* <DEDUP_REMOVED lines=27> */
.L_x_936:
        /* <DEDUP_REMOVED lines=12> */
[----:B------:R-:W-:Y:S01]  /*3cb0*/  F2FP.BF16.F32.PACK_AB R0, RZ, R0 ;  /* 0x00000000ff00723e */ /* 0x000fe200000010ff */
[----:B------:R-:W-:Y:S06]  /*3cc0*/  BRA `(.L_x_920) ;  /* 0x0000000400c07947 */ /* 0x000fec0003800000 */
.L_x_935:
[----:B------:R1:W5:Y:S01]  /*3cd0*/  LDG.E.U16 R0, desc[UR36][R4.64] ;  /* 0x0000002404007981 */ /* 0x000362000c1e1500 */
[----:B------:R-:W-:Y:S05]  /*3ce0*/  BRA `(.L_x_920) ;  /* 0x0000000400b87947 */ /* 0x000fea0003800000 */
.L_x_932:
        /* <DEDUP_REMOVED lines=12> */
.L_x_939:
        /* <DEDUP_REMOVED lines=21> */
.L_x_943:
[----:B------:R-:W-:Y:S05]  /*3f00*/  BSYNC.RECONVERGENT B1 ;  /* 0x0000000000017941 */ /* 0x000fea0003800200 */
.L_x_942:
[----:B------:R-:W-:Y:S01]  /*3f10*/  IMAD.SHL.U32 R0, R0, 0x100000, RZ ;  /* 0x0010000000007824 */ /* 0x000fe200078e00ff */
[----:B------:R-:W-:-:S04]  /*3f20*/  LEA R3, R3, 0x3b800000, 0x17 ;  /* 0x3b80000003037811 */ /* 0x000fc800078eb8ff */
[----:B------:R-:W-:-:S07]  /*3f30*/  LOP3.LUT R0, R3, R0, R7, 0xfe, !PT ;  /* 0x0000000003007212 */ /* 0x000fce00078efe07 */
.L_x_941:
[----:B------:R-:W-:Y:S05]  /*3f40*/  BSYNC.RECONVERGENT B0 ;  /* 0x0000000000007941 */ /* 0x000fea0003800200 */
.L_x_940:
[----:B------:R-:W-:Y:S01]  /*3f50*/  F2FP.BF16.F32.PACK_AB R0, RZ, R0 ;  /* 0x00000000ff00723e */ /* 0x000fe200000010ff */
[----:B------:R-:W-:Y:S06]  /*3f60*/  BRA `(.L_x_920) ;  /* 0x0000000400187947 */ /* 0x000fec0003800000 */
.L_x_938:
        /* <DEDUP_REMOVED lines=21> */
.L_x_947:
[----:B------:R-:W-:Y:S05]  /*40c0*/  BSYNC.RECONVERGENT B1 ;  /* 0x0000000000017941 */ /* 0x000fea0003800200 */
.L_x_946:
[----:B------:R-:W-:Y:S01]  /*40d0*/  IMAD.SHL.U32 R0, R0, 0x200000, RZ ;  /* 0x0020000000007824 */ /* 0x000fe200078e00ff */
[----:B------:R-:W-:-:S04]  /*40e0*/  LEA R3, R3, 0x37800000, 0x17 ;  /* 0x3780000003037811 */ /* 0x000fc800078eb8ff */
[----:B------:R-:W-:-:S07]  /*40f0*/  LOP3.LUT R0, R3, R0, R7, 0xfe, !PT ;  /* 0x0000000003007212 */ /* 0x000fce00078efe07 */
.L_x_945:
[----:B------:R-:W-:Y:S05]  /*4100*/  BSYNC.RECONVERGENT B0 ;  /* 0x0000000000007941 */ /* 0x000fea0003800200 */
.L_x_944:
[----:B------:R-:W-:Y:S01]  /*4110*/  F2FP.BF16.F32.PACK_AB R0, RZ, R0 ;  /* 0x00000000ff00723e */ /* 0x000fe200000010ff */
[----:B------:R-:W-:Y:S06]  /*4120*/  BRA `(.L_x_920) ;  /* 0x0000000000a87947 */ /* 0x000fec0003800000 */
.L_x_937:
        /* <DEDUP_REMOVED lines=14> */
.L_x_951:
[----:B------:R-:W-:Y:S05]  /*4210*/  BSYNC.RECONVERGENT B0 ;  /* 0x0000000000007941 */ /* 0x000fea0003800200 */
.L_x_950:
[----:B------:R-:W-:Y:S01]  /*4220*/  F2FP.BF16.F32.PACK_AB R0, RZ, R0 ;  /* 0x00000000ff00723e */ /* 0x000fe200000010ff */
[----:B------:R-:W-:Y:S06]  /*4230*/  BRA `(.L_x_920) ;  /* 0x0000000000647947 */ /* 0x000fec0003800000 */
.L_x_925:
        /* <DEDUP_REMOVED lines=16> */
.L_x_952:
[----:B------:R-:W-:Y:S01]  /*4340*/  PRMT R0, RZ, 0x7610, R0 ;  /* 0x00007610ff007816 */ /* 0x000fe20000000000 */
[----:B------:R-:W-:Y:S06]  /*4350*/  BRA `(.L_x_920) ;  /* 0x00000000001c7947 */ /* 0x000fec0003800000 */
.L_x_949:
[----:B------:R-:W2:Y:S02]  /*4360*/  LDG.E.64 R4, desc[UR36][R4.64] ;  /* 0x0000002404047981 */ /* 0x000ea4000c1e1b00 */
[----:B--2---:R-:W0:Y:S02]  /*4370*/  I2F.U64 R0, R4 ;  /* 0x0000000400007312 */ /* 0x004e240000301000 */
[----:B0-----:R-:W-:Y:S01]  /*4380*/  F2FP.BF16.F32.PACK_AB R0, RZ, R0 ;  /* 0x00000000ff00723e */ /* 0x001fe200000010ff */
[----:B------:R-:W-:Y:S06]  /*4390*/  BRA `(.L_x_920) ;  /* 0x00000000000c7947 */ /* 0x000fec0003800000 */
.L_x_948:
[----:B------:R-:W2:Y:S02]  /*43a0*/  LDG.E R4, desc[UR36][R4.64] ;  /* 0x0000002404047981 */ /* 0x000ea4000c1e1900 */
[----:B--2---:R-:W-:-:S04]  /*43b0*/  I2FP.F32.U32 R0, R4 ;  /* 0x0000000400007245 */ /* 0x004fc80000201000 */
[----:B------:R-:W-:-:S07]  /*43c0*/  F2FP.BF16.F32.PACK_AB R0, RZ, R0 ;  /* 0x00000000ff00723e */ /* 0x000fce00000010ff */
.L_x_920:
[----:B------:R-:W-:Y:S05]  /*43d0*/  BSYNC.RECONVERGENT B6 ;  /* 0x0000000000067941 */ /* 0x000fea0003800200 */
.L_x_919:
[C---:B------:R-:W-:Y:S01]  /*43e0*/  VIADD R3, R25.reuse, 0x100 ;  /* 0x0000010019037836 */ /* 0x040fe20000000000 */
[CC--:B------:R-:W-:Y:S01]  /*43f0*/  ISETP.GE.AND P0, PT, R25.reuse, R16.reuse, PT ;  /* 0x000000101900720c */ /* 0x0c0fe20003f06270 */
[----:B------:R-:W-:Y:S01]  /*4400*/  VIADD R23, R25, 0x80 ;  /* 0x0000008019177836 */ /* 0x000fe20000000000 */
[----:B------:R-:W-:Y:S02]  /*4410*/  BSSY.RECONVERGENT B6, `(.L_x_953) ;  /* 0x000011f000067945 */ /* 0x000fe40003800200 */
[-C--:B------:R-:W-:Y:S01]  /*4420*/  ISETP.GE.AND P2, PT, R3, R16.reuse, PT ;  /* 0x000000100300720c */ /* 0x080fe20003f46270 */
[----:B------:R-:W-:Y:S01]  /*4430*/  VIADD R3, R25, 0x180 ;  /* 0x0000018019037836 */ /* 0x000fe20000000000 */
[----:B------:R-:W-:-:S04]  /*4440*/  ISETP.GE.AND P1, PT, R23, R16, PT ;  /* 0x000000101700720c */ /* 0x000fc80003f26270 */
[----:B------:R-:W-:-:S03]  /*4450*/  ISETP.GE.AND P3, PT, R3, R16, PT ;  /* 0x000000100300720c */ /* 0x000fc60003f66270 */
[----:B-----5:R-:W-:-:S04]  /*4460*/  @!P0 IMAD.U32 R3, R17, 0x10000, RZ ;  /* 0x0001000011038824 */ /* 0x020fc800078e00ff */
[----:B------:R-:W-:Y:S02]  /*4470*/  @!P2 IMAD.U32 R18, R18, 0x10000, RZ ;  /* 0x000100001212a824 */ /* 0x000fe400078e00ff */
[----:B------:R-:W-:Y:S02]  /*4480*/  @!P0 FADD.FTZ R3, |R3|, -RZ ;  /* 0x800000ff03038221 */ /* 0x000fe40000010200 */
[----:B01----:R-:W-:Y:S02]  /*4490*/  @!P2 FADD.FTZ R4, |R18|, -RZ ;  /* 0x800000ff1204a221 */ /* 0x003fe40000010200 */
[----:B------:R0:W1:Y:S01]  /*44a0*/  @!P0 F2F.BF16.F32 R5, R3 ;  /* 0x0000000300058304 */ /* 0x0000620000202000 */
[----:B------:R-:W-:Y:S01]  /*44b0*/  @!P3 IMAD.U32 R6, R0, 0x10000, RZ ;  /* 0x000100000006b824 */ /* 0x000fe200078e00ff */
[----:B------:R-:W2:Y:S01]  /*44c0*/  LDC.U8 R18, c[0x0][0x3a4] ;  /* 0x0000e900ff127b82 */ /* 0x000ea20000000000 */
[----:B------:R-:W-:Y:S02]  /*44d0*/  @!P1 IMAD.U32 R0, R19, 0x10000, RZ ;  /* 0x0001000013009824 */ /* 0x000fe400078e00ff */
[----:B------:R-:W-:-:S02]  /*44e0*/  @!P3 FADD.FTZ R6, |R6|, -RZ ;  /* 0x800000ff0606b221 */ /* 0x000fc40000010200 */
[----:B------:R-:W-:Y:S01]  /*44f0*/  @!P1 FADD.FTZ R0, |R0|, -RZ ;  /* 0x800000ff00009221 */ /* 0x000fe20000010200 */
[----:B------:R0:W3:Y:S08]  /*4500*/  @!P2 F2F.BF16.F32 R17, R4 ;  /* 0x000000040011a304 */ /* 0x0000f00000202000 */
[----:B------:R0:W4:Y:S08]  /*4510*/  @!P3 F2F.BF16.F32 R19, R6 ;  /* 0x000000060013b304 */ /* 0x0001300000202000 */
[----:B------:R0:W0:Y:S01]  /*4520*/  @!P1 F2F.BF16.F32 R22, R0 ;  /* 0x0000000000169304 */ /* 0x0000220000202000 */
[----:B-1-3--:R-:W-:Y:S05]  /*4530*/  @P0 BRA `(.L_x_954) ;  /* 0x0000001000300947 */ /* 0x00afea0003800000 */
[----:B------:R-:W1:Y:S01]  /*4540*/  LDCU UR4, c[0x0][0x3a8] ;  /* 0x00007500ff0477ac */ /* 0x000e620008000800 */
[----:B------:R-:W3:Y:S01]  /*4550*/  LDC.64 R8, c[0x0][0x388] ;  /* 0x0000e200ff087b82 */ /* 0x000ee20000000a00 */
[----:B0-----:R-:W-:Y:S01]  /*4560*/  IMAD R0, R2, 0x200, R25 ;  /* 0x0000020002007824 */ /* 0x001fe200078e0219 */
[----:B--2---:R-:W-:-:S03]  /*4570*/  PRMT R4, R18, 0x9910, RZ ;  /* 0x0000991012047816 */ /* 0x004fc600000000ff */
[----:B-1----:R-:W-:Y:S02]  /*4580*/  IMAD R3, R0, UR4, RZ ;  /* 0x0000000400037c24 */ /* 0x002fe4000f8e02ff */
[----:B------:R-:W-:-:S05]  /*4590*/  IMAD.MOV.U32 R0, RZ, RZ, R4 ;  /* 0x000000ffff007224 */ /* 0x000fca00078e0004 */
[----:B------:R-:W-:Y:S02]  /*45a0*/  ISETP.GT.AND P0, PT, R0, 0x9, PT ;  /* 0x000000090000780c */ /* 0x000fe40003f04270 */
[----:B---3--:R-:W-:-:S05]  /*45b0*/  IADD3 R8, P1, PT, R3, R8, RZ ;  /* 0x0000000803087210 */ /* 0x008fca0007f3e0ff */
        /* <DEDUP_REMOVED lines=10> */
[----:B------:R-:W-:Y:S02]  /*4660*/  IMAD.U32 R5, R5, 0x10000, RZ ;  /* 0x0001000005057824 */ /* 0x000fe400078e00ff */
[----:B------:R-:W-:-:S04]  /*4670*/  IMAD.MOV.U32 R25, RZ, RZ, R23 ;  /* 0x000000ffff197224 */ /* 0x000fc800078e0017 */
[----:B------:R-:W0:Y:S02]  /*4680*/  F2I.FTZ.TRUNC.NTZ R5, R5 ;  /* 0x0000000500057305 */ /* 0x000e24000021f100 */
[----:B0-----:R0:W-:Y:S01]  /*4690*/  STG.E.U8 desc[UR36][R8.64], R5 ;  /* 0x0000000508007986 */ /* 0x0011e2000c101124 */
[----:B------:R-:W-:Y:S05]  /*46a0*/  BRA `(.L_x_954) ;  /* 0x0000000c00d47947 */ /* 0x000fea0003800000 */
.L_x_958:
[----:B------:R-:W-:Y:S02]  /*46b0*/  IMAD.U32 R5, R5, 0x10000, RZ ;  /* 0x0001000005057824 */ /* 0x000fe400078e00ff */
[----:B------:R-:W-:-:S04]  /*46c0*/  IMAD.MOV.U32 R25, RZ, RZ, R23 ;  /* 0x000000ffff197224 */ /* 0x000fc800078e0017 */
[----:B------:R-:W0:Y:S02]  /*46d0*/  F2I.S64.TRUNC R4, R5 ;  /* 0x0000000500047311 */ /* 0x000e24000020d900 */
[----:B0-----:R0:W-:Y:S01]  /*46e0*/  STG.E.U8 desc[UR36][R8.64], R4 ;  /* 0x0000000408007986 */ /* 0x0011e2000c101124 */
[----:B------:R-:W-:Y:S05]  /*46f0*/  BRA `(.L_x_954) ;  /* 0x0000000c00c07947 */ /* 0x000fea0003800000 */
.L_x_957:
[----:B------:R-:W-:-:S13]  /*4700*/  ISETP.NE.AND P0, PT, R0, 0x2, PT ;  /* 0x000000020000780c */ /* 0x000fda0003f05270 */
[----:B------:R-:W-:Y:S05]  /*4710*/  @!P0 BRA `(.L_x_960) ;  /* 0x0000000000388947 */ /* 0x000fea0003800000 */
[----:B------:R-:W-:-:S13]  /*4720*/  ISETP.NE.AND P0, PT, R0, 0x3, PT ;  /* 0x000000030000780c */ /* 0x000fda0003f05270 */
[----:B------:R-:W-:Y:S05]  /*4730*/  @!P0 BRA `(.L_x_961) ;  /* 0x00000000001c8947 */ /* 0x000fea0003800000 */
[----:B------:R-:W-:-:S13]  /*4740*/  ISETP.NE.AND P0, PT, R0, 0x4, PT ;  /* 0x000000040000780c */ /* 0x000fda0003f05270 */
[----:B------:R-:W-:Y:S05]  /*4750*/  @P0 BRA `(.L_x_959) ;  /* 0x0000000800f80947 */ /* 0x000fea0003800000 */
[----:B------:R-:W-:Y:S02]  /*4760*/  IMAD.U32 R5, R5, 0x10000, RZ ;  /* 0x0001000005057824 */ /* 0x000fe400078e00ff */
[----:B------:R-:W-:-:S04]  /*4770*/  IMAD.MOV.U32 R25, RZ, RZ, R23 ;  /* 0x000000ffff197224 */ /* 0x000fc800078e0017 */
[----:B------:R-:W0:Y:S02]  /*4780*/  F2I.S64.TRUNC R4, R5 ;  /* 0x0000000500047311 */ /* 0x000e24000020d900 */
[----:B0-----:R0:W-:Y:S01]  /*4790*/  STG.E.64 desc[UR36][R8.64], R4 ;  /* 0x0000000408007986 */ /* 0x0011e2000c101b24 */
[----:B------:R-:W-:Y:S05]  /*47a0*/  BRA `(.L_x_954) ;  /* 0x0000000c00947947 */ /* 0x000fea0003800000 */
.L_x_961:
[----:B------:R-:W-:Y:S02]  /*47b0*/  IMAD.U32 R5, R5, 0x10000, RZ ;  /* 0x0001000005057824 */ /* 0x000fe400078e00ff */
[----:B------:R-:W-:-:S04]  /*47c0*/  IMAD.MOV.U32 R25, RZ, RZ, R23 ;  /* 0x000000ffff197224 */ /* 0x000fc800078e0017 */
[----:B------:R-:W0:Y:S02]  /*47d0*/  F2I.FTZ.TRUNC.NTZ R5, R5 ;  /* 0x0000000500057305 */ /* 0x000e24000021f100 */
[----:B0-----:R0:W-:Y:S01]  /*47e0*/  STG.E desc[UR36][R8.64], R5 ;  /* 0x0000000508007986 */ /* 0x0011e2000c101924 */
[----:B------:R-:W-:Y:S05]  /*47f0*/  BRA `(.L_x_954) ;  /* 0x0000000c00807947 */ /* 0x000fea0003800000 */
.L_x_960:
[----:B------:R-:W-:Y:S02]  /*4800*/  IMAD.U32 R5, R5, 0x10000, RZ ;  /* 0x0001000005057824 */ /* 0x000fe400078e00ff */
[----:B------:R-:W-:-:S04]  /*4810*/  IMAD.MOV.U32 R25, RZ, RZ, R23 ;  /* 0x000000ffff197224 */ /* 0x000fc800078e0017 */
[----:B------:R-:W0:Y:S02]  /*4820*/  F2I.FTZ.TRUNC.NTZ R5, R5 ;  /* 0x0000000500057305 */ /* 0x000e24000021f100 */
[----:B0-----:R0:W-:Y:S01]  /*4830*/  STG.E.U16 desc[UR36][R8.64], R5 ;  /* 0x0000000508007986 */ /* 0x0011e2000c101524 */
[----:B------:R-:W-:Y:S05]  /*4840*/  BRA `(.L_x_954) ;  /* 0x0000000c006c7947 */ /* 0x000fea0003800000 */
.L_x_956:
[----:B------:R-:W-:-:S13]  /*4850*/  ISETP.GT.AND P0, PT, R0, 0x6, PT ;  /* 0x000000060000780c */ /* 0x000fda0003f04270 */
[----:B------:R-:W-:Y:S05]  /*4860*/  @P0 BRA `(.L_x_962) ;  /* 0x0000000000340947 */ /* 0x000fea0003800000 */
[----:B------:R-:W-:-:S13]  /*4870*/  ISETP.NE.AND P0, PT, R0, 0x5, PT ;  /* 0x000000050000780c */ /* 0x000fda0003f05270 */
[----:B------:R-:W-:Y:S05]  /*4880*/  @!P0 BRA `(.L_x_963) ;  /* 0x0000000000188947 */ /* 0x000fea0003800000 */
[----:B------:R-:W-:-:S13]  /*4890*/  ISETP.NE.AND P0, PT, R0, 0x6, PT ;  /* 0x000000060000780c */ /* 0x000fda0003f05270 */
[----:B------:R-:W-:Y:S05]  /*48a0*/  @P0 BRA `(.L_x_959) ;  /* 0x0000000800a40947 */ /* 0x000fea0003800000 */
[----:B------:R-:W-:Y:S02]  /*48b0*/  IMAD.U32 R5, R5, 0x10000, RZ ;  /* 0x0001000005057824 */ /* 0x000fe400078e00ff */
[----:B------:R-:W-:-:S03]  /*48c0*/  IMAD.MOV.U32 R25, RZ, RZ, R23 ;  /* 0x000000ffff197224 */ /* 0x000fc600078e0017 */
[----:B------:R0:W-:Y:S01]  /*48d0*/  STG.E desc[UR36][R8.64], R5 ;  /* 0x0000000508007986 */ /* 0x0001e2000c101924 */
[----:B------:R-:W-:Y:S05]  /*48e0*/  BRA `(.L_x_954) ;  /* 0x0000000c00447947 */ /* 0x000fea0003800000 */
.L_x_963:
[----:B------:R-:W-:Y:S02]  /*48f0*/  IMAD.U32 R0, R5, 0x10000, RZ ;  /* 0x0001000005007824 */ /* 0x000fe400078e00ff */
[----:B------:R-:W-:-:S03]  /*4900*/  IMAD.MOV.U32 R25, RZ, RZ, R23 ;  /* 0x000000ffff197224 */ /* 0x000fc600078e0017 */
[----:B------:R-:W-:-:S05]  /*4910*/  F2FP.F16.F32.PACK_AB R0, RZ, R0 ;  /* 0x00000000ff00723e */ /* 0x000fca00000000ff */
[----:B------:R0:W-:Y:S01]  /*4920*/  STG.E.U16 desc[UR36][R8.64], R0 ;  /* 0x0000000008007986 */ /* 0x0001e2000c101524 */
[----:B------:R-:W-:Y:S05]  /*4930*/  BRA `(.L_x_954) ;  /* 0x0000000c00307947 */ /* 0x000fea0003800000 */
.L_x_962:
[----:B------:R-:W-:-:S13]  /*4940*/  ISETP.NE.AND P0, PT, R0, 0x7, PT ;  /* 0x000000070000780c */ /* 0x000fda0003f05270 */
[----:B------:R-:W-:Y:S05]  /*4950*/  @!P0 BRA `(.L_x_964) ;  /* 0x00000000003c8947 */ /* 0x000fea0003800000 */
[----:B------:R-:W-:-:S13]  /*4960*/  ISETP.NE.AND P0, PT, R0, 0x8, PT ;  /* 0x000000080000780c */ /* 0x000fda0003f05270 */
[----:B------:R-:W-:Y:S05]  /*4970*/  @!P0 BRA `(.L_x_965) ;  /* 0x00000000001c8947 */ /* 0x000fea0003800000 */
[----:B------:R-:W-:-:S13]  /*4980*/  ISETP.NE.AND P0, PT, R0, 0x9, PT ;  /* 0x000000090000780c */ /* 0x000fda0003f05270 */
[----:B------:R-:W-:Y:S05]  /*4990*/  @P0 BRA `(.L_x_959) ;  /* 0x0000000800680947 */ /* 0x000fea0003800000 */
[----:B------:R-:W-:Y:S02]  /*49a0*/  IMAD.U32 R4, R5, 0x10000, RZ ;  /* 0x0001000005047824 */ /* 0x000fe400078e00ff */
[----:B------:R-:W-:Y:S02]  /*49b0*/  IMAD.MOV.U32 R5, RZ, RZ, RZ ;  /* 0x000000ffff057224 */ /* 0x000fe400078e00ff */
[----:B------:R-:W-:-:S03]  /*49c0*/  IMAD.MOV.U32 R25, RZ, RZ, R23 ;  /* 0x000000ffff197224 */ /* 0x000fc600078e0017 */
[----:B------:R0:W-:Y:S01]  /*49d0*/  STG.E.64 desc[UR36][R8.64], R4 ;  /* 0x0000000408007986 */ /* 0x0001e2000c101b24 */
[----:B------:R-:W-:Y:S05]  /*49e0*/  BRA `(.L_x_954) ;  /* 0x0000000c00047947 */ /* 0x000fea0003800000 */
.L_x_965:
[----:B------:R-:W-:Y:S02]  /*49f0*/  IMAD.U32 R5, R5, 0x10000, RZ ;  /* 0x0001000005057824 */ /* 0x000fe400078e00ff */
[----:B------:R-:W-:-:S03]  /*4a00*/  IMAD.MOV.U32 R25, RZ, RZ, R23 ;  /* 0x000000ffff197224 */ /* 0x000fc600078e0017 */
[----:B------:R-:W-:-:S04]  /*4a10*/  F2FP.F16.F32.PACK_AB R3, RZ, R5 ;  /* 0x00000005ff03723e */ /* 0x000fc800000000ff */
[----:B------:R-:W-:-:S05]  /*4a20*/  PRMT R3, R3, 0x5410, RZ ;  /* 0x0000541003037816 */ /* 0x000fca00000000ff */
[----:B------:R0:W-:Y:S01]  /*4a30*/  STG.E desc[UR36][R8.64], R3 ;  /* 0x0000000308007986 */ /* 0x0001e2000c101924 */
[----:B------:R-:W-:Y:S05]  /*4a40*/  BRA `(.L_x_954) ;  /* 0x0000000800ec7947 */ /* 0x000fea0003800000 */
.L_x_964:
[----:B------:R-:W-:Y:S02]  /*4a50*/  IMAD.U32 R4, R5, 0x10000, RZ ;  /* 0x0001000005047824 */ /* 0x000fe400078e00ff */
[----:B------:R-:W-:Y:S02]  /*4a60*/  IMAD.MOV.U32 R25, RZ, RZ, R23 ;  /* 0x000000ffff197224 */ /* 0x000fe400078e0017 */
[----:B------:R-:W-:-:S06]  /*4a70*/  FMUL.FTZ R4, R4, 1 ;  /* 0x3f80000004047820 */ /* 0x000fcc0000410000 */
[----:B------:R-:W0:Y:S02]  /*4a80*/  F2F.F64.F32 R4, R4 ;  /* 0x0000000400047310 */ /* 0x000e240000201800 */
[----:B0-----:R0:W-:Y:S01]  /*4a90*/  STG.E.64 desc[UR36][R8.64], R4 ;  /* 0x0000000408007986 */ /* 0x0011e2000c101b24 */
[----:B------:R-:W-:Y:S05]  /*4aa0*/  BRA `(.L_x_954) ;  /* 0x0000000800d47947 */ /* 0x000fea0003800000 */
.L_x_955:
        /* <DEDUP_REMOVED lines=10> */
[----:B------:R-:W-:-:S04]  /*4b50*/  FSETP.NEU.FTZ.AND P0, PT, R5, RZ, PT ;  /* 0x000000ff0500720b */ /* 0x000fc80003f1d000 */
[----:B------:R-:W-:-:S05]  /*4b60*/  SEL R3, RZ, 0x1, !P0 ;  /* 0x00000001ff037807 */ /* 0x000fca0004000000 */
[----:B------:R0:W-:Y:S01]  /*4b70*/  STG.E.U8 desc[UR36][R8.64], R3 ;  /* 0x0000000308007986 */ /* 0x0001e2000c101124 */
[----:B------:R-:W-:Y:S05]  /*4b80*/  BRA `(.L_x_954) ;  /* 0x00000008009c7947 */ /* 0x000fea0003800000 */
.L_x_968:
[----:B------:R-:W-:Y:S01]  /*4b90*/  IMAD.U32 R5, R5, 0x10000, RZ ;  /* 0x0001000005057824 */ /* 0x000fe200078e00ff */
[----:B------:R-:W-:Y:S01]  /*4ba0*/  CS2R R6, SRZ ;  /* 0x0000000000067805 */ /* 0x000fe2000001ff00 */
[----:B------:R-:W-:Y:S02]  /*4bb0*/  IMAD.MOV.U32 R25, RZ, RZ, R23 ;  /* 0x000000ffff197224 */ /* 0x000fe400078e0017 */
[----:B------:R-:W-:-:S06]  /*4bc0*/  FMUL.FTZ R5, R5, 1 ;  /* 0x3f80000005057820 */ /* 0x000fcc0000410000 */
[----:B------:R-:W0:Y:S02]  /*4bd0*/  F2F.F64.F32 R4, R5 ;  /* 0x0000000500047310 */ /* 0x000e240000201800 */
[----:B0-----:R0:W-:Y:S01]  /*4be0*/  STG.E.128 desc[UR36][R8.64], R4 ;  /* 0x0000000408007986 */ /* 0x0011e2000c101d24 */
[----:B------:R-:W-:Y:S05]  /*4bf0*/  BRA `(.L_x_954) ;  /* 0x0000000800807947 */ /* 0x000fea0003800000 */
.L_x_967:
[----:B------:R-:W-:-:S13]  /*4c00*/  ISETP.NE.AND P0, PT, R0, 0xf, PT ;  /* 0x0000000f0000780c */ /* 0x000fda0003f05270 */
[----:B------:R-:W-:Y:S05]  /*4c10*/  @!P0 BRA `(.L_x_969) ;  /* 0x0000000000a88947 */ /* 0x000fea0003800000 */
[----:B------:R-:W-:-:S13]  /*4c20*/  ISETP.NE.AND P0, PT, R0, 0x17, PT ;  /* 0x000000170000780c */ /* 0x000fda0003f05270 */
[----:B------:R-:W-:Y:S05]  /*4c30*/  @!P0 BRA `(.L_x_970) ;  /* 0x0000000000508947 */ /* 0x000fea0003800000 */
[----:B------:R-:W-:-:S13]  /*4c40*/  ISETP.NE.AND P0, PT, R0, 0x18, PT ;  /* 0x000000180000780c */ /* 0x000fda0003f05270 */
[----:B------:R-:W-:Y:S05]  /*4c50*/  @P0 BRA `(.L_x_959) ;  /* 0x0000000400b80947 */ /* 0x000fea0003800000 */
[----:B------:R-:W-:Y:S01]  /*4c60*/  IMAD.U32 R6, R5, 0x10000, RZ ;  /* 0x0001000005067824 */ /* 0x000fe200078e00ff */
[----:B------:R-:W-:Y:S01]  /*4c70*/  BSSY.RECONVERGENT B0, `(.L_x_971) ;  /* 0x000000c000007945 */ /* 0x000fe20003800200 */
[----:B------:R-:W-:-:S03]  /*4c80*/  IMAD.MOV.U32 R0, RZ, RZ, 0x7f ;  /* 0x0000007fff007424 */ /* 0x000fc600078e00ff */
        /* <DEDUP_REMOVED lines=10> */
.L_x_972:
[----:B------:R-:W-:Y:S05]  /*4d30*/  BSYNC.RECONVERGENT B0 ;  /* 0x0000000000007941 */ /* 0x000fea0003800200 */
.L_x_971:
[----:B------:R-:W-:Y:S01]  /*4d40*/  LOP3.LUT R5, R0, 0x80, R5, 0xf8, !PT ;  /* 0x0000008000057812 */ /* 0x000fe200078ef805 */
[----:B------:R-:W-:-:S04]  /*4d50*/  IMAD.MOV.U32 R25, RZ, RZ, R23 ;  /* 0x000000ffff197224 */ /* 0x000fc800078e0017 */
[----:B------:R0:W-:Y:S01]  /*4d60*/  STG.E.U8 desc[UR36][R8.64], R5 ;  /* 0x0000000508007986 */ /* 0x0001e2000c101124 */
[----:B------:R-:W-:Y:S05]  /*4d70*/  BRA `(.L_x_954) ;  /* 0x0000000800207947 */ /* 0x000fea0003800000 */
.L_x_970:
        /* <DEDUP_REMOVED lines=15> */
.L_x_974:
[----:B------:R-:W-:Y:S05]  /*4e70*/  BSYNC.RECONVERGENT B0 ;  /* 0x0000000000007941 */ /* 0x000fea0003800200 */
.L_x_973:
[----:B------:R-:W-:Y:S01]  /*4e80*/  LOP3.LUT R5, R0, 0x80, R5, 0xf8, !PT ;  /* 0x0000008000057812 */ /* 0x000fe200078ef805 */
[----:B------:R-:W-:-:S04]  /*4e90*/  IMAD.MOV.U32 R25, RZ, RZ, R23 ;  /* 0x000000ffff197224 */ /* 0x000fc800078e0017 */
[----:B------:R3:W-:Y:S01]  /*4ea0*/  STG.E.U8 desc[UR36][R8.64], R5 ;  /* 0x0000000508007986 */ /* 0x0007e2000c101124 */
[----:B------:R-:W-:Y:S05]  /*4eb0*/  BRA `(.L_x_954) ;  /* 0x0000000400d07947 */ /* 0x000fea0003800000 */
.L_x_969:
[----:B------:R1:W-:Y:S01]  /*4ec0*/  STG.E.U16 desc[UR36][R8.64], R5 ;  /* 0x0000000508007986 */ /* 0x0003e2000c101524 */
[----:B------:R-:W-:Y:S01]  /*4ed0*/  IMAD.MOV.U32 R25, RZ, RZ, R23 ;  /* 0x000000ffff197224 */ /* 0x000fe200078e0017 */
[----:B------:R-:W-:Y:S06]  /*4ee0*/  BRA `(.L_x_954) ;  /* 0x0000000400c47947 */ /* 0x000fec0003800000 */
.L_x_966:
        /* <DEDUP_REMOVED lines=10> */
[----:B------:R-:W0:Y:S02]  /*4f90*/  F2I.FTZ.U32.TRUNC.NTZ R3, R3 ;  /* 0x0000000300037305 */ /* 0x000e24000021f000 */
[----:B0-----:R0:W-:Y:S01]  /*4fa0*/  STG.E.U16 desc[UR36][R8.64], R3 ;  /* 0x0000000308007986 */ /* 0x0011e2000c101524 */
[----:B------:R-:W-:Y:S05]  /*4fb0*/  BRA `(.L_x_954) ;  /* 0x0000000400907947 */ /* 0x000fea0003800000 */
.L_x_977:
        /* <DEDUP_REMOVED lines=13> */
.L_x_980:
[----:B------:R-:W-:-:S04]  /*5090*/  SHF.R.U32.HI R0, RZ, 0x14, R3 ;  /* 0x00000014ff007819 */ /* 0x000fc80000011603 */
[----:B------:R-:W-:-:S04]  /*50a0*/  LOP3.LUT R0, R0, 0x1, RZ, 0xc0, !PT ;  /* 0x0000000100007812 */ /* 0x000fc800078ec0ff */
[----:B------:R-:W-:-:S04]  /*50b0*/  IADD3 R0, PT, PT, R3, 0x487ffff, R0 ;  /* 0x0487ffff03007810 */ /* 0x000fc80007ffe000 */
[----:B------:R-:W-:-:S04]  /*50c0*/  SHF.R.U32.HI R0, RZ, 0x14, R0 ;  /* 0x00000014ff007819 */ /* 0x000fc80000011600 */
[----:B------:R-:W-:-:S07]  /*50d0*/  LOP3.LUT R0, R0, 0xff, RZ, 0xc0, !PT ;  /* 0x000000ff00007812 */ /* 0x000fce00078ec0ff */
.L_x_981:
[----:B------:R-:W-:-:S04]  /*50e0*/  SHF.R.U32.HI R3, RZ, 0x18, R3 ;  /* 0x00000018ff037819 */ /* 0x000fc80000011603 */
[----:B------:R-:W-:-:S04]  /*50f0*/  LOP3.LUT R0, R0, 0x80, R3, 0xf8, !PT ;  /* 0x0000008000007812 */ /* 0x000fc800078ef803 */
[----:B------:R-:W-:-:S07]  /*5100*/  PRMT R4, R0, 0x7610, R4 ;  /* 0x0000761000047816 */ /* 0x000fce0000000004 */
.L_x_979:
[----:B------:R-:W-:Y:S05]  /*5110*/  BSYNC.RECONVERGENT B0 ;  /* 0x0000000000007941 */ /* 0x000fea0003800200 */
.L_x_978:
[----:B------:R0:W-:Y:S01]  /*5120*/  STG.E.U8 desc[UR36][R8.64], R4 ;  /* 0x0000000408007986 */ /* 0x0001e2000c101124 */
[----:B------:R-:W-:Y:S01]  /*5130*/  IMAD.MOV.U32 R25, RZ, RZ, R23 ;  /* 0x000000ffff197224 */ /* 0x000fe200078e0017 */
[----:B------:R-:W-:Y:S06]  /*5140*/  BRA `(.L_x_954) ;  /* 0x00000004002c7947 */ /* 0x000fec0003800000 */
.L_x_976:
        /* <DEDUP_REMOVED lines=13> */
.L_x_984:
[----:B------:R-:W-:-:S04]  /*5220*/  SHF.R.U32.HI R0, RZ, 0x15, R3 ;  /* 0x00000015ff007819 */ /* 0x000fc80000011603 */
[----:B------:R-:W-:-:S04]  /*5230*/  LOP3.LUT R0, R0, 0x1, RZ, 0xc0, !PT ;  /* 0x0000000100007812 */ /* 0x000fc800078ec0ff */
[----:B------:R-:W-:-:S04]  /*5240*/  IADD3 R0, PT, PT, R3, 0x88fffff, R0 ;  /* 0x088fffff03007810 */ /* 0x000fc80007ffe000 */
[----:B------:R-:W-:-:S04]  /*5250*/  SHF.R.U32.HI R0, RZ, 0x15, R0 ;  /* 0x00000015ff007819 */ /* 0x000fc80000011600 */
[----:B------:R-:W-:-:S07]  /*5260*/  LOP3.LUT R0, R0, 0xff, RZ, 0xc0, !PT ;  /* 0x000000ff00007812 */ /* 0x000fce00078ec0ff */
.L_x_985:
[----:B------:R-:W-:-:S04]  /*5270*/  SHF.R.U32.HI R3, RZ, 0x18, R3 ;  /* 0x00000018ff037819 */ /* 0x000fc80000011603 */
[----:B------:R-:W-:-:S04]  /*5280*/  LOP3.LUT R0, R0, 0x80, R3, 0xf8, !PT ;  /* 0x0000008000007812 */ /* 0x000fc800078ef803 */
[----:B------:R-:W-:-:S07]  /*5290*/  PRMT R4, R0, 0x7610, R4 ;  /* 0x0000761000047816 */ /* 0x000fce0000000004 */
.L_x_983:
[----:B------:R-:W-:Y:S05]  /*52a0*/  BSYNC.RECONVERGENT B0 ;  /* 0x0000000000007941 */ /* 0x000fea0003800200 */
.L_x_982:
[----:B------:R0:W-:Y:S01]  /*52b0*/  STG.E.U8 desc[UR36][R8.64], R4 ;  /* 0x0000000408007986 */ /* 0x0001e2000c101124 */
[----:B------:R-:W-:Y:S01]  /*52c0*/  IMAD.MOV.U32 R25, RZ, RZ, R23 ;  /* 0x000000ffff197224 */ /* 0x000fe200078e0017 */
[----:B------:R-:W-:Y:S06]  /*52d0*/  BRA `(.L_x_954) ;  /* 0x0000000000c87947 */ /* 0x000fec0003800000 */
.L_x_975:
[----:B------:R-:W-:-:S13]  /*52e0*/  ISETP.NE.AND P0, PT, R0, 0x1c, PT ;  /* 0x0000001c0000780c */ /* 0x000fda0003f05270 */
[----:B------:R-:W-:Y:S05]  /*52f0*/  @!P0 BRA `(.L_x_986) ;  /* 0x0000000000b08947 */ /* 0x000fea0003800000 */
[----:B------:R-:W-:-:S13]  /*5300*/  ISETP.NE.AND P0, PT, R0, 0x1d, PT ;  /* 0x0000001d0000780c */ /* 0x000fda0003f05270 */
[----:B------:R-:W-:Y:S05]  /*5310*/  @!P0 BRA `(.L_x_987) ;  /* 0x0000000000948947 */ /* 0x000fea0003800000 */
[----:B------:R-:W-:-:S13]  /*5320*/  ISETP.NE.AND P0, PT, R0, 0x2c, PT ;  /* 0x0000002c0000780c */ /* 0x000fda0003f05270 */
[----:B------:R-:W-:Y:S05]  /*5330*/  @!P0 BRA `(.L_x_988) ;  /* 0x0000000000488947 */ /* 0x000fea0003800000 */
.L_x_959:
        /* <DEDUP_REMOVED lines=15> */
[----:B--2-4-:R-:W-:Y:S05]  /*5430*/  CALL.ABS.NOINC R14 ;  /* 0x000000000e007343 */ /* 0x014fea0003c00000 */
.L_x_989:
[----:B------:R-:W-:Y:S01]  /*5440*/  IMAD.MOV.U32 R25, RZ, RZ, R23 ;  /* 0x000000ffff197224 */ /* 0x000fe200078e0017 */
[----:B------:R-:W-:Y:S06]  /*5450*/  BRA `(.L_x_954) ;  /* 0x0000000000687947 */ /* 0x000fec0003800000 */
.L_x_988:
[----:B------:R-:W-:Y:S02]  /*5460*/  IMAD.U32 R4, R5, 0x10000, RZ ;  /* 0x0001000005047824 */ /* 0x000fe400078e00ff */
[----:B------:R-:W-:-:S03]  /*5470*/  IMAD.MOV.U32 R25, RZ, RZ, R23 ;  /* 0x000000ffff197224 */ /* 0x000fc600078e0017 */
[----:B------:R-:W-:-:S04]  /*5480*/  SHF.R.U32.HI R5, RZ, 0x17, R4 ;  /* 0x00000017ff057819 */ /* 0x000fc80000011604 */
[----:B------:R-:W-:-:S04]  /*5490*/  LOP3.LUT R3, R5, 0xff, RZ, 0xc0, !PT ;  /* 0x000000ff05037812 */ /* 0x000fc800078ec0ff */
        /* <DEDUP_REMOVED lines=13> */
.L_x_987:
[----:B------:R-:W-:Y:S02]  /*5570*/  IMAD.U32 R5, R5, 0x10000, RZ ;  /* 0x0001000005057824 */ /* 0x000fe400078e00ff */
[----:B------:R-:W-:-:S04]  /*5580*/  IMAD.MOV.U32 R25, RZ, RZ, R23 ;  /* 0x000000ffff197224 */ /* 0x000fc800078e0017 */
[----:B------:R-:W0:Y:S02]  /*5590*/  F2I.U64.TRUNC R4, R5 ;  /* 0x0000000500047311 */ /* 0x000e24000020d800 */
[----:B0-----:R0:W-:Y:S01]  /*55a0*/  STG.E.64 desc[UR36][R8.64], R4 ;  /* 0x0000000408007986 */ /* 0x0011e2000c101b24 */
[----:B------:R-:W-:Y:S05]  /*55b0*/  BRA `(.L_x_954) ;  /* 0x0000000000107947 */ /* 0x000fea0003800000 */
.L_x_986:
[----:B------:R-:W-:Y:S02]  /*55c0*/  IMAD.U32 R5, R5, 0x10000, RZ ;  /* 0x0001000005057824 */ /* 0x000fe400078e00ff */
[----:B------:R-:W-:-:S04]  /*55d0*/  IMAD.MOV.U32 R25, RZ, RZ, R23 ;  /* 0x000000ffff197224 */ /* 0x000fc800078e0017 */
[----:B------:R-:W0:Y:S02]  /*55e0*/  F2I.FTZ.U32.TRUNC.NTZ R5, R5 ;  /* 0x0000000500057305 */ /* 0x000e24000021f000 */
[----:B0-----:R0:W-:Y:S02]  /*55f0*/  STG.E desc[UR36][R8.64], R5 ;  /* 0x0000000508007986 */ /* 0x0011e4000c101924 */
.L_x_954:
[----:B------:R-:W-:Y:S05]  /*5600*/  BSYNC.RECONVERGENT B6 ;  /* 0x0000000000067941 */ /* 0x000fea0003800200 */
.L_x_953:
[----:B------:R-:W-:Y:S01]  /*5610*/  ISETP.GE.AND P0, PT, R25, R16, PT ;  /* 0x000000101900720c */ /* 0x000fe20003f06270 */
[----:B------:R-:W-:-:S12]  /*5620*/  BSSY.RECONVERGENT B6, `(.L_x_990) ;  /* 0x00001f0000067945 */ /* 0x000fd80003800200 */
[----:B------:R-:W-:Y:S05]  /*5630*/  @P0 BRA `(.L_x_991) ;  /* 0x0000001c00b80947 */ /* 0x000fea0003800000 */
[----:B------:R-:W5:Y:S01]  /*5640*/  LDCU UR4, c[0x0][0x3a8] ;  /* 0x00007500ff0477ac */ /* 0x000f620008000800 */
[----:B01-3--:R-:W0:Y:S01]  /*5650*/  LDC.64 R8, c[0x0][0x388] ;  /* 0x0000e200ff087b82 */ /* 0x00be220000000a00 */
[----:B------:R-:W-:Y:S01]  /*5660*/  IMAD R0, R2, 0x200, R25 ;  /* 0x0000020002007824 */ /* 0x000fe200078e0219 */
[----:B--2---:R-:W-:-:S03]  /*5670*/  PRMT R4, R18, 0x9910, RZ ;  /* 0x0000991012047816 */ /* 0x004fc600000000ff */
        /* <DEDUP_REMOVED lines=14> */
[----:B------:R-:W-:-:S04]  /*5760*/  IMAD.U32 R22, R22, 0x10000, RZ ;  /* 0x0001000016167824 */ /* 0x000fc800078e00ff */
[----:B------:R-:W0:Y:S02]  /*5770*/  F2I.FTZ.TRUNC.NTZ R3, R22 ;  /* 0x0000001600037305 */ /* 0x000e24000021f100 */
[----:B0-----:R0:W-:Y:S01]  /*5780*/  STG.E.U8 desc[UR36][R8.64], R3 ;  /* 0x0000000308007986 */ /* 0x0011e2000c101124 */
[----:B------:R-:W-:Y:S05]  /*5790*/  BRA `(.L_x_997) ;  /* 0x0000000c007c7947 */ /* 0x000fea0003800000 */
.L_x_995:
[----:B------:R-:W-:-:S06]  /*57a0*/  IMAD.U32 R5, R22, 0x10000, RZ ;  /* 0x0001000016057824 */ /* 0x000fcc00078e00ff */
[----:B------:R-:W0:Y:S02]  /*57b0*/  F2I.S64.TRUNC R4, R5 ;  /* 0x0000000500047311 */ /* 0x000e24000020d900 */
[----:B0-----:R0:W-:Y:S01]  /*57c0*/  STG.E.U8 desc[UR36][R8.64], R4 ;  /* 0x0000000408007986 */ /* 0x0011e2000c101124 */
[----:B------:R-:W-:Y:S05]  /*57d0*/  BRA `(.L_x_997) ;  /* 0x0000000c006c7947 */ /* 0x000fea0003800000 */
.L_x_994:
[----:B------:R-:W-:-:S13]  /*57e0*/  ISETP.NE.AND P0, PT, R0, 0x2, PT ;  /* 0x000000020000780c */ /* 0x000fda0003f05270 */
[----:B------:R-:W-:Y:S05]  /*57f0*/  @!P0 BRA `(.L_x_998) ;  /* 0x0000000000308947 */ /* 0x000fea0003800000 */
[----:B------:R-:W-:-:S13]  /*5800*/  ISETP.NE.AND P0, PT, R0, 0x3, PT ;  /* 0x000000030000780c */ /* 0x000fda0003f05270 */
[----:B------:R-:W-:Y:S05]  /*5810*/  @!P0 BRA `(.L_x_999) ;  /* 0x0000000000188947 */ /* 0x000fea0003800000 */
[----:B------:R-:W-:-:S13]  /*5820*/  ISETP.NE.AND P0, PT, R0, 0x4, PT ;  /* 0x000000040000780c */ /* 0x000fda0003f05270 */
[----:B------:R-:W-:Y:S05]  /*5830*/  @P0 BRA `(.L_x_996) ;  /* 0x0000000800780947 */ /* 0x000fea0003800000 */
[----:B------:R-:W-:-:S06]  /*5840*/  IMAD.U32 R4, R22, 0x10000, RZ ;  /* 0x0001000016047824 */ /* 0x000fcc00078e00ff */
[----:B------:R-:W0:Y:S02]  /*5850*/  F2I.S64.TRUNC R4, R4 ;  /* 0x0000000400047311 */ /* 0x000e24000020d900 */
[----:B0-----:R0:W-:Y:S01]  /*5860*/  STG.E.64 desc[UR36][R8.64], R4 ;  /* 0x0000000408007986 */ /* 0x0011e2000c101b24 */
[----:B------:R-:W-:Y:S05]  /*5870*/  BRA `(.L_x_997) ;  /* 0x0000000c00447947 */ /* 0x000fea0003800000 */
.L_x_999:
[----:B------:R-:W-:-:S04]  /*5880*/  IMAD.U32 R22, R22, 0x10000, RZ ;  /* 0x0001000016167824 */ /* 0x000fc800078e00ff */
[----:B------:R-:W0:Y:S02]  /*5890*/  F2I.FTZ.TRUNC.NTZ R3, R22 ;  /* 0x0000001600037305 */ /* 0x000e24000021f100 */
[----:B0-----:R0:W-:Y:S01]  /*58a0*/  STG.E desc[UR36][R8.64], R3 ;  /* 0x0000000308007986 */ /* 0x0011e2000c101924 */
[----:B------:R-:W-:Y:S05]  /*58b0*/  BRA `(.L_x_997) ;  /* 0x0000000c00347947 */ /* 0x000fea0003800000 */
.L_x_998:
[----:B------:R-:W-:-:S04]  /*58c0*/  IMAD.U32 R22, R22, 0x10000, RZ ;  /* 0x0001000016167824 */ /* 0x000fc800078e00ff */
[----:B------:R-:W0:Y:S02]  /*58d0*/  F2I.FTZ.TRUNC.NTZ R3, R22 ;  /* 0x0000001600037305 */ /* 0x000e24000021f100 */
[----:B0-----:R0:W-:Y:S01]  /*58e0*/  STG.E.U16 desc[UR36][R8.64], R3 ;  /* 0x0000000308007986 */ /* 0x0011e2000c101524 */
[----:B------:R-:W-:Y:S05]  /*58f0*/  BRA `(.L_x_997) ;  /* 0x0000000c00247947 */ /* 0x000fea0003800000 */
.L_x_993:
[----:B------:R-:W-:-:S13]  /*5900*/  ISETP.GT.AND P0, PT, R0, 0x6, PT ;  /* 0x000000060000780c */ /* 0x000fda0003f04270 */
[----:B------:R-:W-:Y:S05]  /*5910*/  @P0 BRA `(.L_x_1000) ;  /* 0x00000000002c0947 */ /* 0x000fea0003800000 */
[----:B------:R-:W-:-:S13]  /*5920*/  ISETP.NE.AND P0, PT, R0, 0x5, PT ;  /* 0x000000050000780c */ /* 0x000fda0003f05270 */
[----:B------:R-:W-:Y:S05]  /*5930*/  @!P0 BRA `(.L_x_1001) ;  /* 0x0000000000148947 */ /* 0x000fea0003800000 */
[----:B------:R-:W-:-:S13]  /*5940*/  ISETP.NE.AND P0, PT, R0, 0x6, PT ;  /* 0x000000060000780c */ /* 0x000fda0003f05270 */
[----:B------:R-:W-:Y:S05]  /*5950*/  @P0 BRA `(.L_x_996) ;  /* 0x0000000800300947 */ /* 0x000fea0003800000 */
[----:B------:R-:W-:-:S05]  /*5960*/  IMAD.U32 R3, R22, 0x10000, RZ ;  /* 0x0001000016037824 */ /* 0x000fca00078e00ff */
[----:B------:R0:W-:Y:S01]  /*5970*/  STG.E desc[UR36][R8.64], R3 ;  /* 0x0000000308007986 */ /* 0x0001e2000c101924 */
[----:B------:R-:W-:Y:S05]  /*5980*/  BRA `(.L_x_997) ;  /* 0x0000000c00007947 */ /* 0x000fea0003800000 */
.L_x_1001:
[----:B------:R-:W-:-:S05]  /*5990*/  IMAD.U32 R0, R22, 0x10000, RZ ;  /* 0x0001000016007824 */ /* 0x000fca00078e00ff */
[----:B------:R-:W-:-:S05]  /*59a0*/  F2FP.F16.F32.PACK_AB R0, RZ, R0 ;  /* 0x00000000ff00723e */ /* 0x000fca00000000ff */
[----:B------:R0:W-:Y:S01]  /*59b0*/  STG.E.U16 desc[UR36][R8.64], R0 ;  /* 0x0000000008007986 */ /* 0x0001e2000c101524 */
[----:B------:R-:W-:Y:S05]  /*59c0*/  BRA `(.L_x_997) ;  /* 0x0000000800f07947 */ /* 0x000fea0003800000 */
.L_x_1000:
[----:B------:R-:W-:-:S13]  /*59d0*/  ISETP.NE.AND P0, PT, R0, 0x7, PT ;  /* 0x000000070000780c */ /* 0x000fda0003f05270 */
[----:B------:R-:W-:Y:S05]  /*59e0*/  @!P0 BRA `(.L_x_1002) ;  /* 0x0000000000348947 */ /* 0x000fea0003800000 */
[----:B------:R-:W-:-:S13]  /*59f0*/  ISETP.NE.AND P0, PT, R0, 0x8, PT ;  /* 0x000000080000780c */ /* 0x000fda0003f05270 */
[----:B------:R-:W-:Y:S05]  /*5a00*/  @!P0 BRA `(.L_x_1003) ;  /* 0x0000000000188947 */ /* 0x000fea0003800000 */
[----:B------:R-:W-:-:S13]  /*5a10*/  ISETP.NE.AND P0, PT, R0, 0x9, PT ;  /* 0x000000090000780c */ /* 0x000fda0003f05270 */
[----:B------:R-:W-:Y:S05]  /*5a20*/  @P0 BRA `(.L_x_996) ;  /* 0x0000000400fc0947 */ /* 0x000fea0003800000 */
[----:B------:R-:W-:Y:S02]  /*5a30*/  IMAD.U32 R22, R22, 0x10000, RZ ;  /* 0x0001000016167824 */ /* 0x000fe400078e00ff */
[----:B------:R-:W-:-:S05]  /*5a40*/  IMAD.MOV.U32 R23, RZ, RZ, RZ ;  /* 0x000000ffff177224 */ /* 0x000fca00078e00ff */
[----:B------:R0:W-:Y:S01]  /*5a50*/  STG.E.64 desc[UR36][R8.64], R22 ;  /* 0x0000001608007986 */ /* 0x0001e2000c101b24 */
[----:B------:R-:W-:Y:S05]  /*5a60*/  BRA `(.L_x_997) ;  /* 0x0000000800c87947 */ /* 0x000fea0003800000 */
.L_x_1003:
[----:B------:R-:W-:-:S05]  /*5a70*/  IMAD.U32 R22, R22, 0x10000, RZ ;  /* 0x0001000016167824 */ /* 0x000fca00078e00ff */
[----:B------:R-:W-:-:S04]  /*5a80*/  F2FP.F16.F32.PACK_AB R3, RZ, R22 ;  /* 0x00000016ff03723e */ /* 0x000fc800000000ff */
[----:B------:R-:W-:-:S05]  /*5a90*/  PRMT R3, R3, 0x5410, RZ ;  /* 0x0000541003037816 */ /* 0x000fca00000000ff */
[----:B------:R0:W-:Y:S01]  /*5aa0*/  STG.E desc[UR36][R8.64], R3 ;  /* 0x0000000308007986 */ /* 0x0001e2000c101924 */
[----:B------:R-:W-:Y:S05]  /*5ab0*/  BRA `(.L_x_997) ;  /* 0x0000000800b47947 */ /* 0x000fea0003800000 */
.L_x_1002:
[----:B------:R-:W-:-:S04]  /*5ac0*/  IMAD.U32 R4, R22, 0x10000, RZ ;  /* 0x0001000016047824 */ /* 0x000fc800078e00ff */
[----:B------:R-:W-:-:S06]  /*5ad0*/  FMUL.FTZ R4, R4, 1 ;  /* 0x3f80000004047820 */ /* 0x000fcc0000410000 */
[----:B------:R-:W0:Y:S02]  /*5ae0*/  F2F.F64.F32 R4, R4 ;  /* 0x0000000400047310 */ /* 0x000e240000201800 */
[----:B0-----:R0:W-:Y:S01]  /*5af0*/  STG.E.64 desc[UR36][R8.64], R4 ;  /* 0x0000000408007986 */ /* 0x0011e2000c101b24 */
[----:B------:R-:W-:Y:S05]  /*5b00*/  BRA `(.L_x_997) ;  /* 0x0000000800a07947 */ /* 0x000fea0003800000 */
.L_x_992:
        /* <DEDUP_REMOVED lines=10> */
[----:B------:R-:W-:-:S06]  /*5bb0*/  IMAD.U32 R3, R22, 0x10000, RZ ;  /* 0x0001000016037824 */ /* 0x000fcc00078e00ff */
[----:B------:R-:W0:Y:S02]  /*5bc0*/  F2I.FTZ.U32.TRUNC.NTZ R3, R3 ;  /* 0x0000000300037305 */ /* 0x000e24000021f000 */
[----:B0-----:R0:W-:Y:S01]  /*5bd0*/  STG.E.U16 desc[UR36][R8.64], R3 ;  /* 0x0000000308007986 */ /* 0x0011e2000c101524 */
[----:B------:R-:W-:Y:S05]  /*5be0*/  BRA `(.L_x_997) ;  /* 0x0000000800687947 */ /* 0x000fea0003800000 */
.L_x_1007:
[----:B------:R-:W-:Y:S01]  /*5bf0*/  IMAD.U32 R5, R22, 0x10000, RZ ;  /* 0x0001000016057824 */ /* 0x000fe200078e00ff */
        /* <DEDUP_REMOVED lines=16> */
.L_x_1010:
[----:B------:R-:W-:-:S04]  /*5d00*/  SHF.R.U32.HI R3, RZ, 0x18, R5 ;  /* 0x00000018ff037819 */ /* 0x000fc80000011605 */
[----:B------:R-:W-:-:S04]  /*5d10*/  LOP3.LUT R0, R0, 0x80, R3, 0xf8, !PT ;  /* 0x0000008000007812 */ /* 0x000fc800078ef803 */
[----:B------:R-:W-:-:S07]  /*5d20*/  PRMT R4, R0, 0x7610, R4 ;  /* 0x0000761000047816 */ /* 0x000fce0000000004 */
.L_x_1009:
[----:B------:R-:W-:Y:S05]  /*5d30*/  BSYNC.RECONVERGENT B0 ;  /* 0x0000000000007941 */ /* 0x000fea0003800200 */
.L_x_1008:
[----:B------:R0:W-:Y:S01]  /*5d40*/  STG.E.U8 desc[UR36][R8.64], R4 ;  /* 0x0000000408007986 */ /* 0x0001e2000c101124 */
[----:B------:R-:W-:Y:S05]  /*5d50*/  BRA `(.L_x_997) ;  /* 0x00000008000c7947 */ /* 0x000fea0003800000 */
.L_x_1006:
        /* <DEDUP_REMOVED lines=17> */
.L_x_1013:
[----:B------:R-:W-:-:S04]  /*5e70*/  SHF.R.U32.HI R3, RZ, 0x18, R5 ;  /* 0x00000018ff037819 */ /* 0x000fc80000011605 */
[----:B------:R-:W-:-:S04]  /*5e80*/  LOP3.LUT R0, R0, 0x80, R3, 0xf8, !PT ;  /* 0x0000008000007812 */ /* 0x000fc800078ef803 */
[----:B------:R-:W-:-:S07]  /*5e90*/  PRMT R4, R0, 0x7610, R4 ;  /* 0x0000761000047816 */ /* 0x000fce0000000004 */
.L_x_1012:
[----:B------:R-:W-:Y:S05]  /*5ea0*/  BSYNC.RECONVERGENT B0 ;  /* 0x0000000000007941 */ /* 0x000fea0003800200 */
.L_x_1011:
[----:B------:R0:W-:Y:S01]  /*5eb0*/  STG.E.U8 desc[UR36][R8.64], R4 ;  /* 0x0000000408007986 */ /* 0x0001e2000c101124 */
[----:B------:R-:W-:Y:S05]  /*5ec0*/  BRA `(.L_x_997) ;  /* 0x0000000400b07947 */ /* 0x000fea0003800000 */
.L_x_1005:
[----:B------:R-:W-:-:S13]  /*5ed0*/  ISETP.NE.AND P0, PT, R0, 0x1c, PT ;  /* 0x0000001c0000780c */ /* 0x000fda0003f05270 */
[----:B------:R-:W-:Y:S05]  /*5ee0*/  @!P0 BRA `(.L_x_1014) ;  /* 0x0000000000608947 */ /* 0x000fea0003800000 */
[----:B------:R-:W-:-:S13]  /*5ef0*/  ISETP.NE.AND P0, PT, R0, 0x1d, PT ;  /* 0x0000001d0000780c */ /* 0x000fda0003f05270 */
[----:B------:R-:W-:Y:S05]  /*5f00*/  @!P0 BRA `(.L_x_1015) ;  /* 0x0000000000488947 */ /* 0x000fea0003800000 */
[----:B------:R-:W-:-:S13]  /*5f10*/  ISETP.NE.AND P0, PT, R0, 0x2c, PT ;  /* 0x0000002c0000780c */ /* 0x000fda0003f05270 */
[----:B------:R-:W-:Y:S05]  /*5f20*/  @P0 BRA `(.L_x_996) ;  /* 0x0000000000bc0947 */ /* 0x000fea0003800000 */
        /* <DEDUP_REMOVED lines=16> */
.L_x_1015:
[----:B------:R-:W-:-:S06]  /*6030*/  IMAD.U32 R4, R22, 0x10000, RZ ;  /* 0x0001000016047824 */ /* 0x000fcc00078e00ff */
[----:B------:R-:W0:Y:S02]  /*6040*/  F2I.U64.TRUNC R4, R4 ;  /* 0x0000000400047311 */ /* 0x000e24000020d800 */
[----:B0-----:R0:W-:Y:S01]  /*6050*/  STG.E.64 desc[UR36][R8.64], R4 ;  /* 0x0000000408007986 */ /* 0x0011e2000c101b24 */
[----:B------:R-:W-:Y:S05]  /*6060*/  BRA `(.L_x_997) ;  /* 0x0000000400487947 */ /* 0x000fea0003800000 */
.L_x_1014:
[----:B------:R-:W-:-:S04]  /*6070*/  IMAD.U32 R22, R22, 0x10000, RZ ;  /* 0x0001000016167824 */ /* 0x000fc800078e00ff */
[----:B------:R-:W0:Y:S02]  /*6080*/  F2I.FTZ.U32.TRUNC.NTZ R3, R22 ;  /* 0x0000001600037305 */ /* 0x000e24000021f000 */
[----:B0-----:R0:W-:Y:S01]  /*6090*/  STG.E desc[UR36][R8.64], R3 ;  /* 0x0000000308007986 */ /* 0x0011e2000c101924 */
[----:B------:R-:W-:Y:S05]  /*60a0*/  BRA `(.L_x_997) ;  /* 0x0000000400387947 */ /* 0x000fea0003800000 */
.L_x_1004:
[----:B------:R-:W-:-:S13]  /*60b0*/  ISETP.GT.AND P0, PT, R0, 0xe, PT ;  /* 0x0000000e0000780c */ /* 0x000fda0003f04270 */
[----:B------:R-:W-:Y:S05]  /*60c0*/  @P0 BRA `(.L_x_1016) ;  /* 0x00000000003c0947 */ /* 0x000fea0003800000 */
[----:B------:R-:W-:-:S13]  /*60d0*/  ISETP.NE.AND P0, PT, R0, 0xa, PT ;  /* 0x0000000a0000780c */ /* 0x000fda0003f05270 */
[----:B------:R-:W-:Y:S05]  /*60e0*/  @!P0 BRA `(.L_x_1017) ;  /* 0x00000000001c8947 */ /* 0x000fea0003800000 */
[----:B------:R-:W-:-:S13]  /*60f0*/  ISETP.NE.AND P0, PT, R0, 0xb, PT ;  /* 0x0000000b0000780c */ /* 0x000fda0003f05270 */
[----:B------:R-:W-:Y:S05]  /*6100*/  @P0 BRA `(.L_x_996) ;  /* 0x0000000000440947 */ /* 0x000fea0003800000 */
[----:B------:R-:W-:-:S05]  /*6110*/  IMAD.U32 R22, R22, 0x10000, RZ ;  /* 0x0001000016167824 */ /* 0x000fca00078e00ff */
[----:B------:R-:W-:-:S04]  /*6120*/  FSETP.NEU.FTZ.AND P0, PT, R22, RZ, PT ;  /* 0x000000ff1600720b */ /* 0x000fc80003f1d000 */
[----:B------:R-:W-:-:S05]  /*6130*/  SEL R3, RZ, 0x1, !P0 ;  /* 0x00000001ff037807 */ /* 0x000fca0004000000 */
[----:B------:R3:W-:Y:S01]  /*6140*/  STG.E.U8 desc[UR36][R8.64], R3 ;  /* 0x0000000308007986 */ /* 0x0007e2000c101124 */
[----:B------:R-:W-:Y:S05]  /*6150*/  BRA `(.L_x_997) ;  /* 0x00000004000c7947 */ /* 0x000fea0003800000 */
.L_x_1017:
[----:B------:R-:W-:Y:S01]  /*6160*/  IMAD.U32 R22, R22, 0x10000, RZ ;  /* 0x0001000016167824 */ /* 0x000fe200078e00ff */
[----:B------:R-:W-:-:S03]  /*6170*/  CS2R R6, SRZ ;  /* 0x0000000000067805 */ /* 0x000fc6000001ff00 */
[----:B------:R-:W-:-:S06]  /*6180*/  FMUL.FTZ R4, R22, 1 ;  /* 0x3f80000016047820 */ /* 0x000fcc0000410000 */
[----:B------:R-:W0:Y:S02]  /*6190*/  F2F.F64.F32 R4, R4 ;  /* 0x0000000400047310 */ /* 0x000e240000201800 */
[----:B0-----:R0:W-:Y:S01]  /*61a0*/  STG.E.128 desc[UR36][R8.64], R4 ;  /* 0x0000000408007986 */ /* 0x0011e2000c101d24 */
[----:B------:R-:W-:Y:S05]  /*61b0*/  BRA `(.L_x_997) ;  /* 0x0000000000f47947 */ /* 0x000fea0003800000 */
.L_x_1016:
[----:B------:R-:W-:-:S13]  /*61c0*/  ISETP.NE.AND P0, PT, R0, 0xf, PT ;  /* 0x0000000f0000780c */ /* 0x000fda0003f05270 */
[----:B------:R-:W-:Y:S05]  /*61d0*/  @!P0 BRA `(.L_x_1018) ;  /* 0x0000000000e88947 */ /* 0x000fea0003800000 */
[----:B------:R-:W-:-:S13]  /*61e0*/  ISETP.NE.AND P0, PT, R0, 0x17, PT ;  /* 0x000000170000780c */ /* 0x000fda0003f05270 */
[----:B------:R-:W-:Y:S05]  /*61f0*/  @!P0 BRA `(.L_x_1019) ;  /* 0x0000000000908947 */ /* 0x000fea0003800000 */
[----:B------:R-:W-:-:S13]  /*6200*/  ISETP.NE.AND P0, PT, R0, 0x18, PT ;  /* 0x000000180000780c */ /* 0x000fda0003f05270 */
[----:B------:R-:W-:Y:S05]  /*6210*/  @!P0 BRA `(.L_x_1020) ;  /* 0x0000000000448947 */ /* 0x000fea0003800000 */
.L_x_996:
        /* <DEDUP_REMOVED lines=16> */
.L_x_1021:
[----:B------:R-:W-:Y:S05]  /*6320*/  BRA `(.L_x_997) ;  /* 0x0000000000987947 */ /* 0x000fea0003800000 */
.L_x_1020:
[----:B------:R-:W-:Y:S01]  /*6330*/  IMAD.U32 R5, R22, 0x10000, RZ ;  /* 0x0001000016057824 */ /* 0x000fe200078e00ff */
        /* <DEDUP_REMOVED lines=12> */
.L_x_1023:
[----:B------:R-:W-:Y:S05]  /*6400*/  BSYNC.RECONVERGENT B0 ;  /* 0x0000000000007941 */ /* 0x000fea0003800200 */
.L_x_1022:
[----:B------:R-:W-:-:S05]  /*6410*/  LOP3.LUT R3, R0, 0x80, R3, 0xf8, !PT ;  /* 0x0000008000037812 */ /* 0x000fca00078ef803 */
[----:B------:R2:W-:Y:S01]  /*6420*/  STG.E.U8 desc[UR36][R8.64], R3 ;  /* 0x0000000308007986 */ /* 0x0005e2000c101124 */
[----:B------:R-:W-:Y:S05]  /*6430*/  BRA `(.L_x_997) ;  /* 0x0000000000547947 */ /* 0x000fea0003800000 */
.L_x_1019:
[----:B------:R-:W-:Y:S01]  /*6440*/  IMAD.U32 R3, R22, 0x10000, RZ ;  /* 0x0001000016037824 */ /* 0x000fe200078e00ff */
        /* <DEDUP_REMOVED lines=11> */
.L_x_1025:
[----:B------:R-:W-:Y:S01]  /*6500*/  IMAD.MOV.U32 R0, RZ, RZ, 0x7f ;  /* 0x0000007fff007424 */ /* 0x000fe200078e00ff */
[----:B------:R-:W-:-:S04]  /*6510*/  ISETP.GT.U32.AND P0, PT, R4, 0x7f800000, PT ;  /* 0x7f8000000400780c */ /* 0x000fc80003f04070 */
[----:B------:R-:W-:-:S09]  /*6520*/  SEL R0, R0, 0x7c, P0 ;  /* 0x0000007c00007807 */ /* 0x000fd20000000000 */
.L_x_1026:
[----:B------:R-:W-:Y:S05]  /*6530*/  BSYNC.RECONVERGENT B0 ;  /* 0x0000000000007941 */ /* 0x000fea0003800200 */
.L_x_1024:
[----:B------:R-:W-:-:S04]  /*6540*/  SHF.R.U32.HI R3, RZ, 0x18, R3 ;  /* 0x00000018ff037819 */ /* 0x000fc80000011603 */
[----:B------:R-:W-:-:S05]  /*6550*/  LOP3.LUT R3, R0, 0x80, R3, 0xf8, !PT ;  /* 0x0000008000037812 */ /* 0x000fca00078ef803 */
[----:B------:R1:W-:Y:S01]  /*6560*/  STG.E.U8 desc[UR36][R8.64], R3 ;  /* 0x0000000308007986 */ /* 0x0003e2000c101124 */
[----:B------:R-:W-:Y:S05]  /*6570*/  BRA `(.L_x_997) ;  /* 0x0000000000047947 */ /* 0x000fea0003800000 */
.L_x_1018:
[----:B------:R0:W-:Y:S02]  /*6580*/  STG.E.U16 desc[UR36][R8.64], R22 ;  /* 0x0000001608007986 */ /* 0x0001e4000c101524 */
.L_x_997:
[----:B------:R-:W-:-:S05]  /*6590*/  VIADD R25, R25, 0x80 ;  /* 0x0000008019197836 */ /* 0x000fca0000000000 */
[----:B------:R-:W-:-:S13]  /*65a0*/  ISETP.GE.AND P0, PT, R25, R16, PT ;  /* 0x000000101900720c */ /* 0x000fda0003f06270 */
[----:B------:R-:W-:Y:S05]  /*65b0*/  @P0 BRA `(.L_x_991) ;  /* 0x0000000c00d80947 */ /* 0x000fea0003800000 */
[----:B------:R-:W5:Y:S01]  /*65c0*/  LDCU UR4, c[0x0][0x3a8] ;  /* 0x00007500ff0477ac */ /* 0x000f620008000800 */
[----:B0123--:R-:W0:Y:S01]  /*65d0*/  LDC.64 R8, c[0x0][0x388] ;  /* 0x0000e200ff087b82 */ /* 0x00fe220000000a00 */
[----:B------:R-:W-:Y:S01]  /*65e0*/  IMAD R0, R2, 0x200, R25 ;  /* 0x0000020002007824 */ /* 0x000fe200078e0219 */
[----:B------:R-:W-:-:S03]  /*65f0*/  PRMT R4, R18, 0x9910, RZ ;  /* 0x0000991012047816 */ /* 0x000fc600000000ff */
        /* <DEDUP_REMOVED lines=14> */
[----:B------:R-:W-:-:S06]  /*66e0*/  IMAD.U32 R17, R17, 0x10000, RZ ;  /* 0x0001000011117824 */ /* 0x000fcc00078e00ff */
[----:B------:R-:W0:Y:S02]  /*66f0*/  F2I.FTZ.TRUNC.NTZ R17, R17 ;  /* 0x0000001100117305 */ /* 0x000e24000021f100 */
[----:B0-----:R1:W-:Y:S01]  /*6700*/  STG.E.U8 desc[UR36][R8.64], R17 ;  /* 0x0000001108007986 */ /* 0x0013e2000c101124 */
[----:B------:R-:W-:Y:S05]  /*6710*/  BRA `(.L_x_1032) ;  /* 0x0000000c007c7947 */ /* 0x000fea0003800000 */
.L_x_1030:
[----:B------:R-:W-:-:S06]  /*6720*/  IMAD.U32 R5, R17, 0x10000, RZ ;  /* 0x0001000011057824 */ /* 0x000fcc00078e00ff */
[----:B------:R-:W0:Y:S02]  /*6730*/  F2I.S64.TRUNC R4, R5 ;  /* 0x0000000500047311 */ /* 0x000e24000020d900 */
[----:B0-----:R0:W-:Y:S01]  /*6740*/  STG.E.U8 desc[UR36][R8.64], R4 ;  /* 0x0000000408007986 */ /* 0x0011e2000c101124 */
[----:B------:R-:W-:Y:S05]  /*6750*/  BRA `(.L_x_1032) ;  /* 0x0000000c006c7947 */ /* 0x000fea0003800000 */
.L_x_1029:
        /* <DEDUP_REMOVED lines=10> */
.L_x_1034:
[----:B------:R-:W-:-:S06]  /*6800*/  IMAD.U32 R17, R17, 0x10000, RZ ;  /* 0x0001000011117824 */ /* 0x000fcc00078e00ff */
[----:B------:R-:W0:Y:S02]  /*6810*/  F2I.FTZ.TRUNC.NTZ R17, R17 ;  /* 0x0000001100117305 */ /* 0x000e24000021f100 */
[----:B0-----:R3:W-:Y:S01]  /*6820*/  STG.E desc[UR36][R8.64], R17 ;  /* 0x0000001108007986 */ /* 0x0017e2000c101924 */
[----:B------:R-:W-:Y:S05]  /*6830*/  BRA `(.L_x_1032) ;  /* 0x0000000c00347947 */ /* 0x000fea0003800000 */
.L_x_1033:
[----:B------:R-:W-:-:S06]  /*6840*/  IMAD.U32 R17, R17, 0x10000, RZ ;  /* 0x0001000011117824 */ /* 0x000fcc00078e00ff */
[----:B------:R-:W0:Y:S02]  /*6850*/  F2I.FTZ.TRUNC.NTZ R17, R17 ;  /* 0x0000001100117305 */ /* 0x000e24000021f100 */
[----:B0-----:R2:W-:Y:S01]  /*6860*/  STG.E.U16 desc[UR36][R8.64], R17 ;  /* 0x0000001108007986 */ /* 0x0015e2000c101524 */
[----:B------:R-:W-:Y:S05]  /*6870*/  BRA `(.L_x_1032) ;  /* 0x0000000c00247947 */ /* 0x000fea0003800000 */
.L_x_1028:
        /* <DEDUP_REMOVED lines=9> */
.L_x_1036:
[----:B------:R-:W-:-:S05]  /*6910*/  IMAD.U32 R0, R17, 0x10000, RZ ;  /* 0x0001000011007824 */ /* 0x000fca00078e00ff */
[----:B------:R-:W-:-:S05]  /*6920*/  F2FP.F16.F32.PACK_AB R0, RZ, R0 ;  /* 0x00000000ff00723e */ /* 0x000fca00000000ff */
[----:B------:R0:W-:Y:S01]  /*6930*/  STG.E.U16 desc[UR36][R8.64], R0 ;  /* 0x0000000008007986 */ /* 0x0001e2000c101524 */
[----:B------:R-:W-:Y:S05]  /*6940*/  BRA `(.L_x_1032) ;  /* 0x0000000800f07947 */ /* 0x000fea0003800000 */
.L_x_1035:
        /* <DEDUP_REMOVED lines=10> */
.L_x_1038:
[----:B------:R-:W-:-:S05]  /*69f0*/  IMAD.U32 R17, R17, 0x10000, RZ ;  /* 0x0001000011117824 */ /* 0x000fca00078e00ff */
[----:B------:R-:W-:-:S04]  /*6a00*/  F2FP.F16.F32.PACK_AB R3, RZ, R17 ;  /* 0x00000011ff03723e */ /* 0x000fc800000000ff */
[----:B------:R-:W-:-:S05]  /*6a10*/  PRMT R3, R3, 0x5410, RZ ;  /* 0x0000541003037816 */ /* 0x000fca00000000ff */
[----:B------:R0:W-:Y:S01]  /*6a20*/  STG.E desc[UR36][R8.64], R3 ;  /* 0x0000000308007986 */ /* 0x0001e2000c101924 */
[----:B------:R-:W-:Y:S05]  /*6a30*/  BRA `(.L_x_1032) ;  /* 0x0000000800b47947 */ /* 0x000fea0003800000 */
.L_x_1037:
[----:B------:R-:W-:-:S04]  /*6a40*/  IMAD.U32 R4, R17, 0x10000, RZ ;  /* 0x0001000011047824 */ /* 0x000fc800078e00ff */
[----:B------:R-:W-:-:S06]  /*6a50*/  FMUL.FTZ R4, R4, 1 ;  /* 0x3f80000004047820 */ /* 0x000fcc0000410000 */
[----:B------:R-:W0:Y:S02]  /*6a60*/  F2F.F64.F32 R4, R4 ;  /* 0x0000000400047310 */ /* 0x000e240000201800 */
[----:B0-----:R0:W-:Y:S01]  /*6a70*/  STG.E.64 desc[UR36][R8.64], R4 ;  /* 0x0000000408007986 */ /* 0x0011e2000c101b24 */
[----:B------:R-:W-:Y:S05]  /*6a80*/  BRA `(.L_x_1032) ;  /* 0x0000000800a07947 */ /* 0x000fea0003800000 */
.L_x_1027:
        /* <DEDUP_REMOVED lines=14> */
.L_x_1042:
        /* <DEDUP_REMOVED lines=17> */
.L_x_1045:
[----:B------:R-:W-:-:S04]  /*6c80*/  SHF.R.U32.HI R3, RZ, 0x18, R17 ;  /* 0x00000018ff037819 */ /* 0x000fc80000011611 */
[----:B------:R-:W-:-:S04]  /*6c90*/  LOP3.LUT R0, R0, 0x80, R3, 0xf8, !PT ;  /* 0x0000008000007812 */ /* 0x000fc800078ef803 */
[----:B------:R-:W-:-:S07]  /*6ca0*/  PRMT R4, R0, 0x7610, R4 ;  /* 0x0000761000047816 */ /* 0x000fce0000000004 */
.L_x_1044:
[----:B------:R-:W-:Y:S05]  /*6cb0*/  BSYNC.RECONVERGENT B0 ;  /* 0x0000000000007941 */ /* 0x000fea0003800200 */
.L_x_1043:
[----:B------:R0:W-:Y:S01]  /*6cc0*/  STG.E.U8 desc[UR36][R8.64], R4 ;  /* 0x0000000408007986 */ /* 0x0001e2000c101124 */
[----:B------:R-:W-:Y:S05]  /*6cd0*/  BRA `(.L_x_1032) ;  /* 0x00000008000c7947 */ /* 0x000fea0003800000 */
.L_x_1041:
        /* <DEDUP_REMOVED lines=17> */
.L_x_1048:
[----:B------:R-:W-:-:S04]  /*6df0*/  SHF.R.U32.HI R3, RZ, 0x18, R17 ;  /* 0x00000018ff037819 */ /* 0x000fc80000011611 */
[----:B------:R-:W-:-:S04]  /*6e00*/  LOP3.LUT R0, R0, 0x80, R3, 0xf8, !PT ;  /* 0x0000008000007812 */ /* 0x000fc800078ef803 */
[----:B------:R-:W-:-:S07]  /*6e10*/  PRMT R4, R0, 0x7610, R4 ;  /* 0x0000761000047816 */ /* 0x000fce0000000004 */
.L_x_1047:
[----:B------:R-:W-:Y:S05]  /*6e20*/  BSYNC.RECONVERGENT B0 ;  /* 0x0000000000007941 */ /* 0x000fea0003800200 */
.L_x_1046:
[----:B------:R0:W-:Y:S01]  /*6e30*/  STG.E.U8 desc[UR36][R8.64], R4 ;  /* 0x0000000408007986 */ /* 0x0001e2000c101124 */
[----:B------:R-:W-:Y:S05]  /*6e40*/  BRA `(.L_x_1032) ;  /* 0x0000000400b07947 */ /* 0x000fea0003800000 */
.L_x_1040:
        /* <DEDUP_REMOVED lines=22> */
.L_x_1050:
[----:B------:R-:W-:-:S06]  /*6fb0*/  IMAD.U32 R4, R17, 0x10000, RZ ;  /* 0x0001000011047824 */ /* 0x000fcc00078e00ff */
[----:B------:R-:W0:Y:S02]  /*6fc0*/  F2I.U64.TRUNC R4, R4 ;  /* 0x0000000400047311 */ /* 0x000e24000020d800 */
[----:B0-----:R0:W-:Y:S01]  /*6fd0*/  STG.E.64 desc[UR36][R8.64], R4 ;  /* 0x0000000408007986 */ /* 0x0011e2000c101b24 */
[----:B------:R-:W-:Y:S05]  /*6fe0*/  BRA `(.L_x_1032) ;  /* 0x0000000400487947 */ /* 0x000fea0003800000 */
.L_x_1049:
[----:B------:R-:W-:-:S06]  /*6ff0*/  IMAD.U32 R17, R17, 0x10000, RZ ;  /* 0x0001000011117824 */ /* 0x000fcc00078e00ff */
[----:B------:R-:W0:Y:S02]  /*7000*/  F2I.FTZ.U32.TRUNC.NTZ R17, R17 ;  /* 0x0000001100117305 */ /* 0x000e24000021f000 */
[----:B0-----:R0:W-:Y:S01]  /*7010*/  STG.E desc[UR36][R8.64], R17 ;  /* 0x0000001108007986 */ /* 0x0011e2000c101924 */
[----:B------:R-:W-:Y:S05]  /*7020*/  BRA `(.L_x_1032) ;  /* 0x0000000400387947 */ /* 0x000fea0003800000 */
.L_x_1039:
        /* <DEDUP_REMOVED lines=11> */
.L_x_1052:
[----:B------:R-:W-:Y:S01]  /*70e0*/  IMAD.U32 R17, R17, 0x10000, RZ ;  /* 0x0001000011117824 */ /* 0x000fe200078e00ff */
[----:B------:R-:W-:-:S03]  /*70f0*/  CS2R R6, SRZ ;  /* 0x0000000000067805 */ /* 0x000fc6000001ff00 */
[----:B------:R-:W-:-:S06]  /*7100*/  FMUL.FTZ R4, R17, 1 ;  /* 0x3f80000011047820 */ /* 0x000fcc0000410000 */
[----:B------:R-:W0:Y:S02]  /*7110*/  F2F.F64.F32 R4, R4 ;  /* 0x0000000400047310 */ /* 0x000e240000201800 */
[----:B0-----:R0:W-:Y:S01]  /*7120*/  STG.E.128 desc[UR36][R8.64], R4 ;  /* 0x0000000408007986 */ /* 0x0011e2000c101d24 */
[----:B------:R-:W-:Y:S05]  /*7130*/  BRA `(.L_x_1032) ;  /* 0x0000000000f47947 */ /* 0x000fea0003800000 */
.L_x_1051:
[----:B------:R-:W-:-:S13]  /*7140*/  ISETP.NE.AND P0, PT, R0, 0xf, PT ;  /* 0x0000000f0000780c */ /* 0x000fda0003f05270 */
[----:B------:R-:W-:Y:S05]  /*7150*/  @!P0 BRA `(.L_x_1053) ;  /* 0x0000000000e88947 */ /* 0x000fea0003800000 */
[----:B------:R-:W-:-:S13]  /*7160*/  ISETP.NE.AND P0, PT, R0, 0x17, PT ;  /* 0x000000170000780c */ /* 0x000fda0003f05270 */
[----:B------:R-:W-:Y:S05]  /*7170*/  @!P0 BRA `(.L_x_1054) ;  /* 0x0000000000908947 */ /* 0x000fea0003800000 */
[----:B------:R-:W-:-:S13]  /*7180*/  ISETP.NE.AND P0, PT, R0, 0x18, PT ;  /* 0x000000180000780c */ /* 0x000fda0003f05270 */
[----:B------:R-:W-:Y:S05]  /*7190*/  @!P0 BRA `(.L_x_1055) ;  /* 0x0000000000448947 */ /* 0x000fea0003800000 */
.L_x_1031:
        /* <DEDUP_REMOVED lines=16> */
.L_x_1056:
[----:B------:R-:W-:Y:S05]  /*72a0*/  BRA `(.L_x_1032) ;  /* 0x0000000000987947 */ /* 0x000fea0003800000 */
.L_x_1055:
        /* <DEDUP_REMOVED lines=13> */
.L_x_1058:
[----:B------:R-:W-:Y:S05]  /*7380*/  BSYNC.RECONVERGENT B0 ;  /* 0x0000000000007941 */ /* 0x000fea0003800200 */
.L_x_1057:
[----:B------:R-:W-:-:S05]  /*7390*/  LOP3.LUT R3, R0, 0x80, R3, 0xf8, !PT ;  /* 0x0000008000037812 */ /* 0x000fca00078ef803 */
[----:B------:R0:W-:Y:S01]  /*73a0*/  STG.E.U8 desc[UR36][R8.64], R3 ;  /* 0x0000000308007986 */ /* 0x0001e2000c101124 */
[----:B------:R-:W-:Y:S05]  /*73b0*/  BRA `(.L_x_1032) ;  /* 0x0000000000547947 */ /* 0x000fea0003800000 */
.L_x_1054:
        /* <DEDUP_REMOVED lines=12> */
.L_x_1060:
[----:B------:R-:W-:Y:S01]  /*7480*/  IMAD.MOV.U32 R0, RZ, RZ, 0x7f ;  /* 0x0000007fff007424 */ /* 0x000fe200078e00ff */
[----:B------:R-:W-:-:S04]  /*7490*/  ISETP.GT.U32.AND P0, PT, R4, 0x7f800000, PT ;  /* 0x7f8000000400780c */ /* 0x000fc80003f04070 */
[----:B------:R-:W-:-:S09]  /*74a0*/  SEL R0, R0, 0x7c, P0 ;  /* 0x0000007c00007807 */ /* 0x000fd20000000000 */
.L_x_1061:
[----:B------:R-:W-:Y:S05]  /*74b0*/  BSYNC.RECONVERGENT B0 ;  /* 0x0000000000007941 */ /* 0x000fea0003800200 */
.L_x_1059:
[----:B------:R-:W-:-:S04]  /*74c0*/  SHF.R.U32.HI R3, RZ, 0x18, R3 ;  /* 0x00000018ff037819 */ /* 0x000fc80000011603 */
[----:B------:R-:W-:-:S05]  /*74d0*/  LOP3.LUT R3, R0, 0x80, R3, 0xf8, !PT ;  /* 0x0000008000037812 */ /* 0x000fca00078ef803 */
[----:B------:R0:W-:Y:S01]  /*74e0*/  STG.E.U8 desc[UR36][R8.64], R3 ;  /* 0x0000000308007986 */ /* 0x0001e2000c101124 */
[----:B------:R-:W-:Y:S05]  /*74f0*/  BRA `(.L_x_1032) ;  /* 0x0000000000047947 */ /* 0x000fea0003800000 */
.L_x_1053:
[----:B------:R0:W-:Y:S02]  /*7500*/  STG.E.U16 desc[UR36][R8.64], R17 ;  /* 0x0000001108007986 */ /* 0x0001e4000c101524 */
.L_x_1032:
[----:B------:R-:W-:-:S07]  /*7510*/  VIADD R25, R25, 0x80 ;  /* 0x0000008019197836 */ /* 0x000fce0000000000 */
.L_x_991:
[----:B------:R-:W-:Y:S05]  /*7520*/  BSYNC.RECONVERGENT B6 ;  /* 0x0000000000067941 */ /* 0x000fea0003800200 */
.L_x_990:
[----:B------:R-:W-:-:S13]  /*7530*/  ISETP.GE.AND P0, PT, R25, R16, PT ;  /* 0x000000101900720c */ /* 0x000fda0003f06270 */
[----:B------:R-:W-:Y:S05]  /*7540*/  @P0 EXIT ;  /* 0x000000000000094d */ /* 0x000fea0003800000 */
[----:B01-3--:R-:W0:Y:S01]  /*7550*/  LDC.64 R4, c[0x0][0x388] ;  /* 0x0000e200ff047b82 */ /* 0x00be220000000a00 */
[----:B------:R-:W1:Y:S01]  /*7560*/  LDCU UR4, c[0x0][0x3a8] ;  /* 0x00007500ff0477ac */ /* 0x000e620008000800 */
[----:B--2---:R-:W-:Y:S01]  /*7570*/  PRMT R0, R18, 0x9910, RZ ;  /* 0x0000991012007816 */ /* 0x004fe200000000ff */
        /* <DEDUP_REMOVED lines=14> */
[----:B----4-:R-:W-:-:S06]  /*7660*/  IMAD.U32 R19, R19, 0x10000, RZ ;  /* 0x0001000013137824 */ /* 0x010fcc00078e00ff */
[----:B------:R-:W0:Y:S02]  /*7670*/  F2I.FTZ.TRUNC.NTZ R19, R19 ;  /* 0x0000001300137305 */ /* 0x000e24000021f100 */
[----:B0-----:R-:W-:Y:S01]  /*7680*/  STG.E.U8 desc[UR36][R2.64], R19 ;  /* 0x0000001302007986 */ /* 0x001fe2000c101124 */
[----:B------:R-:W-:Y:S05]  /*7690*/  EXIT ;  /* 0x000000000000794d */ /* 0x000fea0003800000 */
.L_x_1065:
[----:B----4-:R-:W-:-:S06]  /*76a0*/  IMAD.U32 R5, R19, 0x10000, RZ ;  /* 0x0001000013057824 */ /* 0x010fcc00078e00ff */
[----:B------:R-:W0:Y:S02]  /*76b0*/  F2I.S64.TRUNC R4, R5 ;  /* 0x0000000500047311 */ /* 0x000e24000020d900 */
[----:B0-----:R-:W-:Y:S01]  /*76c0*/  STG.E.U8 desc[UR36][R2.64], R4 ;  /* 0x0000000402007986 */ /* 0x001fe2000c101124 */
[----:B------:R-:W-:Y:S05]  /*76d0*/  EXIT ;  /* 0x000000000000794d */ /* 0x000fea0003800000 */
.L_x_1064:
[----:B------:R-:W-:-:S13]  /*76e0*/  ISETP.NE.AND P0, PT, R0, 0x2, PT ;  /* 0x000000020000780c */ /* 0x000fda0003f05270 */
[----:B------:R-:W-:Y:S05]  /*76f0*/  @!P0 BRA `(.L_x_1067) ;  /* 0x0000000000308947 */ /* 0x000fea0003800000 */
[----:B------:R-:W-:-:S13]  /*7700*/  ISETP.NE.AND P0, PT, R0, 0x3, PT ;  /* 0x000000030000780c */ /* 0x000fda0003f05270 */
[----:B------:R-:W-:Y:S05]  /*7710*/  @!P0 BRA `(.L_x_1068) ;  /* 0x0000000000188947 */ /* 0x000fea0003800000 */
[----:B------:R-:W-:-:S13]  /*7720*/  ISETP.NE.AND P0, PT, R0, 0x4, PT ;  /* 0x000000040000780c */ /* 0x000fda0003f05270 */
[----:B------:R-:W-:Y:S05]  /*7730*/  @P0 BRA `(.L_x_1066) ;  /* 0x0000000800780947 */ /* 0x000fea0003800000 */
[----:B----4-:R-:W-:-:S06]  /*7740*/  IMAD.U32 R4, R19, 0x10000, RZ ;  /* 0x0001000013047824 */ /* 0x010fcc00078e00ff */
[----:B------:R-:W0:Y:S02]  /*7750*/  F2I.S64.TRUNC R4, R4 ;  /* 0x0000000400047311 */ /* 0x000e24000020d900 */
[----:B0-----:R-:W-:Y:S01]  /*7760*/  STG.E.64 desc[UR36][R2.64], R4 ;  /* 0x0000000402007986 */ /* 0x001fe2000c101b24 */
[----:B------:R-:W-:Y:S05]  /*7770*/  EXIT ;  /* 0x000000000000794d */ /* 0x000fea0003800000 */
.L_x_1068:
[----:B----4-:R-:W-:-:S06]  /*7780*/  IMAD.U32 R19, R19, 0x10000, RZ ;  /* 0x0001000013137824 */ /* 0x010fcc00078e00ff */
[----:B------:R-:W0:Y:S02]  /*7790*/  F2I.FTZ.TRUNC.NTZ R19, R19 ;  /* 0x0000001300137305 */ /* 0x000e24000021f100 */
[----:B0-----:R-:W-:Y:S01]  /*77a0*/  STG.E desc[UR36][R2.64], R19 ;  /* 0x0000001302007986 */ /* 0x001fe2000c101924 */
[----:B------:R-:W-:Y:S05]  /*77b0*/  EXIT ;  /* 0x000000000000794d */ /* 0x000fea0003800000 */
.L_x_1067:
[----:B----4-:R-:W-:-:S06]  /*77c0*/  IMAD.U32 R19, R19, 0x10000, RZ ;  /* 0x0001000013137824 */ /* 0x010fcc00078e00ff */
[----:B------:R-:W0:Y:S02]  /*77d0*/  F2I.FTZ.TRUNC.NTZ R19, R19 ;  /* 0x0000001300137305 */ /* 0x000e24000021f100 */
[----:B0-----:R-:W-:Y:S01]  /*77e0*/  STG.E.U16 desc[UR36][R2.64], R19 ;  /* 0x0000001302007986 */ /* 0x001fe2000c101524 */
[----:B------:R-:W-:Y:S05]  /*77f0*/  EXIT ;  /* 0x000000000000794d */ /* 0x000fea0003800000 */
.L_x_1063:
[----:B------:R-:W-:-:S13]  /*7800*/  ISETP.GT.AND P0, PT, R0, 0x6, PT ;  /* 0x000000060000780c */ /* 0x000fda0003f04270 */
[----:B------:R-:W-:Y:S05]  /*7810*/  @P0 BRA `(.L_x_1069) ;  /* 0x00000000002c0947 */ /* 0x000fea0003800000 */
[----:B------:R-:W-:-:S13]  /*7820*/  ISETP.NE.AND P0, PT, R0, 0x5, PT ;  /* 0x000000050000780c */ /* 0x000fda0003f05270 */
[----:B------:R-:W-:Y:S05]  /*7830*/  @!P0 BRA `(.L_x_1070) ;  /* 0x0000000000148947 */ /* 0x000fea0003800000 */
[----:B------:R-:W-:-:S13]  /*7840*/  ISETP.NE.AND P0, PT, R0, 0x6, PT ;  /* 0x000000060000780c */ /* 0x000fda0003f05270 */
[----:B------:R-:W-:Y:S05]  /*7850*/  @P0 BRA `(.L_x_1066) ;  /* 0x0000000800300947 */ /* 0x000fea0003800000 */
[----:B----4-:R-:W-:-:S05]  /*7860*/  IMAD.U32 R19, R19, 0x10000, RZ ;  /* 0x0001000013137824 */ /* 0x010fca00078e00ff */
[----:B------:R-:W-:Y:S01]  /*7870*/  STG.E desc[UR36][R2.64], R19 ;  /* 0x0000001302007986 */ /* 0x000fe2000c101924 */
[----:B------:R-:W-:Y:S05]  /*7880*/  EXIT ;  /* 0x000000000000794d */ /* 0x000fea0003800000 */
.L_x_1070:
[----:B----4-:R-:W-:-:S05]  /*7890*/  IMAD.U32 R0, R19, 0x10000, RZ ;  /* 0x0001000013007824 */ /* 0x010fca00078e00ff */
[----:B------:R-:W-:-:S05]  /*78a0*/  F2FP.F16.F32.PACK_AB R0, RZ, R0 ;  /* 0x00000000ff00723e */ /* 0x000fca00000000ff */
[----:B------:R-:W-:Y:S01]  /*78b0*/  STG.E.U16 desc[UR36][R2.64], R0 ;  /* 0x0000000002007986 */ /* 0x000fe2000c101524 */
[----:B------:R-:W-:Y:S05]  /*78c0*/  EXIT ;  /* 0x000000000000794d */ /* 0x000fea0003800000 */
.L_x_1069:
[----:B------:R-:W-:-:S13]  /*78d0*/  ISETP.NE.AND P0, PT, R0, 0x7, PT ;  /* 0x000000070000780c */ /* 0x000fda0003f05270 */
[----:B------:R-:W-:Y:S05]  /*78e0*/  @!P0 BRA `(.L_x_1071) ;  /* 0x0000000000348947 */ /* 0x000fea0003800000 */
[----:B------:R-:W-:-:S13]  /*78f0*/  ISETP.NE.AND P0, PT, R0, 0x8, PT ;  /* 0x000000080000780c */ /* 0x000fda0003f05270 */
[----:B------:R-:W-:Y:S05]  /*7900*/  @!P0 BRA `(.L_x_1072) ;  /* 0x0000000000188947 */ /* 0x000fea0003800000 */
[----:B------:R-:W-:-:S13]  /*7910*/  ISETP.NE.AND P0, PT, R0, 0x9, PT ;  /* 0x000000090000780c */ /* 0x000fda0003f05270 */
[----:B------:R-:W-:Y:S05]  /*7920*/  @P0 BRA `(.L_x_1066) ;  /* 0x0000000400fc0947 */ /* 0x000fea0003800000 */
[----:B----4-:R-:W-:Y:S02]  /*7930*/  IMAD.U32 R4, R19, 0x10000, RZ ;  /* 0x0001000013047824 */ /* 0x010fe400078e00ff */
[----:B------:R-:W-:-:S05]  /*7940*/  IMAD.MOV.U32 R5, RZ, RZ, RZ ;  /* 0x000000ffff057224 */ /* 0x000fca00078e00ff */
[----:B------:R-:W-:Y:S01]  /*7950*/  STG.E.64 desc[UR36][R2.64], R4 ;  /* 0x0000000402007986 */ /* 0x000fe2000c101b24 */
[----:B------:R-:W-:Y:S05]  /*7960*/  EXIT ;  /* 0x000000000000794d */ /* 0x000fea0003800000 */
.L_x_1072:
[----:B----4-:R-:W-:-:S05]  /*7970*/  IMAD.U32 R19, R19, 0x10000, RZ ;  /* 0x0001000013137824 */ /* 0x010fca00078e00ff */
[----:B------:R-:W-:-:S04]  /*7980*/  F2FP.F16.F32.PACK_AB R5, RZ, R19 ;  /* 0x00000013ff05723e */ /* 0x000fc800000000ff */
[----:B------:R-:W-:-:S05]  /*7990*/  PRMT R5, R5, 0x5410, RZ ;  /* 0x0000541005057816 */ /* 0x000fca00000000ff */
[----:B------:R-:W-:Y:S01]  /*79a0*/  STG.E desc[UR36][R2.64], R5 ;  /* 0x0000000502007986 */ /* 0x000fe2000c101924 */
[----:B------:R-:W-:Y:S05]  /*79b0*/  EXIT ;  /* 0x000000000000794d */ /* 0x000fea0003800000 */
.L_x_1071:
[----:B----4-:R-:W-:-:S04]  /*79c0*/  IMAD.U32 R4, R19, 0x10000, RZ ;  /* 0x0001000013047824 */ /* 0x010fc800078e00ff */
[----:B------:R-:W-:-:S06]  /*79d0*/  FMUL.FTZ R4, R4, 1 ;  /* 0x3f80000004047820 */ /* 0x000fcc0000410000 */
[----:B------:R-:W0:Y:S02]  /*79e0*/  F2F.F64.F32 R4, R4 ;  /* 0x0000000400047310 */ /* 0x000e240000201800 */
[----:B0-----:R-:W-:Y:S01]  /*79f0*/  STG.E.64 desc[UR36][R2.64], R4 ;  /* 0x0000000402007986 */ /* 0x001fe2000c101b24 */
[----:B------:R-:W-:Y:S05]  /*7a00*/  EXIT ;  /* 0x000000000000794d */ /* 0x000fea0003800000 */
.L_x_1062:
        /* <DEDUP_REMOVED lines=10> */
[----:B----4-:R-:W-:-:S06]  /*7ab0*/  IMAD.U32 R5, R19, 0x10000, RZ ;  /* 0x0001000013057824 */ /* 0x010fcc00078e00ff */
[----:B------:R-:W0:Y:S02]  /*7ac0*/  F2I.FTZ.U32.TRUNC.NTZ R5, R5 ;  /* 0x0000000500057305 */ /* 0x000e24000021f000 */
[----:B0-----:R-:W-:Y:S01]  /*7ad0*/  STG.E.U16 desc[UR36][R2.64], R5 ;  /* 0x0000000502007986 */ /* 0x001fe2000c101524 */
[----:B------:R-:W-:Y:S05]  /*7ae0*/  EXIT ;  /* 0x000000000000794d */ /* 0x000fea0003800000 */
.L_x_1076:
[----:B----4-:R-:W-:Y:S01]  /*7af0*/  IMAD.U32 R5, R19, 0x10000, RZ ;  /* 0x0001000013057824 */ /* 0x010fe200078e00ff */
        /* <DEDUP_REMOVED lines=17> */
.L_x_1079:
[----:B------:R-:W-:-:S04]  /*7c10*/  SHF.R.U32.HI R5, RZ, 0x18, R5 ;  /* 0x00000018ff057819 */ /* 0x000fc80000011605 */
[----:B------:R-:W-:-:S07]  /*7c20*/  LOP3.LUT R0, R0, 0x80, R5, 0xf8, !PT ;  /* 0x0000008000007812 */ /* 0x000fce00078ef805 */
.L_x_1078:
[----:B------:R-:W-:Y:S05]  /*7c30*/  BSYNC.RECONVERGENT B0 ;  /* 0x0000000000007941 */ /* 0x000fea0003800200 */
.L_x_1077:
[----:B------:R-:W-:Y:S01]  /*7c40*/  STG.E.U8 desc[UR36][R2.64], R0 ;  /* 0x0000000002007986 */ /* 0x000fe2000c101124 */
[----:B------:R-:W-:Y:S05]  /*7c50*/  EXIT ;  /* 0x000000000000794d */ /* 0x000fea0003800000 */
.L_x_1075:
        /* <DEDUP_REMOVED lines=18> */
.L_x_1082:
[----:B------:R-:W-:-:S04]  /*7d80*/  SHF.R.U32.HI R5, RZ, 0x18, R5 ;  /* 0x00000018ff057819 */ /* 0x000fc80000011605 */
[----:B------:R-:W-:-:S07]  /*7d90*/  LOP3.LUT R0, R0, 0x80, R5, 0xf8, !PT ;  /* 0x0000008000007812 */ /* 0x000fce00078ef805 */
.L_x_1081:
[----:B------:R-:W-:Y:S05]  /*7da0*/  BSYNC.RECONVERGENT B0 ;  /* 0x0000000000007941 */ /* 0x000fea0003800200 */
.L_x_1080:
[----:B------:R-:W-:Y:S01]  /*7db0*/  STG.E.U8 desc[UR36][R2.64], R0 ;  /* 0x0000000002007986 */ /* 0x000fe2000c101124 */
[----:B------:R-:W-:Y:S05]  /*7dc0*/  EXIT ;  /* 0x000000000000794d */ /* 0x000fea0003800000 */
.L_x_1074:
[----:B------:R-:W-:-:S13]  /*7dd0*/  ISETP.NE.AND P0, PT, R0, 0x1c, PT ;  /* 0x0000001c0000780c */ /* 0x000fda0003f05270 */
[----:B------:R-:W-:Y:S05]  /*7de0*/  @!P0 BRA `(.L_x_1083) ;  /* 0x0000000000608947 */ /* 0x000fea0003800000 */
[----:B------:R-:W-:-:S13]  /*7df0*/  ISETP.NE.AND P0, PT, R0, 0x1d, PT ;  /* 0x0000001d0000780c */ /* 0x000fda0003f05270 */
[----:B------:R-:W-:Y:S05]  /*7e00*/  @!P0 BRA `(.L_x_1084) ;  /* 0x0000000000488947 */ /* 0x000fea0003800000 */
[----:B------:R-:W-:-:S13]  /*7e10*/  ISETP.NE.AND P0, PT, R0, 0x2c, PT ;  /* 0x0000002c0000780c */ /* 0x000fda0003f05270 */
[----:B------:R-:W-:Y:S05]  /*7e20*/  @P0 BRA `(.L_x_1066) ;  /* 0x0000000000bc0947 */ /* 0x000fea0003800000 */
[----:B----4-:R-:W-:Y:S02]  /*7e30*/  IMAD.U32 R19, R19, 0x10000, RZ ;  /* 0x0001000013137824 */ /* 0x010fe400078e00ff */
[----:B------:R-:W-:-:S03]  /*7e40*/  IMAD.MOV.U32 R5, RZ, RZ, 0xff ;  /* 0x000000ffff057424 */ /* 0x000fc600078e00ff */
[----:B------:R-:W-:-:S04]  /*7e50*/  SHF.R.U32.HI R6, RZ, 0x17, R19 ;  /* 0x00000017ff067819 */ /* 0x000fc80000011613 */
[----:B------:R-:W-:-:S04]  /*7e60*/  LOP3.LUT R4, R6, 0xff, RZ, 0xc0, !PT ;  /* 0x000000ff06047812 */ /* 0x000fc800078ec0ff */
        /* <DEDUP_REMOVED lines=12> */
.L_x_1084:
[----:B----4-:R-:W-:-:S06]  /*7f30*/  IMAD.U32 R4, R19, 0x10000, RZ ;  /* 0x0001000013047824 */ /* 0x010fcc00078e00ff */
[----:B------:R-:W0:Y:S02]  /*7f40*/  F2I.U64.TRUNC R4, R4 ;  /* 0x0000000400047311 */ /* 0x000e24000020d800 */
[----:B0-----:R-:W-:Y:S01]  /*7f50*/  STG.E.64 desc[UR36][R2.64], R4 ;  /* 0x0000000402007986 */ /* 0x001fe2000c101b24 */
[----:B------:R-:W-:Y:S05]  /*7f60*/  EXIT ;  /* 0x000000000000794d */ /* 0x000fea0003800000 */
.L_x_1083:
[----:B----4-:R-:W-:-:S06]  /*7f70*/  IMAD.U32 R19, R19, 0x10000, RZ ;  /* 0x0001000013137824 */ /* 0x010fcc00078e00ff */
[----:B------:R-:W0:Y:S02]  /*7f80*/  F2I.FTZ.U32.TRUNC.NTZ R19, R19 ;  /* 0x0000001300137305 */ /* 0x000e24000021f000 */
[----:B0-----:R-:W-:Y:S01]  /*7f90*/  STG.E desc[UR36][R2.64], R19 ;  /* 0x0000001302007986 */ /* 0x001fe2000c101924 */
[----:B------:R-:W-:Y:S05]  /*7fa0*/  EXIT ;  /* 0x000000000000794d */ /* 0x000fea0003800000 */
.L_x_1073:
[----:B------:R-:W-:-:S13]  /*7fb0*/  ISETP.GT.AND P0, PT, R0, 0xe, PT ;  /* 0x0000000e0000780c */ /* 0x000fda0003f04270 */
[----:B------:R-:W-:Y:S05]  /*7fc0*/  @P0 BRA `(.L_x_1085) ;  /* 0x00000000003c0947 */ /* 0x000fea0003800000 */
[----:B------:R-:W-:-:S13]  /*7fd0*/  ISETP.NE.AND P0, PT, R0, 0xa, PT ;  /* 0x0000000a0000780c */ /* 0x000fda0003f05270 */
[----:B------:R-:W-:Y:S05]  /*7fe0*/  @!P0 BRA `(.L_x_1086) ;  /* 0x00000000001c8947 */ /* 0x000fea0003800000 */
[----:B------:R-:W-:-:S13]  /*7ff0*/  ISETP.NE.AND P0, PT, R0, 0xb, PT ;  /* 0x0000000b0000780c */ /* 0x000fda0003f05270 */
[----:B------:R-:W-:Y:S05]  /*8000*/  @P0 BRA `(.L_x_1066) ;  /* 0x0000000000440947 */ /* 0x000fea0003800000 */
[----:B----4-:R-:W-:-:S05]  /*8010*/  IMAD.U32 R19, R19, 0x10000, RZ ;  /* 0x0001000013137824 */ /* 0x010fca00078e00ff */
[----:B------:R-:W-:-:S04]  /*8020*/  FSETP.NEU.FTZ.AND P0, PT, R19, RZ, PT ;  /* 0x000000ff1300720b */ /* 0x000fc80003f1d000 */
[----:B------:R-:W-:-:S05]  /*8030*/  SEL R5, RZ, 0x1, !P0 ;  /* 0x00000001ff057807 */ /* 0x000fca0004000000 */
[----:B------:R-:W-:Y:S01]  /*8040*/  STG.E.U8 desc[UR36][R2.64], R5 ;  /* 0x0000000502007986 */ /* 0x000fe2000c101124 */
[----:B------:R-:W-:Y:S05]  /*8050*/  EXIT ;  /* 0x000000000000794d */ /* 0x000fea0003800000 */
.L_x_1086:
[----:B----4-:R-:W-:Y:S01]  /*8060*/  IMAD.U32 R19, R19, 0x10000, RZ ;  /* 0x0001000013137824 */ /* 0x010fe200078e00ff */
[----:B------:R-:W-:-:S03]  /*8070*/  CS2R R6, SRZ ;  /* 0x0000000000067805 */ /* 0x000fc6000001ff00 */
[----:B------:R-:W-:-:S06]  /*8080*/  FMUL.FTZ R4, R19, 1 ;  /* 0x3f80000013047820 */ /* 0x000fcc0000410000 */
[----:B------:R-:W0:Y:S02]  /*8090*/  F2F.F64.F32 R4, R4 ;  /* 0x0000000400047310 */ /* 0x000e240000201800 */
[----:B0-----:R-:W-:Y:S01]  /*80a0*/  STG.E.128 desc[UR36][R2.64], R4 ;  /* 0x0000000402007986 */ /* 0x001fe2000c101d24 */
[----:B------:R-:W-:Y:S05]  /*80b0*/  EXIT ;  /* 0x000000000000794d */ /* 0x000fea0003800000 */
.L_x_1085:
[----:B------:R-:W-:-:S13]  /*80c0*/  ISETP.NE.AND P0, PT, R0, 0xf, PT ;  /* 0x0000000f0000780c */ /* 0x000fda0003f05270 */
[----:B------:R-:W-:Y:S05]  /*80d0*/  @!P0 BRA `(.L_x_1087) ;  /* 0x0000000000e88947 */ /* 0x000fea0003800000 */
[----:B------:R-:W-:-:S13]  /*80e0*/  ISETP.NE.AND P0, PT, R0, 0x17, PT ;  /* 0x000000170000780c */ /* 0x000fda0003f05270 */
[----:B------:R-:W-:Y:S05]  /*80f0*/  @!P0 BRA `(.L_x_1088) ;  /* 0x0000000000908947 */ /* 0x000fea0003800000 */
[----:B------:R-:W-:-:S13]  /*8100*/  ISETP.NE.AND P0, PT, R0, 0x18, PT ;  /* 0x000000180000780c */ /* 0x000fda0003f05270 */
[----:B------:R-:W-:Y:S05]  /*8110*/  @!P0 BRA `(.L_x_1089) ;  /* 0x0000000000448947 */ /* 0x000fea0003800000 */
.L_x_1066:
[----:B------:R-:W-:Y:S01]  /*8120*/  MOV R0, 0x0 ;  /* 0x0000000000007802 */ /* 0x000fe20000000f00 */
[----:B------:R-:W0:Y:S01]  /*8130*/  LDCU.64 UR4, c[0x4][0x188] ;  /* 0x01003100ff0477ac */ /* 0x000e220008000a00 */
[----:B------:R-:W-:Y:S02]  /*8140*/  IMAD.MOV.U32 R8, RZ, RZ, 0x65 ;  /* 0x00000065ff087424 */ /* 0x000fe400078e00ff */
[----:B------:R1:W2:Y:S01]  /*8150*/  LDC.64 R2, c[0x4][R0] ;  /* 0x0100000000027b82 */ /* 0x0002a20000000a00 */
[----:B------:R-:W3:Y:S01]  /*8160*/  LDCU.64 UR6, c[0x4][0x190] ;  /* 0x01003200ff0677ac */ /* 0x000ee20008000a00 */
[----:B------:R-:W-:Y:S02]  /*8170*/  IMAD.MOV.U32 R12, RZ, RZ, 0x1 ;  /* 0x00000001ff0c7424 */ /* 0x000fe400078e00ff */
[----:B------:R-:W-:Y:S01]  /*8180*/  IMAD.MOV.U32 R13, RZ, RZ, RZ ;  /* 0x000000ffff0d7224 */ /* 0x000fe200078e00ff */
[----:B------:R-:W5:Y:S01]  /*8190*/  LDCU.64 UR8, c[0x4][0x90] ;  /* 0x01001200ff0877ac */ /* 0x000f620008000a00 */
[----:B0-----:R-:W-:-:S02]  /*81a0*/  IMAD.U32 R4, RZ, RZ, UR4 ;  /* 0x00000004ff047e24 */ /* 0x001fc4000f8e00ff */
[----:B------:R-:W-:Y:S02]  /*81b0*/  IMAD.U32 R5, RZ, RZ, UR5 ;  /* 0x00000005ff057e24 */ /* 0x000fe4000f8e00ff */
[----:B---3--:R-:W-:Y:S02]  /*81c0*/  IMAD.U32 R6, RZ, RZ, UR6 ;  /* 0x00000006ff067e24 */ /* 0x008fe4000f8e00ff */
[----:B------:R-:W-:Y:S02]  /*81d0*/  IMAD.U32 R7, RZ, RZ, UR7 ;  /* 0x00000007ff077e24 */ /* 0x000fe4000f8e00ff */
[----:B-----5:R-:W-:Y:S02]  /*81e0*/  IMAD.U32 R10, RZ, RZ, UR8 ;  /* 0x00000008ff0a7e24 */ /* 0x020fe4000f8e00ff */
[----:B-1----:R-:W-:-:S07]  /*81f0*/  IMAD.U32 R11, RZ, RZ, UR9 ;  /* 0x00000009ff0b7e24 */ /* 0x002fce000f8e00ff */
[----:B------:R-:W-:-:S07]  /*8200*/  LEPC R20, `(.L_x_1090) ;  /* 0x000000001014794e */ /* 0x000fce0000000000 */
[----:B--2-4-:R-:W-:Y:S05]  /*8210*/  CALL.ABS.NOINC R2 ;  /* 0x0000000002007343 */ /* 0x014fea0003c00000 */
.L_x_1090:
[----:B------:R-:W-:Y:S05]  /*8220*/  EXIT ;  /* 0x000000000000794d */ /* 0x000fea0003800000 */
.L_x_1089:
[----:B----4-:R-:W-:Y:S01]  /*8230*/  IMAD.U32 R19, R19, 0x10000, RZ ;  /* 0x0001000013137824 */ /* 0x010fe200078e00ff */
        /* <DEDUP_REMOVED lines=12> */
.L_x_1092:
[----:B------:R-:W-:Y:S05]  /*8300*/  BSYNC.RECONVERGENT B0 ;  /* 0x0000000000007941 */ /* 0x000fea0003800200 */
.L_x_1091:
[----:B------:R-:W-:-:S05]  /*8310*/  LOP3.LUT R5, R0, 0x80, R5, 0xf8, !PT ;  /* 0x0000008000057812 */ /* 0x000fca00078ef805 */
[----:B------:R-:W-:Y:S01]  /*8320*/  STG.E.U8 desc[UR36][R2.64], R5 ;  /* 0x0000000502007986 */ /* 0x000fe2000c101124 */
[----:B------:R-:W-:Y:S05]  /*8330*/  EXIT ;  /* 0x000000000000794d */ /* 0x000fea0003800000 */
.L_x_1088:
[----:B----4-:R-:W-:Y:S01]  /*8340*/  IMAD.U32 R5, R19, 0x10000, RZ ;  /* 0x0001000013057824 */ /* 0x010fe200078e00ff */
        /* <DEDUP_REMOVED lines=11> */
.L_x_1094:
[----:B------:R-:W-:Y:S01]  /*8400*/  IMAD.MOV.U32 R0, RZ, RZ, 0x7f ;  /* 0x0000007fff007424 */ /* 0x000fe200078e00ff */
[----:B------:R-:W-:-:S04]  /*8410*/  ISETP.GT.U32.AND P0, PT, R4, 0x7f800000, PT ;  /* 0x7f8000000400780c */ /* 0x000fc80003f04070 */
[----:B------:R-:W-:-:S09]  /*8420*/  SEL R0, R0, 0x7c, P0 ;  /* 0x0000007c00007807 */ /* 0x000fd20000000000 */
.L_x_1095:
[----:B------:R-:W-:Y:S05]  /*8430*/  BSYNC.RECONVERGENT B0 ;  /* 0x0000000000007941 */ /* 0x000fea0003800200 */
.L_x_1093:
[----:B------:R-:W-:-:S04]  /*8440*/  SHF.R.U32.HI R5, RZ, 0x18, R5 ;  /* 0x00000018ff057819 */ /* 0x000fc80000011605 */
[----:B------:R-:W-:-:S05]  /*8450*/  LOP3.LUT R5, R0, 0x80, R5, 0xf8, !PT ;  /* 0x0000008000057812 */ /* 0x000fca00078ef805 */
[----:B------:R-:W-:Y:S01]  /*8460*/  STG.E.U8 desc[UR36][R2.64], R5 ;  /* 0x0000000502007986 */ /* 0x000fe2000c101124 */
[----:B------:R-:W-:Y:S05]  /*8470*/  EXIT ;  /* 0x000000000000794d */ /* 0x000fea0003800000 */
.L_x_1087:
[----:B----4-:R-:W-:Y:S01]  /*8480*/  STG.E.U16 desc[UR36][R2.64], R19 ;  /* 0x0000001302007986 */ /* 0x010fe2000c101524 */
[----:B------:R-:W-:Y:S05]  /*8490*/  EXIT ;  /* 0x000000000000794d */ /* 0x000fea0003800000 */
.L_x_1096:
        /* <DEDUP_REMOVED lines=14> */
.L_x_5965:


//--------------------- .text._ZN2at6native18elementwise_kernelILi128ELi4EZNS0_22gpu_kernel_impl_nocastINS0_10AbsFunctorIN3c108BFloat16EEEEEvRNS_18TensorIteratorBaseERKT_EUliE_EEviT1_ --------------------------
	.section	.text._ZN2at6native18elementwise_kernelILi128ELi4EZNS0_22gpu_kernel_impl_nocastINS0_10AbsFunctorIN3c108BFloat16EEEEEvRNS_18TensorIteratorBaseERKT_EUliE_EEviT1_,"ax",@progbits
	.align	128
        .global         _ZN2at6native18elementwise_kernelILi128ELi4EZNS0_22gpu_kernel_impl_nocastINS0_10AbsFunctorIN3c108BFloat16EEEEEvRNS_18TensorIteratorBaseERKT_EUliE_EEviT1_
        .type           _ZN2at6native18elementwise_kernelILi128ELi4EZNS0_22gpu_kernel_impl_nocastINS0_10AbsFunctorIN3c108BFloat16EEEEEvRNS_18TensorIteratorBaseERKT_EUliE_EEviT1_,@function
        .size           _ZN2at6native18elementwise_kernelILi128ELi4EZNS0_22gpu_kernel_impl_nocastINS0_10AbsFunctorIN3c108BFloat16EEEEEvRNS_18TensorIteratorBaseERKT_EUliE_EEviT1_,(.L_x_5966 - _ZN2at6native18elementwise_kernelILi128ELi4EZNS0_22gpu_kernel_impl_nocastINS0_10AbsFunctorIN3c108BFloat16EEEEEvRNS_18TensorIteratorBaseERKT_EUliE_EEviT1_)
        .other          _ZN2at6native18elementwise_kernelILi128ELi4EZNS0_22gpu_kernel_impl_nocastINS0_10AbsFunctorIN3c108BFloat16EEEEEvRNS_18TensorIteratorBaseERKT_EUliE_EEviT1_,@"STO_CUDA_ENTRY STV_DEFAULT"
_ZN2at6native18elementwise_kernelILi128ELi4EZNS0_22gpu_kernel_impl_nocastINS0_10AbsFunctorIN3c108BFloat16EEEEEvRNS_18TensorIteratorBaseERKT_EUliE_EEviT1_:
.text._ZN2at6native18elementwise_kernelILi128ELi4EZNS0_22gpu_kernel_impl_nocastINS0_10AbsFunctorIN3c108BFloat16EEEEEvRNS_18TensorIteratorBaseERKT_EUliE_EEviT1_:
        /* <DEDUP_REMOVED lines=15> */
[----:B0-----:R-:W2:Y:S06]  /*00f0*/  LDG.E.U16 R4, desc[UR6][R4.64] ;  /* 0x0000000604047981 */ /* 0x001eac000c1e1500 */
[----:B------:R-:W0:Y:S01]  /*0100*/  LDC.64 R6, c[0x0][0x580] ;  /* 0x00016000ff067b82 */ /* 0x000e220000000a00 */
[----:B------:R-:W-:-:S04]  /*0110*/  IADD3 R3, PT, PT, R3, 0x80, RZ ;  /* 0x0000008003037810 */ /* 0x000fc80007ffe0ff */
[----:B------:R-:W-:-:S13]  /*0120*/  ISETP.GE.AND P0, PT, R3, UR4, PT ;  /* 0x0000000403007c0c */ /* 0x000fda000bf06270 */
[----:B------:R-:W-:Y:S05]  /*0130*/  @P0 BREAK.RELIABLE B1 ;  /* 0x0000000000010942 */ /* 0x000fea0003800100 */
[----:B--2---:R-:W-:-:S05]  /*0140*/  SHF.L.U32 R0, R4, 0x10, RZ ;  /* 0x0000001004007819 */ /* 0x004fca00000006ff */
[----:B------:R-:W-:-:S05]  /*0150*/  FADD.FTZ R0, |R0|, -RZ ;  /* 0x800000ff00007221 */ /* 0x000fca0000010200 */
[----:B------:R-:W-:-:S05]  /*0160*/  F2FP.BF16.F32.PACK_AB R0, RZ, R0 ;  /* 0x00000000ff00723e */ /* 0x000fca00000010ff */
[----:B0-----:R0:W-:Y:S01]  /*0170*/  STG.E.U16 desc[UR6][R6.64], R0 ;  /* 0x0000000006007986 */ /* 0x0011e2000c101506 */
[----:B------:R-:W-:Y:S05]  /*0180*/  @P0 BRA `(.L_x_1101) ;  /* 0x0000000000500947 */ /* 0x000fea0003800000 */
[----:B------:R-:W1:Y:S02]  /*0190*/  LDC.64 R4, c[0x0][0x588] ;  /* 0x00016200ff047b82 */ /* 0x000e640000000a00 */
[----:B-1----:R-:W2:Y:S06]  /*01a0*/  LDG.E.U16 R4, desc[UR6][R4.64] ;  /* 0x0000000604047981 */ /* 0x002eac000c1e1500 */
[----:B0-----:R-:W0:Y:S01]  /*01b0*/  LDC.64 R6, c[0x0][0x580] ;  /* 0x00016000ff067b82 */ /* 0x001e220000000a00 */
[----:B------:R-:W-:Y:S02]  /*01c0*/  IADD3 R3, PT, PT, R3, 0x80, RZ ;  /* 0x0000008003037810 */ /* 0x000fe40007ffe0ff */
[----:B--2---:R-:W-:-:S05]  /*01d0*/  SHF.L.U32 R0, R4, 0x10, RZ ;  /* 0x0000001004007819 */ /* 0x004fca00000006ff */
[----:B------:R-:W-:-:S05]  /*01e0*/  FADD.FTZ R0, |R0|, -RZ ;  /* 0x800000ff00007221 */ /* 0x000fca0000010200 */
[----:B------:R-:W-:-:S05]  /*01f0*/  F2FP.BF16.F32.PACK_AB R0, RZ, R0 ;  /* 0x00000000ff00723e */ /* 0x000fca00000010ff */
[----:B0-----:R0:W-:Y:S02]  /*0200*/  STG.E.U16 desc[UR6][R6.64], R0 ;  /* 0x0000000006007986 */ /* 0x0011e4000c101506 */
.L_x_1100:
[----:B------:R-:W-:-:S13]  /*0210*/  ISETP.GE.AND P0, PT, R3, UR4, PT ;  /* 0x0000000403007c0c */ /* 0x000fda000bf06270 */
[----:B------:R-:W-:Y:S05]  /*0220*/  @P0 BREAK.RELIABLE B1 ;  /* 0x0000000000010942 */ /* 0x000fea0003800100 */
[----:B------:R-:W-:Y:S05]  /*0230*/  @P0 BRA `(.L_x_1101) ;  /* 0x0000000000240947 */ /* 0x000fea0003800000 */
[----:B------:R-:W-:Y:S05]  /*0240*/  BSYNC.RELIABLE B1 ;  /* 0x0000000000017941 */ /* 0x000fea0003800100 */
.L_x_1099:
        /* <DEDUP_REMOVED lines=8> */
.L_x_1101:
[----:B------:R-:W-:Y:S05]  /*02d0*/  BSYNC.RECONVERGENT B0 ;  /* 0x0000000000007941 */ /* 0x000fea0003800200 */
.L_x_1098:
[----:B------:R-:W-:Y:S05]  /*02e0*/  WARPSYNC.ALL ;  /* 0x0000000000007948 */ /* 0x000fea0003800000 */
[----:B------:R-:W-:-:S13]  /*02f0*/  ISETP.GE.AND P0, PT, R3, UR4, PT ;  /* 0x0000000403007c0c */ /* 0x000fda000bf06270 */
[----:B------:R-:W-:Y:S05]  /*0300*/  @P0 EXIT ;  /* 0x000000000000094d */ /* 0x000fea0003800000 */
[----:B------:R-:W2:Y:S02]  /*0310*/  LDC.64 R2, c[0x0][0x588] ;  /* 0x00016200ff027b82 */ /* 0x000ea40000000a00 */
[----:B--2---:R-:W0:Y:S06]  /*0320*/  LDG.E.U16 R2, desc[UR6][R2.64] ;  /* 0x0000000602027981 */ /* 0x004e2c000c1e1500 */
[----:B------:R-:W2:Y:S01]  /*0330*/  LDC.64 R4, c[0x0][0x580] ;  /* 0x00016000ff047b82 */ /* 0x000ea20000000a00 */
[----:B01----:R-:W-:-:S05]  /*0340*/  SHF.L.U32 R0, R2, 0x10, RZ ;  /* 0x0000001002007819 */ /* 0x003fca00000006ff */
[----:B------:R-:W-:-:S05]  /*0350*/  FADD.FTZ R0, |R0|, -RZ ;  /* 0x800000ff00007221 */ /* 0x000fca0000010200 */
[----:B------:R-:W-:-:S05]  /*0360*/  F2FP.BF16.F32.PACK_AB R0, RZ, R0 ;  /* 0x00000000ff00723e */ /* 0x000fca00000010ff */
[----:B--2---:R-:W-:Y:S01]  /*0370*/  STG.E.U16 desc[UR6][R4.64], R0 ;  /* 0x0000000004007986 */ /* 0x004fe2000c101506 */
[----:B------:R-:W-:Y:S05]  /*0380*/  EXIT ;  /* 0x000000000000794d */ /* 0x000fea0003800000 */
.L_x_1097:
        /* <DEDUP_REMOVED lines=9> */
[----:B------:R-:W-:Y:S01]  /*0420*/  MOV R5, R3 ;  /* 0x0000000300057202 */ /* 0x000fe20000000f00 */
[----:B------:R-:W-:Y:S01]  /*0430*/  IMAD.MOV.U32 R4, RZ, RZ, RZ ;  /* 0x000000ffff047224 */ /* 0x000fe200078e00ff */
[----:B------:R-:W-:Y:S01]  /*0440*/  ISETP.NE.AND P0, PT, R2, RZ, PT ;  /* 0x000000ff0200720c */ /* 0x000fe20003f05270 */
[----:B------:R-:W1:Y:S01]  /*0450*/  LDCU UR5, c[0x0][0x38c] ;  /* 0x00007180ff0577ac */ /* 0x000e620008000800 */
[----:B------:R-:W2:Y:S01]  /*0460*/  LDCU.64 UR10, c[0x0][0x4b8] ;  /* 0x00009700ff0a77ac */ /* 0x000ea20008000a00 */
[----:B0-----:R-:W-:-:S05]  /*0470*/  IMAD.HI.U32 R6, R3, UR8, R4 ;  /* 0x0000000803067c27 */ /* 0x001fca000f8e0004 */
[----:B------:R-:W-:-:S04]  /*0480*/  SHF.R.U32.HI R7, RZ, UR9, R6 ;  /* 0x00000009ff077c19 */ /* 0x000fc80008011606 */
[----:B------:R-:W-:-:S05]  /*0490*/  IADD3 R4, PT, PT, -R7, RZ, RZ ;  /* 0x000000ff07047210 */ /* 0x000fca0007ffe1ff */
[----:B-1----:R-:W-:-:S04]  /*04a0*/  IMAD R4, R4, UR5, R3 ;  /* 0x0000000504047c24 */ /* 0x002fc8000f8e0203 */
[C---:B--2---:R-:W-:Y:S02]  /*04b0*/  IMAD R5, R4.reuse, UR10, RZ ;  /* 0x0000000a04057c24 */ /* 0x044fe4000f8e02ff */
        /* <DEDUP_REMOVED lines=287> */
.L_x_1105:
[----:B------:R-:W0:Y:S02]  /*16b0*/  LDCU.128 UR8, c[0x0][0x580] ;  /* 0x0000b000ff0877ac */ /* 0x000e240008000c00 */
[----:B0-----:R-:W-:-:S04]  /*16c0*/  IADD3 R6, P0, PT, R4, UR10, RZ ;  /* 0x0000000a04067c10 */ /* 0x001fc8000ff1e0ff */
[----:B------:R-:W-:-:S05]  /*16d0*/  IADD3.X R7, PT, PT, RZ, UR11, RZ, P0, !PT ;  /* 0x0000000bff077c10 */ /* 0x000fca00087fe4ff */
[----:B------:R-:W2:Y:S01]  /*16e0*/  LDG.E.U16 R6, desc[UR6][R6.64] ;  /* 0x0000000606067981 */ /* 0x000ea2000c1e1500 */
[----:B------:R-:W-:Y:S02]  /*16f0*/  IADD3 R3, PT, PT, R3, 0x80, RZ ;  /* 0x0000008003037810 */ /* 0x000fe40007ffe0ff */
[----:B--2---:R-:W-:-:S05]  /*1700*/  SHF.L.U32 R4, R6, 0x10, RZ ;  /* 0x0000001006047819 */ /* 0x004fca00000006ff */
[----:B------:R-:W-:Y:S01]  /*1710*/  FADD.FTZ R8, |R4|, -RZ ;  /* 0x800000ff04087221 */ /* 0x000fe20000010200 */
[----:B------:R-:W-:-:S04]  /*1720*/  IADD3 R4, P0, PT, R5, UR8, RZ ;  /* 0x0000000805047c10 */ /* 0x000fc8000ff1e0ff */
[----:B------:R-:W-:Y:S02]  /*1730*/  F2FP.BF16.F32.PACK_AB R8, RZ, R8 ;  /* 0x00000008ff08723e */ /* 0x000fe400000010ff */
[----:B------:R-:W-:Y:S02]  /*1740*/  IADD3.X R5, PT, PT, RZ, UR9, RZ, P0, !PT ;  /* 0x00000009ff057c10 */ /* 0x000fe400087fe4ff */
[----:B------:R-:W-:-:S03]  /*1750*/  ISETP.GE.AND P0, PT, R3, UR4, PT ;  /* 0x0000000403007c0c */ /* 0x000fc6000bf06270 */
[----:B------:R0:W-:Y:S10]  /*1760*/  STG.E.U16 desc[UR6][R4.64], R8 ;  /* 0x0000000804007986 */ /* 0x0001f4000c101506 */
[----:B------:R-:W-:Y:S05]  /*1770*/  @P0 BREAK.RELIABLE B1 ;  /* 0x0000000000010942 */ /* 0x000fea0003800100 */
[----:B------:R-:W-:Y:S05]  /*1780*/  @P0 BRA `(.L_x_1106) ;  /* 0x0000002400b80947 */ /* 0x000fea0003800000 */
[----:B------:R-:W1:Y:S01]  /*1790*/  LDCU.64 UR8, c[0x0][0x390] ;  /* 0x00007200ff0877ac */ /* 0x000e620008000a00 */
[----:B0-----:R-:W-:Y:S02]  /*17a0*/  MOV R4, RZ ;  /* 0x000000ff00047202 */ /* 0x001fe40000000f00 */
        /* <DEDUP_REMOVED lines=296> */
.L_x_1107:
        /* <DEDUP_REMOVED lines=9> */
[----:B------:R-:W-:-:S05]  /*2ac0*/  IADD3.X R5, PT, PT, RZ, UR9, RZ, P0, !PT ;  /* 0x00000009ff057c10 */ /* 0x000fca00087fe4ff */
[----:B------:R0:W-:Y:S02]  /*2ad0*/  STG.E.U16 desc[UR6][R4.64], R8 ;  /* 0x0000000804007986 */ /* 0x0001e4000c101506 */
.L_x_1104:
[----:B------:R-:W-:-:S13]  /*2ae0*/  ISETP.GE.AND P0, PT, R3, UR4, PT ;  /* 0x0000000403007c0c */ /* 0x000fda000bf06270 */
[----:B------:R-:W-:Y:S05]  /*2af0*/  @P0 BREAK.RELIABLE B1 ;  /* 0x0000000000010942 */ /* 0x000fea0003800100 */
[----:B------:R-:W-:Y:S05]  /*2b00*/  @P0 BRA `(.L_x_1106) ;  /* 0x0000001000d80947 */ /* 0x000fea0003800000 */
[----:B------:R-:W-:Y:S05]  /*2b10*/  BSYNC.RELIABLE B1 ;  /* 0x0000000000017941 */ /* 0x000fea0003800100 */
.L_x_1103:
[----:B------:R-:W1:Y:S01]  /*2b20*/  LDCU.64 UR8, c[0x0][0x390] ;  /* 0x00007200ff0877ac */ /* 0x000e620008000a00 */
[----:B0-----:R-:W-:Y:S01]  /*2b30*/  MOV R5, R3 ;  /* 0x0000000300057202 */ /* 0x001fe20000000f00 */
[----:B------:R-:W-:Y:S01]  /*2b40*/  IMAD.MOV.U32 R4, RZ, RZ, RZ ;  /* 0x000000ffff047224 */ /* 0x000fe200078e00ff */
[----:B------:R-:W-:Y:S01]  /*2b50*/  ISETP.NE.AND P0, PT, R2, RZ, PT ;  /* 0x000000ff0200720c */ /* 0x000fe20003f05270 */
[----:B------:R-:W0:Y:S01]  /*2b60*/  LDCU UR5, c[0x0][0x38c] ;  /* 0x00007180ff0577ac */ /* 0x000e220008000800 */
        /* <DEDUP_REMOVED lines=293> */
.L_x_1108:
[----:B------:R-:W0:Y:S02]  /*3dc0*/  LDCU.128 UR8, c[0x0][0x580] ;  /* 0x0000b000ff0877ac */ /* 0x000e240008000c00 */
[----:B0-----:R-:W-:-:S04]  /*3dd0*/  IADD3 R6, P0, PT, R4, UR10, RZ ;  /* 0x0000000a04067c10 */ /* 0x001fc8000ff1e0ff */
[----:B------:R-:W-:-:S05]  /*3de0*/  IADD3.X R7, PT, PT, RZ, UR11, RZ, P0, !PT ;  /* 0x0000000bff077c10 */ /* 0x000fca00087fe4ff */
[----:B------:R-:W2:Y:S01]  /*3df0*/  LDG.E.U16 R6, desc[UR6][R6.64] ;  /* 0x0000000606067981 */ /* 0x000ea2000c1e1500 */
[----:B------:R-:W-:Y:S01]  /*3e00*/  VIADD R3, R3, 0x80 ;  /* 0x0000008003037836 */ /* 0x000fe20000000000 */
[----:B--2---:R-:W-:-:S05]  /*3e10*/  SHF.L.U32 R4, R6, 0x10, RZ ;  /* 0x0000001006047819 */ /* 0x004fca00000006ff */
[----:B------:R-:W-:Y:S01]  /*3e20*/  FADD.FTZ R8, |R4|, -RZ ;  /* 0x800000ff04087221 */ /* 0x000fe20000010200 */
[----:B------:R-:W-:-:S04]  /*3e30*/  IADD3 R4, P0, PT, R5, UR8, RZ ;  /* 0x0000000805047c10 */ /* 0x000fc8000ff1e0ff */
[----:B------:R-:W-:Y:S02]  /*3e40*/  F2FP.BF16.F32.PACK_AB R8, RZ, R8 ;  /* 0x00000008ff08723e */ /* 0x000fe400000010ff */
[----:B------:R-:W-:-:S05]  /*3e50*/  IADD3.X R5, PT, PT, RZ, UR9, RZ, P0, !PT ;  /* 0x00000009ff057c10 */ /* 0x000fca00087fe4ff */
[----:B------:R1:W-:Y:S02]  /*3e60*/  STG.E.U16 desc[UR6][R4.64], R8 ;  /* 0x0000000804007986 */ /* 0x0003e4000c101506 */
.L_x_1106:
[----:B------:R-:W-:Y:S05]  /*3e70*/  BSYNC.RECONVERGENT B0 ;  /* 0x0000000000007941 */ /* 0x000fea0003800200 */
.L_x_1102:
[----:B------:R-:W-:Y:S05]  /*3e80*/  WARPSYNC.ALL ;  /* 0x0000000000007948 */ /* 0x000fea0003800000 */
[----:B------:R-:W-:-:S13]  /*3e90*/  ISETP.GE.AND P0, PT, R3, UR4, PT ;  /* 0x0000000403007c0c */ /* 0x000fda000bf06270 */
[----:B------:R-:W-:Y:S05]  /*3ea0*/  @P0 EXIT ;  /* 0x000000000000094d */ /* 0x000fea0003800000 */
[----:B------:R-:W2:Y:S01]  /*3eb0*/  LDCU.64 UR4, c[0x0][0x390] ;  /* 0x00007200ff0477ac */ /* 0x000ea20008000a00 */
[----:B01----:R-:W-:Y:S01]  /*3ec0*/  HFMA2 R4, -RZ, RZ, 0, 0 ;  /* 0x00000000ff047431 */ /* 0x003fe200000001ff */
        /* <DEDUP_REMOVED lines=296> */
.L_x_1109:
[----:B------:R-:W0:Y:S02]  /*5150*/  LDCU.128 UR8, c[0x0][0x580] ;  /* 0x0000b000ff0877ac */ /* 0x000e240008000c00 */
[----:B0-----:R-:W-:-:S04]  /*5160*/  IADD3 R4, P0, PT, R2, UR10, RZ ;  /* 0x0000000a02047c10 */ /* 0x001fc8000ff1e0ff */
[----:B------:R-:W-:-:S05]  /*5170*/  IADD3.X R5, PT, PT, RZ, UR11, RZ, P0, !PT ;  /* 0x0000000bff057c10 */ /* 0x000fca00087fe4ff */
[----:B------:R-:W2:Y:S01]  /*5180*/  LDG.E.U16 R4, desc[UR6][R4.64] ;  /* 0x0000000604047981 */ /* 0x000ea2000c1e1500 */
[----:B------:R-:W-:-:S04]  /*5190*/  IADD3 R2, P0, PT, R3, UR8, RZ ;  /* 0x0000000803027c10 */ /* 0x000fc8000ff1e0ff */
[----:B------:R-:W-:Y:S02]  /*51a0*/  IADD3.X R3, PT, PT, RZ, UR9, RZ, P0, !PT ;  /* 0x00000009ff037c10 */ /* 0x000fe400087fe4ff */
[----:B--2---:R-:W-:-:S05]  /*51b0*/  SHF.L.U32 R0, R4, 0x10, RZ ;  /* 0x0000001004007819 */ /* 0x004fca00000006ff */
[----:B------:R-:W-:-:S05]  /*51c0*/  FADD.FTZ R0, |R0|, -RZ ;  /* 0x800000ff00007221 */ /* 0x000fca0000010200 */
[----:B------:R-:W-:-:S05]  /*51d0*/  F2FP.BF16.F32.PACK_AB R0, RZ, R0 ;  /* 0x00000000ff00723e */ /* 0x000fca00000010ff */
[----:B------:R-:W-:Y:S01]  /*51e0*/  STG.E.U16 desc[UR6][R2.64], R0 ;  /* 0x0000000002007986 */ /* 0x000fe2000c101506 */
[----:B------:R-:W-:Y:S05]  /*51f0*/  EXIT ;  /* 0x000000000000794d */ /* 0x000fea0003800000 */
.L_x_1110:
        /* <DEDUP_REMOVED lines=16> */
.L_x_5966:


//--------------------- .text._ZN2at6native27unrolled_elementwise_kernelINS0_10AbsFunctorIN3c108BFloat16EEESt5arrayIPcLm2EELi4E23TrivialOffsetCalculatorILi1EjESA_NS0_6memory15LoadWithoutCastENSB_16StoreWithoutCastEEEviT_T0_T2_T3_T4_T5_ --------------------------
	.section	.text._ZN2at6native27unrolled_elementwise_kernelINS0_10AbsFunctorIN3c108BFloat16EEESt5arrayIPcLm2EELi4E23TrivialOffsetCalculatorILi1EjESA_NS0_6memory15LoadWithoutCastENSB_16StoreWithoutCastEEEviT_T0_T2_T3_T4_T5_,"ax",@progbits
	.align	128
        .global         _ZN2at6native27unrolled_elementwise_kernelINS0_10AbsFunctorIN3c108BFloat16EEESt5arrayIPcLm2EELi4E23TrivialOffsetCalculatorILi1EjESA_NS0_6memory15LoadWithoutCastENSB_16StoreWithoutCastEEEviT_T0_T2_T3_T4_T5_
        .type           _ZN2at6native27unrolled_elementwise_kernelINS0_10AbsFunctorIN3c108BFloat16EEESt5arrayIPcLm2EELi4E23TrivialOffsetCalculatorILi1EjESA_NS0_6memory15LoadWithoutCastENSB_16StoreWithoutCastEEEviT_T0_T2_T3_T4_T5_,@function
        .size           _ZN2at6native27unrolled_elementwise_kernelINS0_10AbsFunctorIN3c108BFloat16EEESt5arrayIPcLm2EELi4E23TrivialOffsetCalculatorILi1EjESA_NS0_6memory15LoadWithoutCastENSB_16StoreWithoutCastEEEviT_T0_T2_T3_T4_T5_,(.L_x_5967 - _ZN2at6native27unrolled_elementwise_kernelINS0_10AbsFunctorIN3c108BFloat16EEESt5arrayIPcLm2EELi4E23TrivialOffsetCalculatorILi1EjESA_NS0_6memory15LoadWithoutCastENSB_16StoreWithoutCastEEEviT_T0_T2_T3_T4_T5_)
        .other          _ZN2at6native27unrolled_elementwise_kernelINS0_10AbsFunctorIN3c108BFloat16EEESt5arrayIPcLm2EELi4E23TrivialOffsetCalculatorILi1EjESA_NS0_6memory15LoadWithoutCastENSB_16StoreWithoutCastEEEviT_T0_T2_T3_T4_T5_,@"STO_CUDA_ENTRY STV_DEFAULT"
_ZN2at6native27unrolled_elementwise_kernelINS0_10AbsFunctorIN3c108BFloat16EEESt5arrayIPcLm2EELi4E23TrivialOffsetCalculatorILi1EjESA_NS0_6memory15LoadWithoutCastENSB_16StoreWithoutCastEEEviT_T0_T2_T3_T4_T5_:
.text._ZN2at6native27unrolled_elementwise_kernelINS0_10AbsFunctorIN3c108BFloat16EEESt5arrayIPcLm2EELi4E23TrivialOffsetCalculatorILi1EjESA_NS0_6memory15LoadWithoutCastENSB_16StoreWithoutCastEEEviT_T0_T2_T3_T4_T5_:
[----:B------:R-:W-:Y:S01]  /*0000*/  LDC R1, c[0x0][0x37c] ;  /* 0x0000df00ff017b82 */ /* 0x000fe20000000800 */
[----:B------:R-:W0:Y:S07]  /*0010*/  S2R R3, SR_CTAID.X ;  /* 0x0000000000037919 */ /* 0x000e2e0000002500 */
[----:B------:R-:W0:Y:S01]  /*0020*/  LDC R0, c[0x0][0x380] ;  /* 0x0000e000ff007b82 */ /* 0x000e220000000800 */
[----:B------:R-:W1:Y:S01]  /*0030*/  LDCU.64 UR4, c[0x0][0x358] ;  /* 0x00006b00ff0477ac */ /* 0x000e620008000a00 */
[----:B------:R-:W-:Y:S01]  /*0040*/  PRMT R10, RZ, 0x7610, R10 ;  /* 0x00007610ff0a7816 */ /* 0x000fe2000000000a */
        /* <DEDUP_REMOVED lines=8> */
[----:B------:R-:W-:Y:S01]  /*00d0*/  @!P1 LEA R11, R3, R18, 0x9 ;  /* 0x00000012030b9211 */ /* 0x000fe200078e48ff */
[----:B------:R-:W-:Y:S01]  /*00e0*/  @!P1 VIADD R18, R18, 0x80 ;  /* 0x0000008012129836 */ /* 0x000fe20000000000 */
[----:B------:R-:W2:Y:S04]  /*00f0*/  @!P1 LDC.64 R12, c[0x0][0x390] ;  /* 0x0000e400ff0c9b82 */ /* 0x000ea80000000a00 */
[----:B------:R-:W-:Y:S01]  /*0100*/  ISETP.GE.AND P2, PT, R18, R5, PT ;  /* 0x000000051200720c */ /* 0x000fe20003f46270 */
[----:B0-----:R-:W-:-:S05]  /*0110*/  @!P0 IMAD.WIDE.U32 R14, R7, 0x2, R14 ;  /* 0x00000002070e8825 */ /* 0x001fca00078e000e */
[----:B-1----:R0:W3:Y:S07]  /*0120*/  @!P0 LDG.E.U16 R10, desc[UR4][R14.64] ;  /* 0x000000040e0a8981 */ /* 0x0020ee000c1e1500 */
[----:B------:R-:W1:Y:S01]  /*0130*/  @!P2 LDC.64 R8, c[0x0][0x390] ;  /* 0x0000e400ff08ab82 */ /* 0x000e620000000a00 */
[----:B------:R-:W-:Y:S02]  /*0140*/  @!P2 LEA R17, R3, R18, 0x9 ;  /* 0x000000120311a211 */ /* 0x000fe400078e48ff */
[----:B------:R-:W-:Y:S01]  /*0150*/  PRMT R19, RZ, 0x7610, R19 ;  /* 0x00007610ff137816 */ /* 0x000fe20000000013 */
[----:B--2---:R-:W-:Y:S01]  /*0160*/  @!P1 IMAD.WIDE.U32 R12, R11, 0x2, R12 ;  /* 0x000000020b0c9825 */ /* 0x004fe200078e000c */
[----:B------:R-:W-:-:S06]  /*0170*/  PRMT R11, RZ, 0x7610, R11 ;  /* 0x00007610ff0b7816 */ /* 0x000fcc000000000b */
[----:B------:R2:W4:Y:S01]  /*0180*/  @!P1 LDG.E.U16 R11, desc[UR4][R12.64] ;  /* 0x000000040c0b9981 */ /* 0x000522000c1e1500 */
[----:B-1----:R-:W-:-:S05]  /*0190*/  @!P2 IMAD.WIDE.U32 R16, R17, 0x2, R8 ;  /* 0x000000021110a825 */ /* 0x002fca00078e0008 */
[----:B------:R-:W4:Y:S01]  /*01a0*/  @!P2 LDG.E.U16 R19, desc[UR4][R16.64] ;  /* 0x000000041013a981 */ /* 0x000f22000c1e1500 */
[----:B------:R-:W-:-:S05]  /*01b0*/  @!P2 VIADD R18, R18, 0x80 ;  /* 0x000000801212a836 */ /* 0x000fca0000000000 */
[----:B------:R-:W-:-:S13]  /*01c0*/  ISETP.GE.AND P0, PT, R18, R5, PT ;  /* 0x000000051200720c */ /* 0x000fda0003f06270 */
[----:B------:R-:W0:Y:S01]  /*01d0*/  @!P0 LDC.64 R8, c[0x0][0x390] ;  /* 0x0000e400ff088b82 */ /* 0x000e220000000a00 */
[----:B------:R-:W-:-:S04]  /*01e0*/  @!P0 IMAD R7, R3, 0x200, R18 ;  /* 0x0000020003078824 */ /* 0x000fc800078e0212 */
[----:B0-----:R-:W-:Y:S01]  /*01f0*/  @!P0 IMAD.WIDE.U32 R14, R7, 0x2, R8 ;  /* 0x00000002070e8825 */ /* 0x001fe200078e0008 */
[----:B------:R-:W-:-:S06]  /*0200*/  PRMT R7, RZ, 0x7610, R7 ;  /* 0x00007610ff077816 */ /* 0x000fcc0000000007 */
[----:B------:R0:W5:Y:S01]  /*0210*/  @!P0 LDG.E.U16 R7, desc[UR4][R14.64] ;  /* 0x000000040e078981 */ /* 0x000162000c1e1500 */
[----:B------:R-:W-:-:S13]  /*0220*/  ISETP.GE.AND P0, PT, R0, R5, PT ;  /* 0x000000050000720c */ /* 0x000fda0003f06270 */
[----:B------:R-:W1:Y:S01]  /*0230*/  @!P0 LDC.64 R8, c[0x0][0x388] ;  /* 0x0000e200ff088b82 */ /* 0x000e620000000a00 */
[----:B--2---:R-:W-:Y:S02]  /*0240*/  @!P0 IMAD R13, R3, 0x200, R0 ;  /* 0x00000200030d8824 */ /* 0x004fe400078e0200 */
[C---:B------:R-:W-:Y:S01]  /*0250*/  VIADD R18, R0.reuse, 0x100 ;  /* 0x0000010000127836 */ /* 0x040fe20000000000 */
[----:B------:R-:W-:-:S04]  /*0260*/  IADD3 R20, PT, PT, R0, 0x80, RZ ;  /* 0x0000008000147810 */ /* 0x000fc80007ffe0ff */
[-C--:B------:R-:W-:Y:S02]  /*0270*/  ISETP.GE.AND P2, PT, R18, R5.reuse, PT ;  /* 0x000000051200720c */ /* 0x080fe40003f46270 */
[----:B------:R-:W-:Y:S01]  /*0280*/  ISETP.GE.AND P1, PT, R20, R5, PT ;  /* 0x000000051400720c */ /* 0x000fe20003f26270 */
[----:B-1----:R-:W-:Y:S01]  /*0290*/  @!P0 IMAD.WIDE.U32 R8, R13, 0x2, R8 ;  /* 0x000000020d088825 */ /* 0x002fe200078e0008 */
[----:B------:R-:W-:Y:S03]  /*02a0*/  BSSY.RECONVERGENT B0, `(.L_x_1111) ;  /* 0x0000019000007945 */ /* 0x000fe60003800200 */
[----:B---3--:R-:W-:-:S04]  /*02b0*/  @!P0 IMAD.U32 R10, R10, 0x10000, RZ ;  /* 0x000100000a0a8824 */ /* 0x008fc800078e00ff */
[----:B------:R-:W-:-:S05]  /*02c0*/  @!P0 FADD.FTZ R12, |R10|, -RZ ;  /* 0x800000ff0a0c8221 */ /* 0x000fca0000010200 */
[----:B------:R-:W-:Y:S02]  /*02d0*/  @!P0 F2FP.BF16.F32.PACK_AB R6, RZ, R12 ;  /* 0x0000000cff06823e */ /* 0x000fe400000010ff */
[----:B------:R-:W-:Y:S02]  /*02e0*/  IADD3 R10, PT, PT, R0, 0x180, RZ ;  /* 0x00000180000a7810 */ /* 0x000fe40007ffe0ff */
[----:B------:R-:W-:Y:S01]  /*02f0*/  @!P0 MOV R0, R20 ;  /* 0x0000001400008202 */ /* 0x000fe20000000f00 */
[----:B------:R0:W-:Y:S03]  /*0300*/  @!P0 STG.E.U16 desc[UR4][R8.64], R6 ;  /* 0x0000000608008986 */ /* 0x0001e6000c101504 */
[----:B------:R-:W-:Y:S01]  /*0310*/  ISETP.GE.AND P3, PT, R0, R5, PT ;  /* 0x000000050000720c */ /* 0x000fe20003f66270 */
[----:B----4-:R-:W-:-:S04]  /*0320*/  @!P1 IMAD.U32 R11, R11, 0x10000, RZ ;  /* 0x000100000b0b9824 */ /* 0x010fc800078e00ff */
[----:B------:R-:W-:Y:S01]  /*0330*/  @!P1 FADD.FTZ R11, |R11|, -RZ ;  /* 0x800000ff0b0b9221 */ /* 0x000fe20000010200 */
[----:B------:R-:W-:-:S05]  /*0340*/  @!P2 SHF.L.U32 R19, R19, 0x10, RZ ;  /* 0x000000101313a819 */ /* 0x000fca00000006ff */
[----:B------:R-:W-:Y:S01]  /*0350*/  @!P2 FADD.FTZ R19, |R19|, -RZ ;  /* 0x800000ff1313a221 */ /* 0x000fe20000010200 */
[----:B------:R-:W-:-:S04]  /*0360*/  @!P1 F2FP.BF16.F32.PACK_AB R2, RZ, R11 ;  /* 0x0000000bff02923e */ /* 0x000fc800000010ff */
[----:B------:R-:W-:Y:S01]  /*0370*/  @!P2 F2FP.BF16.F32.PACK_AB R4, RZ, R19 ;  /* 0x00000013ff04a23e */ /* 0x000fe200000010ff */
[----:B0-----:R-:W-:Y:S06]  /*0380*/  @P3 BRA `(.L_x_1112) ;  /* 0x0000000000283947 */ /* 0x001fec0003800000 */
[----:B------:R-:W0:Y:S01]  /*0390*/  LDC.64 R8, c[0x0][0x388] ;  /* 0x0000e200ff087b82 */ /* 0x000e220000000a00 */
[----:B------:R-:W-:Y:S01]  /*03a0*/  IMAD R13, R3, 0x200, R0 ;  /* 0x00000200030d7824 */ /* 0x000fe200078e0200 */
[----:B------:R-:W-:-:S04]  /*03b0*/  IADD3 R0, PT, PT, R0, 0x80, RZ ;  /* 0x0000008000007810 */ /* 0x000fc80007ffe0ff */
[----:B------:R-:W-:-:S13]  /*03c0*/  ISETP.GE.AND P0, PT, R0, R5, PT ;  /* 0x000000050000720c */ /* 0x000fda0003f06270 */
[----:B------:R-:W-:Y:S01]  /*03d0*/  @!P0 IMAD R11, R3, 0x200, R0 ;  /* 0x00000200030b8824 */ /* 0x000fe200078e0200 */
[----:B------:R-:W-:Y:S01]  /*03e0*/  @!P0 IADD3 R0, PT, PT, R0, 0x80, RZ ;  /* 0x0000008000008810 */ /* 0x000fe20007ffe0ff */
[----:B0-----:R-:W-:-:S04]  /*03f0*/  IMAD.WIDE.U32 R12, R13, 0x2, R8 ;  /* 0x000000020d0c7825 */ /* 0x001fc800078e0008 */
[----:B------:R-:W-:Y:S01]  /*0400*/  @!P0 IMAD.WIDE.U32 R8, R11, 0x2, R8 ;  /* 0x000000020b088825 */ /* 0x000fe200078e0008 */
[----:B------:R0:W-:Y:S04]  /*0410*/  STG.E.U16 desc[UR4][R12.64], R2 ;  /* 0x000000020c007986 */ /* 0x0001e8000c101504 */
[----:B------:R0:W-:Y:S02]  /*0420*/  @!P0 STG.E.U16 desc[UR4][R8.64], R4 ;  /* 0x0000000408008986 */ /* 0x0001e4000c101504 */
.L_x_1112:
[----:B------:R-:W-:Y:S05]  /*0430*/  BSYNC.RECONVERGENT B0 ;  /* 0x0000000000007941 */ /* 0x000fea0003800200 */
.L_x_1111:
[-C--:B------:R-:W-:Y:S02]  /*0440*/  ISETP.GE.AND P1, PT, R0, R5.reuse, PT ;  /* 0x000000050000720c */ /* 0x080fe40003f26270 */
[----:B------:R-:W-:-:S11]  /*0450*/  ISETP.GE.AND P0, PT, R10, R5, PT ;  /* 0x000000050a00720c */ /* 0x000fd60003f06270 */
[----:B------:R-:W-:Y:S05]  /*0460*/  @P1 EXIT ;  /* 0x000000000000194d */ /* 0x000fea0003800000 */
[----:B0-----:R-:W0:Y:S01]  /*0470*/  LDC.64 R4, c[0x0][0x388] ;  /* 0x0000e200ff047b82 */ /* 0x001e220000000a00 */
[----:B-----5:R-:W-:Y:S01]  /*0480*/  @!P0 IMAD.U32 R7, R7, 0x10000, RZ ;  /* 0x0001000007078824 */ /* 0x020fe200078e00ff */
[----:B------:R-:W-:-:S03]  /*0490*/  LEA R3, R3, R0, 0x9 ;  /* 0x0000000003037211 */ /* 0x000fc600078e48ff */
[----:B------:R-:W-:-:S05]  /*04a0*/  @!P0 FADD.FTZ R7, |R7|, -RZ ;  /* 0x800000ff07078221 */ /* 0x000fca0000010200 */
[----:B------:R-:W-:-:S04]  /*04b0*/  @!P0 F2FP.BF16.F32.PACK_AB R2, RZ, R7 ;  /* 0x00000007ff02823e */ /* 0x000fc800000010ff */
[----:B------:R-:W-:Y:S01]  /*04c0*/  PRMT R0, R2, 0x7610, R0 ;  /* 0x0000761002007816 */ /* 0x000fe20000000000 */
[----:B0-----:R-:W-:-:S05]  /*04d0*/  IMAD.WIDE.U32 R2, R3, 0x2, R4 ;  /* 0x0000000203027825 */ /* 0x001fca00078e0004 */
[----:B------:R-:W-:Y:S01]  /*04e0*/  STG.E.U16 desc[UR4][R2.64], R0 ;  /* 0x0000000002007986 */ /* 0x000fe2000c101504 */
[----:B------:R-:W-:Y:S05]  /*04f0*/  EXIT ;  /* 0x000000000000794d */ /* 0x000fea0003800000 */
.L_x_1113:
        /* <DEDUP_REMOVED lines=16> */
.L_x_5967:


//--------------------- .text._ZN2at6native29vectorized_elementwise_kernelILi2ENS0_10AbsFunctorIN3c108BFloat16EEESt5arrayIPcLm2EEEEviT0_T1_ --------------------------
	.section	.text._ZN2at6native29vectorized_elementwise_kernelILi2ENS0_10AbsFunctorIN3c108BFloat16EEESt5arrayIPcLm2EEEEviT0_T1_,"ax",@progbits
	.align	128
        .global         _ZN2at6native29vectorized_elementwise_kernelILi2ENS0_10AbsFunctorIN3c108BFloat16EEESt5arrayIPcLm2EEEEviT0_T1_
        .type           _ZN2at6native29vectorized_elementwise_kernelILi2ENS0_10AbsFunctorIN3c108BFloat16EEESt5arrayIPcLm2EEEEviT0_T1_,@function
        .size           _ZN2at6native29vectorized_elementwise_kernelILi2ENS0_10AbsFunctorIN3c108BFloat16EEESt5arrayIPcLm2EEEEviT0_T1_,(.L_x_5968 - _ZN2at6native29vectorized_elementwise_kernelILi2ENS0_10AbsFunctorIN3c108BFloat16EEESt5arrayIPcLm2EEEEviT0_T1_)
        .other          _ZN2at6native29vectorized_elementwise_kernelILi2ENS0_10AbsFunctorIN3c108BFloat16EEESt5arrayIPcLm2EEEEviT0_T1_,@"STO_CUDA_ENTRY STV_DEFAULT"
_ZN2at6native29vectorized_elementwise_kernelILi2ENS0_10AbsFunctorIN3c108BFloat16EEESt5arrayIPcLm2EEEEviT0_T1_:
.text._ZN2at6native29vectorized_elementwise_kernelILi2ENS0_10AbsFunctorIN3c108BFloat16EEESt5arrayIPcLm2EEEEviT0_T1_:
[----:B------:R-:W-:Y:S01]  /*0000*/  LDC R1, c[0x0][0x37c] ;  /* 0x0000df00ff017b82 */ /* 0x000fe20000000800 */
[----:B------:R-:W0:Y:S01]  /*0010*/  S2R R0, SR_CTAID.X ;  /* 0x0000000000007919 */ /* 0x000e220000002500 */
[----:B------:R-:W1:Y:S01]  /*0020*/  LDCU UR6, c[0x0][0x380] ;  /* 0x00007000ff0677ac */ /* 0x000e620008000800 */
[----:B------:R-:W2:Y:S01]  /*0030*/  LDCU.64 UR4, c[0x0][0x358] ;  /* 0x00006b00ff0477ac */ /* 0x000ea20008000a00 */
[----:B0-----:R-:W-:-:S05]  /*0040*/  IMAD.SHL.U32 R0, R0, 0x400, RZ ;  /* 0x0000040000007824 */ /* 0x001fca00078e00ff */
[----:B-1----:R-:W-:-:S04]  /*0050*/  IADD3 R2, PT, PT, -R0, UR6, RZ ;  /* 0x0000000600027c10 */ /* 0x002fc8000fffe1ff */
[----:B------:R-:W-:-:S13]  /*0060*/  ISETP.GT.U32.AND P0, PT, R2, 0x3ff, PT ;  /* 0x000003ff0200780c */ /* 0x000fda0003f04070 */
[----:B--2---:R-:W-:Y:S05]  /*0070*/  @P0 BRA `(.L_x_1114) ;  /* 0x00000008006c0947 */ /* 0x004fea0003800000 */
[----:B------:R-:W0:Y:S01]  /*0080*/  S2R R25, SR_TID.X ;  /* 0x0000000000197919 */ /* 0x000e220000002100 */
[----:B------:R-:W-:Y:S02]  /*0090*/  PRMT R22, RZ, 0x7610, R22 ;  /* 0x00007610ff167816 */ /* 0x000fe40000000016 */
[----:B0-----:R-:W-:Y:S01]  /*00a0*/  ISETP.GE.U32.AND P6, PT, R25, R2, PT ;  /* 0x000000021900720c */ /* 0x001fe20003fc6070 */
[----:B------:R-:W-:-:S12]  /*00b0*/  IMAD.MOV.U32 R3, RZ, RZ, R25 ;  /* 0x000000ffff037224 */ /* 0x000fd800078e0019 */
[----:B------:R-:W-:Y:S01]  /*00c0*/  @!P6 IADD3 R25, PT, PT, R3, 0x80, RZ ;  /* 0x000000800319e810 */ /* 0x000fe20007ffe0ff */
[----:B------:R-:W0:Y:S01]  /*00d0*/  @!P6 LDC.64 R14, c[0x0][0x390] ;  /* 0x0000e400ff0eeb82 */ /* 0x000e220000000a00 */
[----:B------:R-:W-:Y:S02]  /*00e0*/  @!P6 IMAD.IADD R19, R0, 0x1, R3 ;  /* 0x000000010013e824 */ /* 0x000fe400078e0203 */
[----:B------:R-:W-:-:S13]  /*00f0*/  ISETP.GE.U32.AND P5, PT, R25, R2, PT ;  /* 0x000000021900720c */ /* 0x000fda0003fa6070 */
[----:B------:R-:W-:Y:S01]  /*0100*/  @!P5 IMAD.IADD R16, R0, 0x1, R25 ;  /* 0x000000010010d824 */ /* 0x000fe200078e0219 */
[----:B------:R-:W1:Y:S01]  /*0110*/  @!P5 LDC.64 R12, c[0x0][0x390] ;  /* 0x0000e400ff0cdb82 */ /* 0x000e620000000a00 */
[----:B------:R-:W-:-:S05]  /*0120*/  @!P5 VIADD R25, R25, 0x80 ;  /* 0x000000801919d836 */ /* 0x000fca0000000000 */
[----:B------:R-:W-:Y:S01]  /*0130*/  ISETP.GE.U32.AND P4, PT, R25, R2, PT ;  /* 0x000000021900720c */ /* 0x000fe20003f86070 */
[----:B0-----:R-:W-:-:S05]  /*0140*/  @!P6 IMAD.WIDE.U32 R14, R19, 0x2, R14 ;  /* 0x00000002130ee825 */ /* 0x001fca00078e000e */
[----:B------:R-:W2:Y:S07]  /*0150*/  @!P6 LDG.E.U16 R22, desc[UR4][R14.64] ;  /* 0x000000040e16e981 */ /* 0x000eae000c1e1500 */
[----:B------:R-:W-:Y:S01]  /*0160*/  @!P4 IADD3 R17, PT, PT, R0, R25, RZ ;  /* 0x000000190011c210 */ /* 0x000fe20007ffe0ff */
[----:B------:R-:W-:Y:S01]  /*0170*/  @!P4 VIADD R25, R25, 0x80 ;  /* 0x000000801919c836 */ /* 0x000fe20000000000 */
[----:B------:R-:W0:Y:S04]  /*0180*/  @!P4 LDC.64 R10, c[0x0][0x390] ;  /* 0x0000e400ff0acb82 */ /* 0x000e280000000a00 */
[----:B------:R-:W-:-:S13]  /*0190*/  ISETP.GE.U32.AND P3, PT, R25, R2, PT ;  /* 0x000000021900720c */ /* 0x000fda0003f66070 */
[----:B------:R-:W-:Y:S01]  /*01a0*/  @!P3 IMAD.IADD R28, R0, 0x1, R25 ;  /* 0x00000001001cb824 */ /* 0x000fe200078e0219 */
[----:B------:R-:W-:Y:S01]  /*01b0*/  @!P3 IADD3 R25, PT, PT, R25, 0x80, RZ ;  /* 0x000000801919b810 */ /* 0x000fe20007ffe0ff */
[----:B-1----:R-:W-:Y:S01]  /*01c0*/  @!P5 IMAD.WIDE.U32 R12, R16, 0x2, R12 ;  /* 0x00000002100cd825 */ /* 0x002fe200078e000c */
[----:B------:R-:W-:Y:S01]  /*01d0*/  PRMT R24, RZ, 0x7610, R24 ;  /* 0x00007610ff187816 */ /* 0x000fe20000000018 */
[----:B------:R-:W1:Y:S01]  /*01e0*/  @!P3 LDC.64 R18, c[0x0][0x390] ;  /* 0x0000e400ff12bb82 */ /* 0x000e620000000a00 */
[----:B------:R-:W-:Y:S02]  /*01f0*/  ISETP.GE.U32.AND P2, PT, R25, R2, PT ;  /* 0x000000021900720c */ /* 0x000fe40003f46070 */
[----:B------:R-:W-:Y:S01]  /*0200*/  PRMT R26, RZ, 0x7610, R26 ;  /* 0x00007610ff1a7816 */ /* 0x000fe2000000001a */
[----:B0-----:R-:W-:Y:S01]  /*0210*/  @!P4 IMAD.WIDE.U32 R10, R17, 0x2, R10 ;  /* 0x00000002110ac825 */ /* 0x001fe200078e000a */
[----:B------:R-:W3:Y:S04]  /*0220*/  @!P5 LDG.E.U16 R24, desc[UR4][R12.64] ;  /* 0x000000040c18d981 */ /* 0x000ee8000c1e1500 */
[----:B------:R0:W4:Y:S05]  /*0230*/  @!P4 LDG.E.U16 R26, desc[UR4][R10.64] ;  /* 0x000000040a1ac981 */ /* 0x00012a000c1e1500 */
[----:B------:R-:W-:-:S02]  /*0240*/  @!P2 IMAD.IADD R23, R0, 0x1, R25 ;  /* 0x000000010017a824 */ /* 0x000fc400078e0219 */
[----:B------:R-:W-:Y:S01]  /*0250*/  @!P2 VIADD R25, R25, 0x80 ;  /* 0x000000801919a836 */ /* 0x000fe20000000000 */
[----:B0-----:R-:W0:Y:S04]  /*0260*/  @!P2 LDC.64 R10, c[0x0][0x390] ;  /* 0x0000e400ff0aab82 */ /* 0x001e280000000a00 */
[----:B------:R-:W-:-:S13]  /*0270*/  ISETP.GE.U32.AND P1, PT, R25, R2, PT ;  /* 0x000000021900720c */ /* 0x000fda0003f26070 */
[----:B------:R-:W-:Y:S01]  /*0280*/  @!P1 IADD3 R29, PT, PT, R0, R25, RZ ;  /* 0x00000019001d9210 */ /* 0x000fe20007ffe0ff */
[----:B------:R-:W-:Y:S01]  /*0290*/  @!P1 VIADD R25, R25, 0x80 ;  /* 0x0000008019199836 */ /* 0x000fe20000000000 */
[----:B------:R-:W5:Y:S04]  /*02a0*/  @!P1 LDC.64 R12, c[0x0][0x390] ;  /* 0x0000e400ff0c9b82 */ /* 0x000f680000000a00 */
[----:B------:R-:W-:-:S13]  /*02b0*/  ISETP.GE.U32.AND P0, PT, R25, R2, PT ;  /* 0x000000021900720c */ /* 0x000fda0003f06070 */
[----:B------:R-:W-:Y:S01]  /*02c0*/  @!P0 IADD3 R27, PT, PT, R0, R25, RZ ;  /* 0x00000019001b8210 */ /* 0x000fe20007ffe0ff */
[----:B------:R-:W-:Y:S01]  /*02d0*/  @!P0 VIADD R25, R25, 0x80 ;  /* 0x0000008019198836 */ /* 0x000fe20000000000 */
[----:B------:R-:W0:Y:S04]  /*02e0*/  @!P0 LDC.64 R14, c[0x0][0x390] ;  /* 0x0000e400ff0e8b82 */ /* 0x000e280000000a00 */
[----:B------:R-:W-:-:S13]  /*02f0*/  ISETP.GE.U32.AND P6, PT, R25, R2, PT ;  /* 0x000000021900720c */ /* 0x000fda0003fc6070 */
[----:B------:R-:W0:Y:S01]  /*0300*/  @!P6 LDC.64 R16, c[0x0][0x390] ;  /* 0x0000e400ff10eb82 */ /* 0x000e220000000a00 */
[----:B------:R-:W-:Y:S02]  /*0310*/  @!P6 IMAD.IADD R25, R0, 0x1, R25 ;  /* 0x000000010019e824 */ /* 0x000fe400078e0219 */
[----:B-1----:R-:W-:Y:S01]  /*0320*/  @!P3 IMAD.WIDE.U32 R18, R28, 0x2, R18 ;  /* 0x000000021c12b825 */ /* 0x002fe200078e0012 */
[----:B------:R-:W-:-:S03]  /*0330*/  PRMT R28, RZ, 0x7610, R28 ;  /* 0x00007610ff1c7816 */ /* 0x000fc6000000001c */
[----:B-----5:R-:W-:Y:S01]  /*0340*/  @!P1 IMAD.WIDE.U32 R12, R29, 0x2, R12 ;  /* 0x000000021d0c9825 */ /* 0x020fe200078e000c */
[----:B------:R-:W-:Y:S02]  /*0350*/  PRMT R29, RZ, 0x7610, R29 ;  /* 0x00007610ff1d7816 */ /* 0x000fe4000000001d */
[----:B------:R-:W5:Y:S01]  /*0360*/  @!P3 LDG.E.U16 R28, desc[UR4][R18.64] ;  /* 0x00000004121cb981 */ /* 0x000f62000c1e1500 */
[----:B0-----:R-:W-:Y:S01]  /*0370*/  @!P2 IMAD.WIDE.U32 R10, R23, 0x2, R10 ;  /* 0x00000002170aa825 */ /* 0x001fe200078e000a */
[----:B------:R-:W-:-:S03]  /*0380*/  PRMT R23, RZ, 0x7610, R23 ;  /* 0x00007610ff177816 */ /* 0x000fc60000000017 */
[----:B------:R-:W-:Y:S01]  /*0390*/  @!P0 IMAD.WIDE.U32 R14, R27, 0x2, R14 ;  /* 0x000000021b0e8825 */ /* 0x000fe200078e000e */
[----:B------:R-:W-:Y:S02]  /*03a0*/  PRMT R27, RZ, 0x7610, R27 ;  /* 0x00007610ff1b7816 */ /* 0x000fe4000000001b */
[----:B------:R-:W5:Y:S04]  /*03b0*/  @!P1 LDG.E.U16 R23, desc[UR4][R12.64] ;  /* 0x000000040c179981 */ /* 0x000f68000c1e1500 */
[----:B------:R-:W5:Y:S01]  /*03c0*/  @!P0 LDG.E.U16 R29, desc[UR4][R14.64] ;  /* 0x000000040e1d8981 */ /* 0x000f62000c1e1500 */
[----:B------:R-:W-:Y:S01]  /*03d0*/  @!P6 IMAD.WIDE.U32 R16, R25, 0x2, R16 ;  /* 0x000000021910e825 */ /* 0x000fe200078e0010 */
[----:B------:R-:W-:-:S04]  /*03e0*/  PRMT R25, RZ, 0x7610, R25 ;  /* 0x00007610ff197816 */ /* 0x000fc80000000019 */
[----:B------:R-:W5:Y:S04]  /*03f0*/  @!P6 LDG.E.U16 R27, desc[UR4][R16.64] ;  /* 0x00000004101be981 */ /* 0x000f68000c1e1500 */
[----:B------:R0:W5:Y:S01]  /*0400*/  @!P2 LDG.E.U16 R25, desc[UR4][R10.64] ;  /* 0x000000040a19a981 */ /* 0x000162000c1e1500 */
[C---:B------:R-:W-:Y:S02]  /*0410*/  ISETP.GE.U32.AND P0, PT, R3.reuse, R2, PT ;  /* 0x000000020300720c */ /* 0x040fe40003f06070 */
[----:B0-----:R-:W-:-:S11]  /*0420*/  IADD3 R11, PT, PT, R3, 0x80, RZ ;  /* 0x00000080030b7810 */ /* 0x001fd60007ffe0ff */
[----:B------:R-:W0:Y:S01]  /*0430*/  @!P0 LDC.64 R18, c[0x0][0x388] ;  /* 0x0000e200ff128b82 */ /* 0x000e220000000a00 */
[----:B------:R-:W-:Y:S01]  /*0440*/  ISETP.GE.U32.AND P6, PT, R11, R2, PT ;  /* 0x000000020b00720c */ /* 0x000fe20003fc6070 */
[C---:B------:R-:W-:Y:S02]  /*0450*/  VIADD R13, R3.reuse, 0x100 ;  /* 0x00000100030d7836 */ /* 0x040fe40000000000 */
[----:B------:R-:W-:-:S03]  /*0460*/  VIADD R15, R3, 0x180 ;  /* 0x00000180030f7836 */ /* 0x000fc60000000000 */
[-C--:B------:R-:W-:Y:S01]  /*0470*/  ISETP.GE.U32.AND P1, PT, R13, R2.reuse, PT ;  /* 0x000000020d00720c */ /* 0x080fe20003f26070 */
[C---:B------:R-:W-:Y:S01]  /*0480*/  VIADD R13, R3.reuse, 0x280 ;  /* 0x00000280030d7836 */ /* 0x040fe20000000000 */
[----:B------:R-:W-:Y:S02]  /*0490*/  IADD3 R17, PT, PT, R3, 0x200, RZ ;  /* 0x0000020003117810 */ /* 0x000fe40007ffe0ff */
[-C--:B------:R-:W-:Y:S02]  /*04a0*/  ISETP.GE.U32.AND P2, PT, R15, R2.reuse, PT ;  /* 0x000000020f00720c */ /* 0x080fe40003f46070 */
[----:B------:R-:W-:Y:S02]  /*04b0*/  IADD3 R15, PT, PT, R3, 0x300, RZ ;  /* 0x00000300030f7810 */ /* 0x000fe40007ffe0ff */
[-C--:B------:R-:W-:Y:S02]  /*04c0*/  ISETP.GE.U32.AND P4, PT, R13, R2.reuse, PT ;  /* 0x000000020d00720c */ /* 0x080fe40003f86070 */
[----:B------:R-:W-:Y:S01]  /*04d0*/  ISETP.GE.U32.AND P3, PT, R17, R2, PT ;  /* 0x000000021100720c */ /* 0x000fe20003f66070 */
[----:B------:R-:W-:Y:S01]  /*04e0*/  @!P0 IMAD.IADD R17, R0, 0x1, R3 ;  /* 0x0000000100118824 */ /* 0x000fe200078e0203 */
[----:B------:R-:W-:-:S02]  /*04f0*/  IADD3 R13, PT, PT, R3, 0x380, RZ ;  /* 0x00000380030d7810 */ /* 0x000fc40007ffe0ff */
[----:B------:R-:W-:Y:S01]  /*0500*/  ISETP.GE.U32.AND P5, PT, R15, R2, PT ;  /* 0x000000020f00720c */ /* 0x000fe20003fa6070 */
[----:B------:R-:W-:Y:S02]  /*0510*/  @!P0 IMAD.MOV.U32 R3, RZ, RZ, R11 ;  /* 0x000000ffff038224 */ /* 0x000fe400078e000b */
[----:B0-----:R-:W-:Y:S01]  /*0520*/  @!P0 IMAD.WIDE.U32 R18, R17, 0x2, R18 ;  /* 0x0000000211128825 */ /* 0x001fe200078e0012 */
[----:B------:R-:W-:Y:S04]  /*0530*/  BSSY.RECONVERGENT B0, `(.L_x_1115) ;  /* 0x0000047000007945 */ /* 0x000fe80003800200 */
[----:B------:R-:W-:Y:S01]  /*0540*/  BSSY.RELIABLE B1, `(.L_x_1116) ;  /* 0x000003f000017945 */ /* 0x000fe20003800100 */
[----:B--2---:R-:W-:-:S04]  /*0550*/  @!P0 IMAD.U32 R22, R22, 0x10000, RZ ;  /* 0x0001000016168824 */ /* 0x004fc800078e00ff */
[----:B------:R-:W-:-:S05]  /*0560*/  @!P0 FADD.FTZ R22, |R22|, -RZ ;  /* 0x800000ff16168221 */ /* 0x000fca0000010200 */
[----:B------:R-:W-:-:S05]  /*0570*/  @!P0 F2FP.BF16.F32.PACK_AB R21, RZ, R22 ;  /* 0x00000016ff15823e */ /* 0x000fca00000010ff */
[----:B------:R0:W-:Y:S01]  /*0580*/  @!P0 STG.E.U16 desc[UR4][R18.64], R21 ;  /* 0x0000001512008986 */ /* 0x0001e2000c101504 */
[----:B------:R-:W-:Y:S01]  /*0590*/  ISETP.GE.U32.AND P0, PT, R3, R2, PT ;  /* 0x000000020300720c */ /* 0x000fe20003f06070 */
[----:B---3--:R-:W-:-:S04]  /*05a0*/  @!P6 IMAD.U32 R24, R24, 0x10000, RZ ;  /* 0x000100001818e824 */ /* 0x008fc800078e00ff */
[----:B------:R-:W-:-:S05]  /*05b0*/  @!P6 FADD.FTZ R24, |R24|, -RZ ;  /* 0x800000ff1818e221 */ /* 0x000fca0000010200 */
[----:B------:R-:W-:Y:S02]  /*05c0*/  @!P6 F2FP.BF16.F32.PACK_AB R4, RZ, R24 ;  /* 0x00000018ff04e23e */ /* 0x000fe400000010ff */
[----:B------:R-:W-:Y:S01]  /*05d0*/  ISETP.GE.U32.AND P6, PT, R13, R2, PT ;  /* 0x000000020d00720c */ /* 0x000fe20003fc6070 */
[----:B----4-:R-:W-:-:S04]  /*05e0*/  @!P1 IMAD.U32 R26, R26, 0x10000, RZ ;  /* 0x000100001a1a9824 */ /* 0x010fc800078e00ff */
[----:B------:R-:W-:-:S05]  /*05f0*/  @!P1 FADD.FTZ R26, |R26|, -RZ ;  /* 0x800000ff1a1a9221 */ /* 0x000fca0000010200 */
[----:B------:R-:W-:Y:S02]  /*0600*/  @!P1 F2FP.BF16.F32.PACK_AB R5, RZ, R26 ;  /* 0x0000001aff05923e */ /* 0x000fe400000010ff */
[----:B-----5:R-:W-:Y:S01]  /*0610*/  @!P2 SHF.L.U32 R28, R28, 0x10, RZ ;  /* 0x000000101c1ca819 */ /* 0x020fe200000006ff */
[----:B------:R-:W-:Y:S01]  /*0620*/  @!P4 IMAD.U32 R23, R23, 0x10000, RZ ;  /* 0x000100001717c824 */ /* 0x000fe200078e00ff */
[----:B------:R-:W-:-:S03]  /*0630*/  @!P5 SHF.L.U32 R29, R29, 0x10, RZ ;  /* 0x000000101d1dd819 */ /* 0x000fc600000006ff */
[----:B------:R-:W-:Y:S01]  /*0640*/  @!P2 FADD.FTZ R28, |R28|, -RZ ;  /* 0x800000ff1c1ca221 */ /* 0x000fe20000010200 */
[----:B------:R-:W-:Y:S01]  /*0650*/  @!P4 FADD.FTZ R23, |R23|, -RZ ;  /* 0x800000ff1717c221 */ /* 0x000fe20000010200 */
[----:B------:R-:W-:Y:S02]  /*0660*/  @!P6 IMAD.U32 R27, R27, 0x10000, RZ ;  /* 0x000100001b1be824 */ /* 0x000fe400078e00ff */
[----:B------:R-:W-:Y:S02]  /*0670*/  @!P3 IMAD.U32 R25, R25, 0x10000, RZ ;  /* 0x000100001919b824 */ /* 0x000fe400078e00ff */
[----:B------:R-:W-:Y:S01]  /*0680*/  @!P5 FADD.FTZ R29, |R29|, -RZ ;  /* 0x800000ff1d1dd221 */ /* 0x000fe20000010200 */
[----:B------:R-:W-:Y:S01]  /*0690*/  @!P6 FADD.FTZ R27, |R27|, -RZ ;  /* 0x800000ff1b1be221 */ /* 0x000fe20000010200 */
[----:B------:R-:W-:Y:S01]  /*06a0*/  @!P3 FADD.FTZ R25, |R25|, -RZ ;  /* 0x800000ff1919b221 */ /* 0x000fe20000010200 */
[----:B------:R-:W-:Y:S02]  /*06b0*/  @!P2 F2FP.BF16.F32.PACK_AB R6, RZ, R28 ;  /* 0x0000001cff06a23e */ /* 0x000fe400000010ff */
[----:B------:R-:W-:-:S02]  /*06c0*/  @!P4 F2FP.BF16.F32.PACK_AB R8, RZ, R23 ;  /* 0x00000017ff08c23e */ /* 0x000fc400000010ff */
[----:B------:R-:W-:Y:S02]  /*06d0*/  @!P3 F2FP.BF16.F32.PACK_AB R7, RZ, R25 ;  /* 0x00000019ff07b23e */ /* 0x000fe400000010ff */
[----:B------:R-:W-:Y:S02]  /*06e0*/  @!P5 F2FP.BF16.F32.PACK_AB R9, RZ, R29 ;  /* 0x0000001dff09d23e */ /* 0x000fe400000010ff */
[----:B------:R-:W-:Y:S01]  /*06f0*/  @!P6 F2FP.BF16.F32.PACK_AB R20, RZ, R27 ;  /* 0x0000001bff14e23e */ /* 0x000fe200000010ff */
[----:B0-----:R-:W-:Y:S06]  /*0700*/  @P0 BRA `(.L_x_1117) ;  /* 0x0000000000300947 */ /* 0x001fec0003800000 */
[----:B------:R-:W0:Y:S01]  /*0710*/  LDC.64 R10, c[0x0][0x388] ;  /* 0x0000e200ff0a7b82 */ /* 0x000e220000000a00 */
[----:B------:R-:W-:Y:S01]  /*0720*/  IADD3 R13, PT, PT, R0, R3, RZ ;  /* 0x00000003000d7210 */ /* 0x000fe20007ffe0ff */
[----:B------:R-:W-:-:S05]  /*0730*/  VIADD R3, R3, 0x80 ;  /* 0x0000008003037836 */ /* 0x000fca0000000000 */
[----:B------:R-:W-:Y:S01]  /*0740*/  ISETP.GE.U32.AND P0, PT, R3, R2, PT ;  /* 0x000000020300720c */ /* 0x000fe20003f06070 */
[----:B0-----:R-:W-:-:S05]  /*0750*/  IMAD.WIDE.U32 R10, R13, 0x2, R10 ;  /* 0x000000020d0a7825 */ /* 0x001fca00078e000a */
[----:B------:R0:W-:Y:S07]  /*0760*/  STG.E.U16 desc[UR4][R10.64], R4 ;  /* 0x000000040a007986 */ /* 0x0001ee000c101504 */
[----:B------:R-:W-:Y:S05]  /*0770*/  @P0 BRA `(.L_x_1118) ;  /* 0x0000000000300947 */ /* 0x000fea0003800000 */
[----:B0-----:R-:W0:Y:S01]  /*0780*/  LDC.64 R10, c[0x0][0x388] ;  /* 0x0000e200ff0a7b82 */ /* 0x001e220000000a00 */
[----:B------:R-:W-:Y:S01]  /*0790*/  IADD3 R13, PT, PT, R0, R3, RZ ;  /* 0x00000003000d7210 */ /* 0x000fe20007ffe0ff */
[----:B------:R-:W-:-:S04]  /*07a0*/  VIADD R3, R3, 0x80 ;  /* 0x0000008003037836 */ /* 0x000fc80000000000 */
[----:B0-----:R-:W-:-:S05]  /*07b0*/  IMAD.WIDE.U32 R10, R13, 0x2, R10 ;  /* 0x000000020d0a7825 */ /* 0x001fca00078e000a */
[----:B------:R0:W-:Y:S02]  /*07c0*/  STG.E.U16 desc[UR4][R10.64], R5 ;  /* 0x000000050a007986 */ /* 0x0001e4000c101504 */
.L_x_1117:
[----:B------:R-:W-:-:S13]  /*07d0*/  ISETP.GE.U32.AND P0, PT, R3, R2, PT ;  /* 0x000000020300720c */ /* 0x000fda0003f06070 */
[----:B------:R-:W-:Y:S05]  /*07e0*/  @P0 BRA `(.L_x_1119) ;  /* 0x0000000000300947 */ /* 0x000fea0003800000 */
[----:B0-----:R-:W0:Y:S01]  /*07f0*/  LDC.64 R4, c[0x0][0x388] ;  /* 0x0000e200ff047b82 */ /* 0x001e220000000a00 */
[----:B------:R-:W-:Y:S01]  /*0800*/  IADD3 R11, PT, PT, R0, R3, RZ ;  /* 0x00000003000b7210 */ /* 0x000fe20007ffe0ff */
[----:B------:R-:W-:-:S04]  /*0810*/  VIADD R3, R3, 0x80 ;  /* 0x0000008003037836 */ /* 0x000fc80000000000 */
[----:B0-----:R-:W-:-:S05]  /*0820*/  IMAD.WIDE.U32 R4, R11, 0x2, R4 ;  /* 0x000000020b047825 */ /* 0x001fca00078e0004 */
[----:B------:R1:W-:Y:S02]  /*0830*/  STG.E.U16 desc[UR4][R4.64], R6 ;  /* 0x0000000604007986 */ /* 0x0003e4000c101504 */
.L_x_1118:
[----:B------:R-:W-:-:S13]  /*0840*/  ISETP.GE.U32.AND P0, PT, R3, R2, PT ;  /* 0x000000020300720c */ /* 0x000fda0003f06070 */
[----:B------:R-:W-:Y:S05]  /*0850*/  @P0 BRA `(.L_x_1120) ;  /* 0x0000000000340947 */ /* 0x000fea0003800000 */
[----:B01----:R-:W0:Y:S01]  /*0860*/  LDC.64 R4, c[0x0][0x388] ;  /* 0x0000e200ff047b82 */ /* 0x003e220000000a00 */
[----:B------:R-:W-:Y:S01]  /*0870*/  IADD3 R11, PT, PT, R0, R3, RZ ;  /* 0x00000003000b7210 */ /* 0x000fe20007ffe0ff */
[----:B------:R-:W-:-:S04]  /*0880*/  VIADD R3, R3, 0x80 ;  /* 0x0000008003037836 */ /* 0x000fc80000000000 */
[----:B0-----:R-:W-:-:S05]  /*0890*/  IMAD.WIDE.U32 R4, R11, 0x2, R4 ;  /* 0x000000020b047825 */ /* 0x001fca00078e0004 */
[----:B------:R1:W-:Y:S02]  /*08a0*/  STG.E.U16 desc[UR4][R4.64], R7 ;  /* 0x0000000704007986 */ /* 0x0003e4000c101504 */
.L_x_1119:
[----:B------:R-:W-:-:S13]  /*08b0*/  ISETP.GE.U32.AND P0, PT, R3, R2, PT ;  /* 0x000000020300720c */ /* 0x000fda0003f06070 */
[----:B------:R-:W-:Y:S05]  /*08c0*/  @P0 BREAK.RELIABLE B1 ;  /* 0x0000000000010942 */ /* 0x000fea0003800100 */
[----:B------:R-:W-:Y:S05]  /*08d0*/  @P0 BRA `(.L_x_1121) ;  /* 0x0000000000300947 */ /* 0x000fea0003800000 */
[----:B01----:R-:W0:Y:S01]  /*08e0*/  LDC.64 R4, c[0x0][0x388] ;  /* 0x0000e200ff047b82 */ /* 0x003e220000000a00 */
[----:B------:R-:W-:Y:S01]  /*08f0*/  IADD3 R7, PT, PT, R0, R3, RZ ;  /* 0x0000000300077210 */ /* 0x000fe20007ffe0ff */
[----:B------:R-:W-:-:S04]  /*0900*/  VIADD R3, R3, 0x80 ;  /* 0x0000008003037836 */ /* 0x000fc80000000000 */
[----:B0-----:R-:W-:-:S05]  /*0910*/  IMAD.WIDE.U32 R4, R7, 0x2, R4 ;  /* 0x0000000207047825 */ /* 0x001fca00078e0004 */
[----:B------:R2:W-:Y:S02]  /*0920*/  STG.E.U16 desc[UR4][R4.64], R8 ;  /* 0x0000000804007986 */ /* 0x0005e4000c101504 */
.L_x_1120:
[----:B------:R-:W-:Y:S05]  /*0930*/  BSYNC.RELIABLE B1 ;  /* 0x0000000000017941 */ /* 0x000fea0003800100 */
.L_x_1116:
[----:B------:R-:W-:-:S13]  /*0940*/  ISETP.GE.U32.AND P0, PT, R3, R2, PT ;  /* 0x000000020300720c */ /* 0x000fda0003f06070 */
[----:B012---:R-:W0:Y:S01]  /*0950*/  @!P0 LDC.64 R4, c[0x0][0x388] ;  /* 0x0000e200ff048b82 */ /* 0x007e220000000a00 */
[----:B------:R-:W-:Y:S01]  /*0960*/  @!P0 IADD3 R7, PT, PT, R0, R3, RZ ;  /* 0x0000000300078210 */ /* 0x000fe20007ffe0ff */
[----:B------:R-:W-:-:S04]  /*0970*/  @!P0 VIADD R3, R3, 0x80 ;  /* 0x0000008003038836 */ /* 0x000fc80000000000 */
[----:B0-----:R-:W-:-:S05]  /*0980*/  @!P0 IMAD.WIDE.U32 R4, R7, 0x2, R4 ;  /* 0x0000000207048825 */ /* 0x001fca00078e0004 */
[----:B------:R2:W-:Y:S02]  /*0990*/  @!P0 STG.E.U16 desc[UR4][R4.64], R9 ;  /* 0x0000000904008986 */ /* 0x0005e4000c101504 */
.L_x_1121:
[----:B------:R-:W-:Y:S05]  /*09a0*/  BSYNC.RECONVERGENT B0 ;  /* 0x0000000000007941 */ /* 0x000fea0003800200 */
.L_x_1115:
[----:B------:R-:W-:Y:S05]  /*09b0*/  WARPSYNC.ALL ;  /* 0x0000000000007948 */ /* 0x000fea0003800000 */
[----:B------:R-:W-:-:S13]  /*09c0*/  ISETP.GE.U32.AND P0, PT, R3, R2, PT ;  /* 0x000000020300720c */ /* 0x000fda0003f06070 */
[----:B------:R-:W-:Y:S05]  /*09d0*/  @P0 EXIT ;  /* 0x000000000000094d */ /* 0x000fea0003800000 */
[----:B012---:R-:W0:Y:S01]  /*09e0*/  LDC.64 R4, c[0x0][0x388] ;  /* 0x0000e200ff047b82 */ /* 0x007e220000000a00 */
[----:B------:R-:W-:-:S05]  /*09f0*/  IADD3 R3, PT, PT, R0, R3, RZ ;  /* 0x0000000300037210 */ /* 0x000fca0007ffe0ff */
[----:B0-----:R-:W-:-:S05]  /*0a00*/  IMAD.WIDE.U32 R2, R3, 0x2, R4 ;  /* 0x0000000203027825 */ /* 0x001fca00078e0004 */
[----:B------:R-:W-:Y:S01]  /*0a10*/  STG.E.U16 desc[UR4][R2.64], R20 ;  /* 0x0000001402007986 */ /* 0x000fe2000c101504 */
[----:B------:R-:W-:Y:S05]  /*0a20*/  EXIT ;  /* 0x000000000000794d */ /* 0x000fea0003800000 */
.L_x_1114:
[----:B------:R-:W0:Y:S01]  /*0a30*/  S2R R5, SR_TID.X ;  /* 0x0000000000057919 */ /* 0x000e220000002100 */
[----:B------:R-:W1:Y:S02]  /*0a40*/  LDC.64 R2, c[0x0][0x390] ;  /* 0x0000e400ff027b82 */ /* 0x000e640000000a00 */
[----:B-1----:R-:W-:-:S04]  /*0a50*/  IMAD.WIDE.U32 R2, R0, 0x2, R2 ;  /* 0x0000000200027825 */ /* 0x002fc800078e0002 */
[----:B0-----:R-:W-:Y:S02]  /*0a60*/  IMAD.WIDE.U32 R6, R5, 0x4, R2 ;  /* 0x0000000405067825 */ /* 0x001fe400078e0002 */
[----:B------:R-:W0:Y:S03]  /*0a70*/  LDC.64 R2, c[0x0][0x388] ;  /* 0x0000e200ff027b82 */ /* 0x000e260000000a00 */
[----:B------:R-:W2:Y:S04]  /*0a80*/  LDG.E R4, desc[UR4][R6.64] ;  /* 0x0000000406047981 */ /* 0x000ea8000c1e1900 */
[----:B------:R-:W3:Y:S04]  /*0a90*/  LDG.E R8, desc[UR4][R6.64+0x200] ;  /* 0x0002000406087981 */ /* 0x000ee8000c1e1900 */
[----:B------:R-:W4:Y:S04]  /*0aa0*/  LDG.E R9, desc[UR4][R6.64+0x400] ;  /* 0x0004000406097981 */ /* 0x000f28000c1e1900 */
[----:B------:R-:W5:Y:S01]  /*0ab0*/  LDG.E R10, desc[UR4][R6.64+0x600] ;  /* 0x00060004060a7981 */ /* 0x000f62000c1e1900 */
[----:B0-----:R-:W-:-:S04]  /*0ac0*/  IMAD.WIDE.U32 R2, R0, 0x2, R2 ;  /* 0x0000000200027825 */ /* 0x001fc800078e0002 */
[----:B------:R-:W-:Y:S01]  /*0ad0*/  IMAD.WIDE.U32 R2, R5, 0x4, R2 ;  /* 0x0000000405027825 */ /* 0x000fe200078e0002 */
[----:B--2---:R-:W-:-:S03]  /*0ae0*/  PRMT R0, R4, 0x7632, R0 ;  /* 0x0000763204007816 */ /* 0x004fc60000000000 */
[----:B------:R-:W-:Y:S01]  /*0af0*/  IMAD.U32 R11, R4, 0x10000, RZ ;  /* 0x00010000040b7824 */ /* 0x000fe200078e00ff */
[----:B---3--:R-:W-:Y:S01]  /*0b00*/  PRMT R4, R8, 0x7632, R4 ;  /* 0x0000763208047816 */ /* 0x008fe20000000004 */
[----:B------:R-:W-:Y:S01]  /*0b10*/  IMAD.U32 R0, R0, 0x10000, RZ ;  /* 0x0001000000007824 */ /* 0x000fe200078e00ff */
[----:B------:R-:W-:Y:S01]  /*0b20*/  SHF.L.U32 R12, R8, 0x10, RZ ;  /* 0x00000010080c7819 */ /* 0x000fe200000006ff */
[----:B------:R-:W-:Y:S01]  /*0b30*/  FADD.FTZ R11, |R11|, -RZ ;  /* 0x800000ff0b0b7221 */ /* 0x000fe20000010200 */
[C---:B----4-:R-:W-:Y:S01]  /*0b40*/  PRMT R8, R9.reuse, 0x7632, R8 ;  /* 0x0000763209087816 */ /* 0x050fe20000000008 */
[----:B------:R-:W-:Y:S01]  /*0b50*/  IMAD.U32 R13, R9, 0x10000, RZ ;  /* 0x00010000090d7824 */ /* 0x000fe200078e00ff */
[----:B------:R-:W-:Y:S01]  /*0b60*/  SHF.L.U32 R4, R4, 0x10, RZ ;  /* 0x0000001004047819 */ /* 0x000fe200000006ff */
[----:B------:R-:W-:Y:S01]  /*0b70*/  FADD.FTZ R12, |R12|, -RZ ;  /* 0x800000ff0c0c7221 */ /* 0x000fe20000010200 */
[----:B-----5:R-:W-:Y:S01]  /*0b80*/  PRMT R9, R10, 0x7632, R9 ;  /* 0x000076320a097816 */ /* 0x020fe20000000009 */
[----:B------:R-:W-:Y:S01]  /*0b90*/  IMAD.U32 R8, R8, 0x10000, RZ ;  /* 0x0001000008087824 */ /* 0x000fe200078e00ff */
[----:B------:R-:W-:Y:S01]  /*0ba0*/  SHF.L.U32 R10, R10, 0x10, RZ ;  /* 0x000000100a0a7819 */ /* 0x000fe200000006ff */
[----:B------:R-:W-:Y:S01]  /*0bb0*/  FADD.FTZ R13, |R13|, -RZ ;  /* 0x800000ff0d0d7221 */ /* 0x000fe20000010200 */
[----:B------:R-:W-:Y:S01]  /*0bc0*/  SHF.L.U32 R9, R9, 0x10, RZ ;  /* 0x0000001009097819 */ /* 0x000fe200000006ff */
[----:B------:R-:W-:Y:S01]  /*0bd0*/  FADD.FTZ R0, |R0|, -RZ ;  /* 0x800000ff00007221 */ /* 0x000fe20000010200 */
[----:B------:R-:W-:Y:S01]  /*0be0*/  FADD.FTZ R7, |R4|, -RZ ;  /* 0x800000ff04077221 */ /* 0x000fe20000010200 */
[----:B------:R-:W-:Y:S01]  /*0bf0*/  FADD.FTZ R10, |R10|, -RZ ;  /* 0x800000ff0a0a7221 */ /* 0x000fe20000010200 */
[----:B------:R-:W-:Y:S01]  /*0c00*/  FADD.FTZ R8, |R8|, -RZ ;  /* 0x800000ff08087221 */ /* 0x000fe20000010200 */
[----:B------:R-:W-:Y:S01]  /*0c10*/  FADD.FTZ R9, |R9|, -RZ ;  /* 0x800000ff09097221 */ /* 0x000fe20000010200 */
[----:B------:R-:W-:-:S02]  /*0c20*/  F2FP.BF16.F32.PACK_AB R11, R0, R11 ;  /* 0x0000000b000b723e */ /* 0x000fc400000010ff */
[----:B------:R-:W-:Y:S02]  /*0c30*/  F2FP.BF16.F32.PACK_AB R7, R7, R12 ;  /* 0x0000000c0707723e */ /* 0x000fe400000010ff */
[----:B------:R-:W-:Y:S01]  /*0c40*/  F2FP.BF16.F32.PACK_AB R13, R8, R13 ;  /* 0x0000000d080d723e */ /* 0x000fe200000010ff */
[----:B------:R-:W-:Y:S01]  /*0c50*/  STG.E desc[UR4][R2.64], R11 ;  /* 0x0000000b02007986 */ /* 0x000fe2000c101904 */
[----:B------:R-:W-:-:S03]  /*0c60*/  F2FP.BF16.F32.PACK_AB R9, R9, R10 ;  /* 0x0000000a0909723e */ /* 0x000fc600000010ff */
[----:B------:R-:W-:Y:S04]  /*0c70*/  STG.E desc[UR4][R2.64+0x200], R7 ;  /* 0x0002000702007986 */ /* 0x000fe8000c101904 */
[----:B------:R-:W-:Y:S04]  /*0c80*/  STG.E desc[UR4][R2.64+0x400], R13 ;  /* 0x0004000d02007986 */ /* 0x000fe8000c101904 */
[----:B------:R-:W-:Y:S01]  /*0c90*/  STG.E desc[UR4][R2.64+0x600], R9 ;  /* 0x0006000902007986 */ /* 0x000fe2000c101904 */
[----:B------:R-:W-:Y:S05]  /*0ca0*/  EXIT ;  /* 0x000000000000794d */ /* 0x000fea0003800000 */
.L_x_1122:
        /* <DEDUP_REMOVED lines=13> */
.L_x_5968:


//--------------------- .text._ZN2at6native29vectorized_elementwise_kernelILi4ENS0_10AbsFunctorIN3c108BFloat16EEESt5arrayIPcLm2EEEEviT0_T1_ --------------------------
	.section	.text._ZN2at6native29vectorized_elementwise_kernelILi4ENS0_10AbsFunctorIN3c108BFloat16EEESt5arrayIPcLm2EEEEviT0_T1_,"ax",@progbits
	.align	128
        .global         _ZN2at6native29vectorized_elementwise_kernelILi4ENS0_10AbsFunctorIN3c108BFloat16EEESt5arrayIPcLm2EEEEviT0_T1_
        .type           _ZN2at6native29vectorized_elementwise_kernelILi4ENS0_10AbsFunctorIN3c108BFloat16EEESt5arrayIPcLm2EEEEviT0_T1_,@function
        .size           _ZN2at6native29vectorized_elementwise_kernelILi4ENS0_10AbsFunctorIN3c108BFloat16EEESt5arrayIPcLm2EEEEviT0_T1_,(.L_x_5969 - _ZN2at6native29vectorized_elementwise_kernelILi4ENS0_10AbsFunctorIN3c108BFloat16EEESt5arrayIPcLm2EEEEviT0_T1_)
        .other          _ZN2at6native29vectorized_elementwise_kernelILi4ENS0_10AbsFunctorIN3c108BFloat16EEESt5arrayIPcLm2EEEEviT0_T1_,@"STO_CUDA_ENTRY STV_DEFAULT"
_ZN2at6native29vectorized_elementwise_kernelILi4ENS0_10AbsFunctorIN3c108BFloat16EEESt5arrayIPcLm2EEEEviT0_T1_:
.text._ZN2at6native29vectorized_elementwise_kernelILi4ENS0_10AbsFunctorIN3c108BFloat16EEESt5arrayIPcLm2EEEEviT0_T1_:
        /* <DEDUP_REMOVED lines=125> */
.L_x_1126:
[----:B------:R-:W-:-:S13]  /*07d0*/  ISETP.GE.U32.AND P0, PT, R3, R2, PT ;  /* 0x000000020300720c */ /* 0x000fda0003f06070 */
[----:B------:R-:W-:Y:S05]  /*07e0*/  @P0 BRA `(.L_x_1128) ;  /* 0x0000000000300947 */ /* 0x000fea0003800000 */
[----:B0-----:R-:W0:Y:S01]  /*07f0*/  LDC.64 R4, c[0x0][0x388] ;  /* 0x0000e200ff047b82 */ /* 0x001e220000000a00 */
[----:B------:R-:W-:Y:S01]  /*0800*/  IADD3 R11, PT, PT, R0, R3, RZ ;  /* 0x00000003000b7210 */ /* 0x000fe20007ffe0ff */
[----:B------:R-:W-:-:S04]  /*0810*/  VIADD R3, R3, 0x80 ;  /* 0x0000008003037836 */ /* 0x000fc80000000000 */
[----:B0-----:R-:W-:-:S05]  /*0820*/  IMAD.WIDE.U32 R4, R11, 0x2, R4 ;  /* 0x000000020b047825 */ /* 0x001fca00078e0004 */
[----:B------:R1:W-:Y:S02]  /*0830*/  STG.E.U16 desc[UR4][R4.64], R6 ;  /* 0x0000000604007986 */ /* 0x0003e4000c101504 */
.L_x_1127:
[----:B------:R-:W-:-:S13]  /*0840*/  ISETP.GE.U32.AND P0, PT, R3, R2, PT ;  /* 0x000000020300720c */ /* 0x000fda0003f06070 */
[----:B------:R-:W-:Y:S05]  /*0850*/  @P0 BRA `(.L_x_1129) ;  /* 0x0000000000340947 */ /* 0x000fea0003800000 */
[----:B01----:R-:W0:Y:S01]  /*0860*/  LDC.64 R4, c[0x0][0x388] ;  /* 0x0000e200ff047b82 */ /* 0x003e220000000a00 */
[----:B------:R-:W-:Y:S01]  /*0870*/  IADD3 R11, PT, PT, R0, R3, RZ ;  /* 0x00000003000b7210 */ /* 0x000fe20007ffe0ff */
[----:B------:R-:W-:-:S04]  /*0880*/  VIADD R3, R3, 0x80 ;  /* 0x0000008003037836 */ /* 0x000fc80000000000 */
[----:B0-----:R-:W-:-:S05]  /*0890*/  IMAD.WIDE.U32 R4, R11, 0x2, R4 ;  /* 0x000000020b047825 */ /* 0x001fca00078e0004 */
[----:B------:R1:W-:Y:S02]  /*08a0*/  STG.E.U16 desc[UR4][R4.64], R7 ;  /* 0x0000000704007986 */ /* 0x0003e4000c101504 */
.L_x_1128:
        /* <DEDUP_REMOVED lines=8> */
.L_x_1129:
[----:B------:R-:W-:Y:S05]  /*0930*/  BSYNC.RELIABLE B1 ;  /* 0x0000000000017941 */ /* 0x000fea0003800100 */
.L_x_1125:
[----:B------:R-:W-:-:S13]  /*0940*/  ISETP.GE.U32.AND P0, PT, R3, R2, PT ;  /* 0x000000020300720c */ /* 0x000fda0003f06070 */
[----:B012---:R-:W0:Y:S01]  /*0950*/  @!P0 LDC.64 R4, c[0x0][0x388] ;  /* 0x0000e200ff048b82 */ /* 0x007e220000000a00 */
[----:B------:R-:W-:Y:S01]  /*0960*/  @!P0 IADD3 R7, PT, PT, R0, R3, RZ ;  /* 0x0000000300078210 */ /* 0x000fe20007ffe0ff */
[----:B------:R-:W-:-:S04]  /*0970*/  @!P0 VIADD R3, R3, 0x80 ;  /* 0x0000008003038836 */ /* 0x000fc80000000000 */
[----:B0-----:R-:W-:-:S05]  /*0980*/  @!P0 IMAD.WIDE.U32 R4, R7, 0x2, R4 ;  /* 0x0000000207048825 */ /* 0x001fca00078e0004 */
[----:B------:R2:W-:Y:S02]  /*0990*/  @!P0 STG.E.U16 desc[UR4][R4.64], R9 ;  /* 0x0000000904008986 */ /* 0x0005e4000c101504 */
.L_x_1130:
[----:B------:R-:W-:Y:S05]  /*09a0*/  BSYNC.RECONVERGENT B0 ;  /* 0x0000000000007941 */ /* 0x000fea0003800200 */
.L_x_1124:
        /* <DEDUP_REMOVED lines=8> */
.L_x_1123:
[----:B------:R-:W0:Y:S01]  /*0a30*/  S2R R5, SR_TID.X ;  /* 0x0000000000057919 */ /* 0x000e220000002100 */
[----:B------:R-:W1:Y:S02]  /*0a40*/  LDC.64 R2, c[0x0][0x390] ;  /* 0x0000e400ff027b82 */ /* 0x000e640000000a00 */
[----:B-1----:R-:W-:-:S04]  /*0a50*/  IMAD.WIDE.U32 R2, R0, 0x2, R2 ;  /* 0x0000000200027825 */ /* 0x002fc800078e0002 */
[----:B0-----:R-:W-:Y:S02]  /*0a60*/  IMAD.WIDE.U32 R6, R5, 0x8, R2 ;  /* 0x0000000805067825 */ /* 0x001fe400078e0002 */
[----:B------:R-:W0:Y:S03]  /*0a70*/  LDC.64 R2, c[0x0][0x388] ;  /* 0x0000e200ff027b82 */ /* 0x000e260000000a00 */
[----:B------:R-:W2:Y:S04]  /*0a80*/  LDG.E.64 R10, desc[UR4][R6.64] ;  /* 0x00000004060a7981 */ /* 0x000ea8000c1e1b00 */
[----:B------:R-:W3:Y:S01]  /*0a90*/  LDG.E.64 R12, desc[UR4][R6.64+0x400] ;  /* 0x00040004060c7981 */ /* 0x000ee2000c1e1b00 */
[----:B0-----:R-:W-:-:S04]  /*0aa0*/  IMAD.WIDE.U32 R2, R0, 0x2, R2 ;  /* 0x0000000200027825 */ /* 0x001fc800078e0002 */
[----:B------:R-:W-:Y:S01]  /*0ab0*/  IMAD.WIDE.U32 R2, R5, 0x8, R2 ;  /* 0x0000000805027825 */ /* 0x000fe200078e0002 */
[----:B--2---:R-:W-:-:S03]  /*0ac0*/  PRMT R0, R10, 0x7632, R0 ;  /* 0x000076320a007816 */ /* 0x004fc60000000000 */
[----:B------:R-:W-:Y:S01]  /*0ad0*/  IMAD.U32 R10, R10, 0x10000, RZ ;  /* 0x000100000a0a7824 */ /* 0x000fe200078e00ff */
[----:B------:R-:W-:Y:S02]  /*0ae0*/  PRMT R4, R11, 0x7632, R4 ;  /* 0x000076320b047816 */ /* 0x000fe40000000004 */
[C---:B---3--:R-:W-:Y:S01]  /*0af0*/  PRMT R8, R12.reuse, 0x7632, R8 ;  /* 0x000076320c087816 */ /* 0x048fe20000000008 */
[----:B------:R-:W-:Y:S01]  /*0b00*/  IMAD.U32 R12, R12, 0x10000, RZ ;  /* 0x000100000c0c7824 */ /* 0x000fe200078e00ff */
[----:B------:R-:W-:Y:S01]  /*0b10*/  PRMT R9, R13, 0x7632, R9 ;  /* 0x000076320d097816 */ /* 0x000fe20000000009 */
[----:B------:R-:W-:Y:S01]  /*0b20*/  IMAD.U32 R0, R0, 0x10000, RZ ;  /* 0x0001000000007824 */ /* 0x000fe200078e00ff */
[----:B------:R-:W-:Y:S01]  /*0b30*/  SHF.L.U32 R11, R11, 0x10, RZ ;  /* 0x000000100b0b7819 */ /* 0x000fe200000006ff */
[----:B------:R-:W-:Y:S01]  /*0b40*/  IMAD.U32 R8, R8, 0x10000, RZ ;  /* 0x0001000008087824 */ /* 0x000fe200078e00ff */
[----:B------:R-:W-:Y:S01]  /*0b50*/  SHF.L.U32 R13, R13, 0x10, RZ ;  /* 0x000000100d0d7819 */ /* 0x000fe200000006ff */
[----:B------:R-:W-:Y:S01]  /*0b60*/  FADD.FTZ R10, |R10|, -RZ ;  /* 0x800000ff0a0a7221 */ /* 0x000fe20000010200 */
        /* <DEDUP_REMOVED lines=8> */
[----:B------:R-:W-:-:S02]  /*0bf0*/  FADD.FTZ R6, |R6|, -RZ ;  /* 0x800000ff06067221 */ /* 0x000fc40000010200 */
[----:B------:R-:W-:Y:S02]  /*0c00*/  F2FP.BF16.F32.PACK_AB R10, R7, R10 ;  /* 0x0000000a070a723e */ /* 0x000fe400000010ff */
[----:B------:R-:W-:Y:S02]  /*0c10*/  F2FP.BF16.F32.PACK_AB R11, R4, R11 ;  /* 0x0000000b040b723e */ /* 0x000fe400000010ff */
[----:B------:R-:W-:Y:S02]  /*0c20*/  F2FP.BF16.F32.PACK_AB R12, R9, R12 ;  /* 0x0000000c090c723e */ /* 0x000fe400000010ff */
[----:B------:R-:W-:Y:S01]  /*0c30*/  F2FP.BF16.F32.PACK_AB R13, R6, R13 ;  /* 0x0000000d060d723e */ /* 0x000fe200000010ff */
[----:B------:R-:W-:Y:S04]  /*0c40*/  STG.E.64 desc[UR4][R2.64], R10 ;  /* 0x0000000a02007986 */ /* 0x000fe8000c101b04 */
[----:B------:R-:W-:Y:S01]  /*0c50*/  STG.E.64 desc[UR4][R2.64+0x400], R12 ;  /* 0x0004000c02007986 */ /* 0x000fe2000c101b04 */
[----:B------:R-:W-:Y:S05]  /*0c60*/  EXIT ;  /* 0x000000000000794d */ /* 0x000fea0003800000 */
.L_x_1131:
        /* <DEDUP_REMOVED lines=9> */
.L_x_5969:


//--------------------- .text._ZN2at6native29vectorized_elementwise_kernelILi8ENS0_10AbsFunctorIN3c108BFloat16EEESt5arrayIPcLm2EEEEviT0_T1_ --------------------------
	.section	.text._ZN2at6native29vectorized_elementwise_kernelILi8ENS0_10AbsFunctorIN3c108BFloat16EEESt5arrayIPcLm2EEEEviT0_T1_,"ax",@progbits
	.align	128
        .global         _ZN2at6native29vectorized_elementwise_kernelILi8ENS0_10AbsFunctorIN3c108BFloat16EEESt5arrayIPcLm2EEEEviT0_T1_
        .type           _ZN2at6native29vectorized_elementwise_kernelILi8ENS0_10AbsFunctorIN3c108BFloat16EEESt5arrayIPcLm2EEEEviT0_T1_,@function
        .size           _ZN2at6native29vectorized_elementwise_kernelILi8ENS0_10AbsFunctorIN3c108BFloat16EEESt5arrayIPcLm2EEEEviT0_T1_,(.L_x_5970 - _ZN2at6native29vectorized_elementwise_kernelILi8ENS0_10AbsFunctorIN3c108BFloat16EEESt5arrayIPcLm2EEEEviT0_T1_)
        .other          _ZN2at6native29vectorized_elementwise_kernelILi8ENS0_10AbsFunctorIN3c108BFloat16EEESt5arrayIPcLm2EEEEviT0_T1_,@"STO_CUDA_ENTRY STV_DEFAULT"
_ZN2at6native29vectorized_elementwise_kernelILi8ENS0_10AbsFunctorIN3c108BFloat16EEESt5arrayIPcLm2EEEEviT0_T1_:
.text._ZN2at6native29vectorized_elementwise_kernelILi8ENS0_10AbsFunctorIN3c108BFloat16EEESt5arrayIPcLm2EEEEviT0_T1_:
        /* <DEDUP_REMOVED lines=125> */
.L_x_1135:
[----:B------:R-:W-:-:S13]  /*07d0*/  ISETP.GE.U32.AND P0, PT, R3, R2, PT ;  /* 0x000000020300720c */ /* 0x000fda0003f06070 */
[----:B------:R-:W-:Y:S05]  /*07e0*/  @P0 BRA `(.L_x_1137) ;  /* 0x0000000000300947 */ /* 0x000fea0003800000 */
[----:B0-----:R-:W0:Y:S01]  /*07f0*/  LDC.64 R4, c[0x0][0x388] ;  /* 0x0000e200ff047b82 */ /* 0x001e220000000a00 */
[----:B------:R-:W-:Y:S01]  /*0800*/  IADD3 R11, PT, PT, R0, R3, RZ ;  /* 0x00000003000b7210 */ /* 0x000fe20007ffe0ff */
[----:B------:R-:W-:-:S04]  /*0810*/  VIADD R3, R3, 0x80 ;  /* 0x0000008003037836 */ /* 0x000fc80000000000 */
[----:B0-----:R-:W-:-:S05]  /*0820*/  IMAD.WIDE.U32 R4, R11, 0x2, R4 ;  /* 0x000000020b047825 */ /* 0x001fca00078e0004 */
[----:B------:R1:W-:Y:S02]  /*0830*/  STG.E.U16 desc[UR4][R4.64], R6 ;  /* 0x0000000604007986 */ /* 0x0003e4000c101504 */
.L_x_1136:
[----:B------:R-:W-:-:S13]  /*0840*/  ISETP.GE.U32.AND P0, PT, R3, R2, PT ;  /* 0x000000020300720c */ /* 0x000fda0003f06070 */
[----:B------:R-:W-:Y:S05]  /*0850*/  @P0 BRA `(.L_x_1138) ;  /* 0x0000000000340947 */ /* 0x000fea0003800000 */
[----:B01----:R-:W0:Y:S01]  /*0860*/  LDC.64 R4, c[0x0][0x388] ;  /* 0x0000e200ff047b82 */ /* 0x003e220000000a00 */
[----:B------:R-:W-:Y:S01]  /*0870*/  IADD3 R11, PT, PT, R0, R3, RZ ;  /* 0x00000003000b7210 */ /* 0x000fe20007ffe0ff */
[----:B------:R-:W-:-:S04]  /*0880*/  VIADD R3, R3, 0x80 ;  /* 0x0000008003037836 */ /* 0x000fc80000000000 */
[----:B0-----:R-:W-:-:S05]  /*0890*/  IMAD.WIDE.U32 R4, R11, 0x2, R4 ;  /* 0x000000020b047825 */ /* 0x001fca00078e0004 */
[----:B------:R1:W-:Y:S02]  /*08a0*/  STG.E.U16 desc[UR4][R4.64], R7 ;  /* 0x0000000704007986 */ /* 0x0003e4000c101504 */
.L_x_1137:
        /* <DEDUP_REMOVED lines=8> */
.L_x_1138:
[----:B------:R-:W-:Y:S05]  /*0930*/  BSYNC.RELIABLE B1 ;  /* 0x0000000000017941 */ /* 0x000fea0003800100 */
.L_x_1134:
[----:B------:R-:W-:-:S13]  /*0940*/  ISETP.GE.U32.AND P0, PT, R3, R2, PT ;  /* 0x000000020300720c */ /* 0x000fda0003f06070 */
[----:B012---:R-:W0:Y:S01]  /*0950*/  @!P0 LDC.64 R4, c[0x0][0x388] ;  /* 0x0000e200ff048b82 */ /* 0x007e220000000a00 */
[----:B------:R-:W-:Y:S01]  /*0960*/  @!P0 IADD3 R7, PT, PT, R0, R3, RZ ;  /* 0x0000000300078210 */ /* 0x000fe20007ffe0ff */
[----:B------:R-:W-:-:S04]  /*0970*/  @!P0 VIADD R3, R3, 0x80 ;  /* 0x0000008003038836 */ /* 0x000fc80000000000 */
[----:B0-----:R-:W-:-:S05]  /*0980*/  @!P0 IMAD.WIDE.U32 R4, R7, 0x2, R4 ;  /* 0x0000000207048825 */ /* 0x001fca00078e0004 */
[----:B------:R2:W-:Y:S02]  /*0990*/  @!P0 STG.E.U16 desc[UR4][R4.64], R9 ;  /* 0x0000000904008986 */ /* 0x0005e4000c101504 */
.L_x_1139:
[----:B------:R-:W-:Y:S05]  /*09a0*/  BSYNC.RECONVERGENT B0 ;  /* 0x0000000000007941 */ /* 0x000fea0003800200 */
.L_x_1133:
        /* <DEDUP_REMOVED lines=8> */
.L_x_1132:
[----:B------:R-:W0:Y:S01]  /*0a30*/  S2R R9, SR_TID.X ;  /* 0x0000000000097919 */ /* 0x000e220000002100 */
[----:B------:R-:W1:Y:S02]  /*0a40*/  LDC.64 R2, c[0x0][0x390] ;  /* 0x0000e400ff027b82 */ /* 0x000e640000000a00 */
[----:B-1----:R-:W-:-:S04]  /*0a50*/  IMAD.WIDE.U32 R2, R0, 0x2, R2 ;  /* 0x0000000200027825 */ /* 0x002fc800078e0002 */
[----:B0-----:R-:W-:Y:S02]  /*0a60*/  IMAD.WIDE.U32 R4, R9, 0x10, R2 ;  /* 0x0000001009047825 */ /* 0x001fe400078e0002 */
[----:B------:R-:W0:Y:S04]  /*0a70*/  LDC.64 R2, c[0x0][0x388] ;  /* 0x0000e200ff027b82 */ /* 0x000e280000000a00 */
[----:B------:R-:W2:Y:S01]  /*0a80*/  LDG.E.128 R4, desc[UR4][R4.64] ;  /* 0x0000000404047981 */ /* 0x000ea2000c1e1d00 */
[----:B0-----:R-:W-:-:S04]  /*0a90*/  IMAD.WIDE.U32 R2, R0, 0x2, R2 ;  /* 0x0000000200027825 */ /* 0x001fc800078e0002 */
[----:B------:R-:W-:Y:S01]  /*0aa0*/  IMAD.WIDE.U32 R2, R9, 0x10, R2 ;  /* 0x0000001009027825 */ /* 0x000fe200078e0002 */
[----:B--2---:R-:W-:-:S03]  /*0ab0*/  PRMT R0, R7, 0x7632, R0 ;  /* 0x0000763207007816 */ /* 0x004fc60000000000 */
[----:B------:R-:W-:Y:S01]  /*0ac0*/  IMAD.U32 R13, R7, 0x10000, RZ ;  /* 0x00010000070d7824 */ /* 0x000fe200078e00ff */
[C---:B------:R-:W-:Y:S01]  /*0ad0*/  PRMT R7, R6.reuse, 0x7632, R7 ;  /* 0x0000763206077816 */ /* 0x040fe20000000007 */
[C---:B------:R-:W-:Y:S01]  /*0ae0*/  IMAD.U32 R11, R5.reuse, 0x10000, RZ ;  /* 0x00010000050b7824 */ /* 0x040fe200078e00ff */
[----:B------:R-:W-:Y:S01]  /*0af0*/  SHF.L.U32 R12, R6, 0x10, RZ ;  /* 0x00000010060c7819 */ /* 0x000fe200000006ff */
[----:B------:R-:W-:Y:S01]  /*0b00*/  IMAD.U32 R0, R0, 0x10000, RZ ;  /* 0x0001000000007824 */ /* 0x000fe200078e00ff */
[----:B------:R-:W-:Y:S01]  /*0b10*/  PRMT R6, R5, 0x7632, R6 ;  /* 0x0000763205067816 */ /* 0x000fe20000000006 */
[----:B------:R-:W-:Y:S01]  /*0b20*/  FADD.FTZ R14, |R13|, -RZ ;  /* 0x800000ff0d0e7221 */ /* 0x000fe20000010200 */
[C---:B------:R-:W-:Y:S01]  /*0b30*/  PRMT R8, R4.reuse, 0x7632, R8 ;  /* 0x0000763204087816 */ /* 0x040fe20000000008 */
[----:B------:R-:W-:Y:S01]  /*0b40*/  FADD.FTZ R5, |R11|, -RZ ;  /* 0x800000ff0b057221 */ /* 0x000fe20000010200 */
[----:B------:R-:W-:Y:S01]  /*0b50*/  SHF.L.U32 R10, R4, 0x10, RZ ;  /* 0x00000010040a7819 */ /* 0x000fe200000006ff */
        /* <DEDUP_REMOVED lines=11> */
[----:B------:R-:W-:Y:S02]  /*0c10*/  F2FP.BF16.F32.PACK_AB R5, R0, R5 ;  /* 0x000000050005723e */ /* 0x000fe400000010ff */
[----:B------:R-:W-:-:S05]  /*0c20*/  F2FP.BF16.F32.PACK_AB R4, R11, R4 ;  /* 0x000000040b04723e */ /* 0x000fca00000010ff */
[----:B------:R-:W-:Y:S01]  /*0c30*/  STG.E.128 desc[UR4][R2.64], R4 ;  /* 0x0000000402007986 */ /* 0x000fe2000c101d04 */
[----:B------:R-:W-:Y:S05]  /*0c40*/  EXIT ;  /* 0x000000000000794d */ /* 0x000fea0003800000 */
.L_x_1140:
        /* <DEDUP_REMOVED lines=11> */
.L_x_5970:


//--------------------- .text._ZN2at6native18elementwise_kernelILi128ELi4EZNS0_15gpu_kernel_implINS0_10AbsFunctorIN3c104HalfEEEEEvRNS_18TensorIteratorBaseERKT_EUliE_EEviT1_ --------------------------
	.section	.text._ZN2at6native18elementwise_kernelILi128ELi4EZNS0_15gpu_kernel_implINS0_10AbsFunctorIN3c104HalfEEEEEvRNS_18TensorIteratorBaseERKT_EUliE_EEviT1_,"ax",@progbits
	.align	128
        .global         _ZN2at6native18elementwise_kernelILi128ELi4EZNS0_15gpu_kernel_implINS0_10AbsFunctorIN3c104HalfEEEEEvRNS_18TensorIteratorBaseERKT_EUliE_EEviT1_
        .type           _ZN2at6native18elementwise_kernelILi128ELi4EZNS0_15gpu_kernel_implINS0_10AbsFunctorIN3c104HalfEEEEEvRNS_18TensorIteratorBaseERKT_EUliE_EEviT1_,@function
        .size           _ZN2at6native18elementwise_kernelILi128ELi4EZNS0_15gpu_kernel_implINS0_10AbsFunctorIN3c104HalfEEEEEvRNS_18TensorIteratorBaseERKT_EUliE_EEviT1_,(.L_x_5971 - _ZN2at6native18elementwise_kernelILi128ELi4EZNS0_15gpu_kernel_implINS0_10AbsFunctorIN3c104HalfEEEEEvRNS_18TensorIteratorBaseERKT_EUliE_EEviT1_)
        .other          _ZN2at6native18elementwise_kernelILi128ELi4EZNS0_15gpu_kernel_implINS0_10AbsFunctorIN3c104HalfEEEEEvRNS_18TensorIteratorBaseERKT_EUliE_EEviT1_,@"STO_CUDA_ENTRY STV_DEFAULT"
_ZN2at6native18elementwise_kernelILi128ELi4EZNS0_15gpu_kernel_implINS0_10AbsFunctorIN3c104HalfEEEEEvRNS_18TensorIteratorBaseERKT_EUliE_EEviT1_:
.text._ZN2at6native18elementwise_kernelILi128ELi4EZNS0_15gpu_kernel_implINS0_10AbsFunctorIN3c104HalfEEEEEvRNS_18TensorIteratorBaseERKT_EUliE_EEviT1_:
        /* <DEDUP_REMOVED lines=319> */
.L_x_1143:
        /* <DEDUP_REMOVED lines=16> */
[----:B0-----:R-:W-:Y:S01]  /*14f0*/  F2FP.F16.F32.PACK_AB R0, RZ, R0 ;  /* 0x00000000ff00723e */ /* 0x001fe200000000ff */
[----:B------:R-:W-:Y:S06]  /*1500*/  BRA `(.L_x_1149) ;  /* 0x0000000c008c7947 */ /* 0x000fec0003800000 */
.L_x_1147:
[----:B------:R-:W2:Y:S02]  /*1510*/  LDG.E.U8 R2, desc[UR36][R2.64] ;  /* 0x0000002402027981 */ /* 0x000ea4000c1e1100 */
[----:B--2---:R-:W-:-:S04]  /*1520*/  I2FP.F32.U32 R0, R2 ;  /* 0x0000000200007245 */ /* 0x004fc80000201000 */
[----:B------:R-:W-:Y:S01]  /*1530*/  F2FP.F16.F32.PACK_AB R0, RZ, R0 ;  /* 0x00000000ff00723e */ /* 0x000fe200000000ff */
[----:B------:R-:W-:Y:S06]  /*1540*/  BRA `(.L_x_1149) ;  /* 0x0000000c007c7947 */ /* 0x000fec0003800000 */
.L_x_1146:
        /* <DEDUP_REMOVED lines=8> */
[----:B0-----:R-:W-:Y:S01]  /*15d0*/  F2FP.F16.F32.PACK_AB R0, RZ, R0 ;  /* 0x00000000ff00723e */ /* 0x001fe200000000ff */
[----:B------:R-:W-:Y:S06]  /*15e0*/  BRA `(.L_x_1149) ;  /* 0x0000000c00547947 */ /* 0x000fec0003800000 */
.L_x_1151:
[----:B------:R-:W2:Y:S02]  /*15f0*/  LDG.E R2, desc[UR36][R2.64] ;  /* 0x0000002402027981 */ /* 0x000ea4000c1e1900 */
[----:B--2---:R-:W-:-:S04]  /*1600*/  I2FP.F32.S32 R0, R2 ;  /* 0x0000000200007245 */ /* 0x004fc80000201400 */
[----:B------:R-:W-:Y:S01]  /*1610*/  F2FP.F16.F32.PACK_AB R0, RZ, R0 ;  /* 0x00000000ff00723e */ /* 0x000fe200000000ff */
[----:B------:R-:W-:Y:S06]  /*1620*/  BRA `(.L_x_1149) ;  /* 0x0000000c00447947 */ /* 0x000fec0003800000 */
.L_x_1150:
[----:B------:R-:W2:Y:S02]  /*1630*/  LDG.E.U16 R2, desc[UR36][R2.64] ;  /* 0x0000002402027981 */ /* 0x000ea4000c1e1500 */
[----:B--2---:R-:W0:Y:S02]  /*1640*/  I2F.S16 R0, R2 ;  /* 0x0000000200007306 */ /* 0x004e240000101400 */
[----:B0-----:R-:W-:Y:S01]  /*1650*/  F2FP.F16.F32.PACK_AB R0, RZ, R0 ;  /* 0x00000000ff00723e */ /* 0x001fe200000000ff */
[----:B------:R-:W-:Y:S06]  /*1660*/  BRA `(.L_x_1149) ;  /* 0x0000000c00347947 */ /* 0x000fec0003800000 */
.L_x_1145:
[----:B------:R-:W-:-:S09]  /*1670*/  UISETP.GT.AND UP0, UPT, UR4, 0x6, UPT ;  /* 0x000000060400788c */ /* 0x000fd2000bf04270 */
[----:B------:R-:W-:Y:S05]  /*1680*/  BRA.U UP0, `(.L_x_1152) ;  /* 0x0000000100247547 */ /* 0x000fea000b800000 */
[----:B------:R-:W-:-:S09]  /*1690*/  UISETP.NE.AND UP0, UPT, UR4, 0x5, UPT ;  /* 0x000000050400788c */ /* 0x000fd2000bf05270 */
[----:B------:R-:W-:Y:S05]  /*16a0*/  BRA.U !UP0, `(.L_x_1153) ;  /* 0x0000000108147547 */ /* 0x000fea000b800000 */
[----:B------:R-:W-:-:S09]  /*16b0*/  UISETP.NE.AND UP0, UPT, UR4, 0x6, UPT ;  /* 0x000000060400788c */ /* 0x000fd2000bf05270 */
[----:B------:R-:W-:Y:S05]  /*16c0*/  BRA.U UP0, `(.L_x_1148) ;  /* 0x00000009008c7547 */ /* 0x000fea000b800000 */
[----:B------:R-:W2:Y:S02]  /*16d0*/  LDG.E R2, desc[UR36][R2.64] ;  /* 0x0000002402027981 */ /* 0x000ea4000c1e1900 */
[----:B--2---:R-:W-:Y:S01]  /*16e0*/  F2FP.F16.F32.PACK_AB R0, RZ, R2 ;  /* 0x00000002ff00723e */ /* 0x004fe200000000ff */
[----:B------:R-:W-:Y:S06]  /*16f0*/  BRA `(.L_x_1149) ;  /* 0x0000000c00107947 */ /* 0x000fec0003800000 */
.L_x_1153:
[----:B------:R0:W5:Y:S01]  /*1700*/  LDG.E.U16 R0, desc[UR36][R2.64] ;  /* 0x0000002402007981 */ /* 0x000162000c1e1500 */
[----:B------:R-:W-:Y:S05]  /*1710*/  BRA `(.L_x_1149) ;  /* 0x0000000c00087947 */ /* 0x000fea0003800000 */
.L_x_1152:
[----:B------:R-:W-:-:S09]  /*1720*/  UISETP.NE.AND UP0, UPT, UR4, 0x7, UPT ;  /* 0x000000070400788c */ /* 0x000fd2000bf05270 */
[----:B------:R-:W-:Y:S05]  /*1730*/  BRA.U !UP0, `(.L_x_1154) ;  /* 0x0000000108247547 */ /* 0x000fea000b800000 */
[----:B------:R-:W-:-:S09]  /*1740*/  UISETP.NE.AND UP0, UPT, UR4, 0x8, UPT ;  /* 0x000000080400788c */ /* 0x000fd2000bf05270 */
[----:B------:R-:W-:Y:S05]  /*1750*/  BRA.U !UP0, `(.L_x_1155) ;  /* 0x0000000108147547 */ /* 0x000fea000b800000 */
[----:B------:R-:W-:-:S09]  /*1760*/  UISETP.NE.AND UP0, UPT, UR4, 0x9, UPT ;  /* 0x000000090400788c */ /* 0x000fd2000bf05270 */
[----:B------:R-:W-:Y:S05]  /*1770*/  BRA.U UP0, `(.L_x_1148) ;  /* 0x0000000900607547 */ /* 0x000fea000b800000 */
[----:B------:R-:W2:Y:S02]  /*1780*/  LDG.E R2, desc[UR36][R2.64] ;  /* 0x0000002402027981 */ /* 0x000ea4000c1e1900 */
[----:B--2---:R-:W-:Y:S01]  /*1790*/  F2FP.F16.F32.PACK_AB R0, RZ, R2 ;  /* 0x00000002ff00723e */ /* 0x004fe200000000ff */
[----:B------:R-:W-:Y:S06]  /*17a0*/  BRA `(.L_x_1149) ;  /* 0x0000000800e47947 */ /* 0x000fec0003800000 */
.L_x_1155:
[----:B------:R1:W5:Y:S01]  /*17b0*/  LDG.E.U16 R0, desc[UR36][R2.64] ;  /* 0x0000002402007981 */ /* 0x000362000c1e1500 */
[----:B------:R-:W-:Y:S05]  /*17c0*/  BRA `(.L_x_1149) ;  /* 0x0000000800dc7947 */ /* 0x000fea0003800000 */
.L_x_1154:
[----:B------:R-:W2:Y:S01]  /*17d0*/  LDG.E.64 R2, desc[UR36][R2.64] ;  /* 0x0000002402027981 */ /* 0x000ea2000c1e1b00 */
[----:B------:R-:W-:Y:S01]  /*17e0*/  UMOV UR4, 0xf0000000 ;  /* 0xf000000000047882 */ /* 0x000fe20000000000 */
[----:B------:R-:W-:Y:S01]  /*17f0*/  UMOV UR5, 0x380fffff ;  /* 0x380fffff00057882 */ /* 0x000fe20000000000 */
[----:B--2---:R-:W0:Y:S01]  /*1800*/  F2F.F32.F64 R0, R2 ;  /* 0x0000000200007310 */ /* 0x004e220000301000 */
[----:B------:R-:W-:-:S14]  /*1810*/  DSETP.GEU.AND P0, PT, |R2|, UR4, PT ;  /* 0x0000000402007e2a */ /* 0x000fdc000bf0e200 */
[----:B0-----:R-:W-:-:S05]  /*1820*/  @!P0 FMUL R0, R0, 1.175494350822287508e-38 ;  /* 0x0080000000008820 */ /* 0x001fca0000400000 */
[----:B------:R-:W-:Y:S01]  /*1830*/  F2FP.F16.F32.PACK_AB R0, RZ, R0 ;  /* 0x00000000ff00723e */ /* 0x000fe200000000ff */
[----:B------:R-:W-:Y:S06]  /*1840*/  BRA `(.L_x_1149) ;  /* 0x0000000800bc7947 */ /* 0x000fec0003800000 */
.L_x_1144:
        /* <DEDUP_REMOVED lines=11> */
[----:B------:R-:W-:Y:S01]  /*1900*/  F2FP.F16.F32.PACK_AB R0, RZ, R0 ;  /* 0x00000000ff00723e */ /* 0x000fe200000000ff */
[----:B------:R-:W-:Y:S06]  /*1910*/  BRA `(.L_x_1149) ;  /* 0x0000000800887947 */ /* 0x000fec0003800000 */
.L_x_1158:
        /* <DEDUP_REMOVED lines=8> */
.L_x_1157:
[----:B------:R-:W-:-:S09]  /*19a0*/  UISETP.NE.AND UP0, UPT, UR4, 0xf, UPT ;  /* 0x0000000f0400788c */ /* 0x000fd2000bf05270 */
[----:B------:R-:W-:Y:S05]  /*19b0*/  BRA.U !UP0, `(.L_x_1159) ;  /* 0x0000000108987547 */ /* 0x000fea000b800000 */
[----:B------:R-:W-:-:S09]  /*19c0*/  UISETP.NE.AND UP0, UPT, UR4, 0x17, UPT ;  /* 0x000000170400788c */ /* 0x000fd2000bf05270 */
[----:B------:R-:W-:Y:S05]  /*19d0*/  BRA.U !UP0, `(.L_x_1160) ;  /* 0x00000001085c7547 */ /* 0x000fea000b800000 */
[----:B------:R-:W-:-:S09]  /*19e0*/  UISETP.NE.AND UP0, UPT, UR4, 0x18, UPT ;  /* 0x000000180400788c */ /* 0x000fd2000bf05270 */
[----:B------:R-:W-:Y:S05]  /*19f0*/  BRA.U UP0, `(.L_x_1148) ;  /* 0x0000000500c07547 */ /* 0x000fea000b800000 */
[----:B------:R-:W2:Y:S01]  /*1a00*/  LDG.E.U8 R0, desc[UR36][R2.64] ;  /* 0x0000002402007981 */ /* 0x000ea2000c1e1100 */
[----:B------:R-:W-:Y:S01]  /*1a10*/  IMAD.MOV.U32 R6, RZ, RZ, 0x1f ;  /* 0x0000001fff067424 */ /* 0x000fe200078e00ff */
[----:B--2---:R-:W-:-:S04]  /*1a20*/  SHF.L.U32 R0, R0, 0x18, RZ ;  /* 0x0000001800007819 */ /* 0x004fc800000006ff */
[C---:B------:R-:W-:Y:S02]  /*1a30*/  LOP3.LUT R4, R0.reuse, 0x7f000000, RZ, 0xc0, !PT ;  /* 0x7f00000000047812 */ /* 0x040fe400078ec0ff */
[----:B------:R-:W-:Y:S02]  /*1a40*/  LOP3.LUT P0, RZ, R0, 0x7f000000, RZ, 0xc0, !PT ;  /* 0x7f00000000ff7812 */ /* 0x000fe4000780c0ff */
[----:B------:R-:W0:Y:S02]  /*1a50*/  FLO.U32 R5, R4 ;  /* 0x0000000400057300 */ /* 0x000e2400000e0000 */
[----:B0-----:R-:W-:-:S05]  /*1a60*/  IMAD.MOV R5, RZ, RZ, -R5 ;  /* 0x000000ffff057224 */ /* 0x001fca00078e0a05 */
[----:B------:R-:W-:-:S04]  /*1a70*/  VIADDMNMX.U32 R5, R5, R6, 0x4, !PT ;  /* 0x0000000405057446 */ /* 0x000fc80007800006 */
[----:B------:R-:W-:-:S04]  /*1a80*/  IADD3 R5, PT, PT, R5, -0x4, RZ ;  /* 0xfffffffc05057810 */ /* 0x000fc80007ffe0ff */
[C---:B------:R-:W-:Y:S01]  /*1a90*/  SHF.L.U32 R6, R4.reuse, R5, RZ ;  /* 0x0000000504067219 */ /* 0x040fe200000006ff */
[----:B------:R-:W-:Y:S02]  /*1aa0*/  IMAD.SHL.U32 R7, R5, 0x800000, RZ ;  /* 0x0080000005077824 */ /* 0x000fe400078e00ff */
[----:B------:R-:W-:-:S03]  /*1ab0*/  VIADD R5, R4, 0x1000000 ;  /* 0x0100000004057836 */ /* 0x000fc60000000000 */
[----:B------:R-:W-:Y:S02]  /*1ac0*/  LEA.HI R6, R6, -R7, RZ, 0x1c ;  /* 0x8000000706067211 */ /* 0x000fe400078fe0ff */
[----:B------:R-:W-:Y:S02]  /*1ad0*/  SHF.R.S32.HI R5, RZ, 0x8, R5 ;  /* 0x00000008ff057819 */ /* 0x000fe40000011405 */
[----:B------:R-:W-:-:S04]  /*1ae0*/  IADD3 R6, PT, PT, R6, 0x3c000000, RZ ;  /* 0x3c00000006067810 */ /* 0x000fc80007ffe0ff */
[----:B------:R-:W-:-:S04]  /*1af0*/  LOP3.LUT R5, R6, 0x7f800000, R5, 0xf8, !PT ;  /* 0x7f80000006057812 */ /* 0x000fc800078ef805 */
[----:B------:R-:W-:-:S04]  /*1b00*/  SEL R5, R5, RZ, P0 ;  /* 0x000000ff05057207 */ /* 0x000fc80000000000 */
[----:B------:R-:W-:-:S04]  /*1b10*/  LOP3.LUT R5, R5, 0x80000000, R0, 0xf8, !PT ;  /* 0x8000000005057812 */ /* 0x000fc800078ef800 */
[----:B------:R-:W-:-:S04]  /*1b20*/  F2FP.F16.F32.PACK_AB R5, RZ, R5 ;  /* 0x00000005ff05723e */ /* 0x000fc800000000ff */
[----:B------:R-:W-:Y:S01]  /*1b30*/  PRMT R0, R5, 0x7610, R0 ;  /* 0x0000761005007816 */ /* 0x000fe20000000000 */
[----:B------:R-:W-:Y:S06]  /*1b40*/  BRA `(.L_x_1149) ;  /* 0x0000000400fc7947 */ /* 0x000fec0003800000 */
.L_x_1160:
        /* <DEDUP_REMOVED lines=11> */
[----:B------:R-:W-:Y:S01]  /*1c00*/  F2FP.F16.F32.PACK_AB R0, RZ, R0 ;  /* 0x00000000ff00723e */ /* 0x000fe200000000ff */
[----:B------:R-:W-:Y:S06]  /*1c10*/  BRA `(.L_x_1149) ;  /* 0x0000000400c87947 */ /* 0x000fec0003800000 */
.L_x_1159:
[----:B------:R-:W2:Y:S02]  /*1c20*/  LDG.E.U16 R0, desc[UR36][R2.64] ;  /* 0x0000002402007981 */ /* 0x000ea4000c1e1500 */
[----:B--2---:R-:W-:-:S04]  /*1c30*/  SHF.L.U32 R0, R0, 0x10, RZ ;  /* 0x0000001000007819 */ /* 0x004fc800000006ff */
[----:B------:R-:W-:Y:S01]  /*1c40*/  F2FP.F16.F32.PACK_AB R0, RZ, R0 ;  /* 0x00000000ff00723e */ /* 0x000fe200000000ff */
[----:B------:R-:W-:Y:S06]  /*1c50*/  BRA `(.L_x_1149) ;  /* 0x0000000400b87947 */ /* 0x000fec0003800000 */
.L_x_1156:
        /* <DEDUP_REMOVED lines=10> */
[----:B------:R-:W-:Y:S01]  /*1d00*/  F2FP.F16.F32.PACK_AB R0, RZ, R0 ;  /* 0x00000000ff00723e */ /* 0x000fe200000000ff */
[----:B------:R-:W-:Y:S06]  /*1d10*/  BRA `(.L_x_1149) ;  /* 0x0000000400887947 */ /* 0x000fec0003800000 */
.L_x_1163:
        /* <DEDUP_REMOVED lines=21> */
.L_x_1167:
[----:B------:R-:W-:Y:S05]  /*1e70*/  BSYNC.RECONVERGENT B1 ;  /* 0x0000000000017941 */ /* 0x000fea0003800200 */
.L_x_1166:
[----:B------:R-:W-:Y:S01]  /*1e80*/  IMAD.SHL.U32 R0, R0, 0x100000, RZ ;  /* 0x0010000000007824 */ /* 0x000fe200078e00ff */
[----:B------:R-:W-:-:S04]  /*1e90*/  LEA R2, R2, 0x3b800000, 0x17 ;  /* 0x3b80000002027811 */ /* 0x000fc800078eb8ff */
[----:B------:R-:W-:-:S07]  /*1ea0*/  LOP3.LUT R0, R2, R0, R7, 0xfe, !PT ;  /* 0x0000000002007212 */ /* 0x000fce00078efe07 */
.L_x_1165:
[----:B------:R-:W-:Y:S05]  /*1eb0*/  BSYNC.RECONVERGENT B0 ;  /* 0x0000000000007941 */ /* 0x000fea0003800200 */
.L_x_1164:
[----:B------:R-:W-:Y:S01]  /*1ec0*/  F2FP.F16.F32.PACK_AB R0, RZ, R0 ;  /* 0x00000000ff00723e */ /* 0x000fe200000000ff */
[----:B------:R-:W-:Y:S06]  /*1ed0*/  BRA `(.L_x_1149) ;  /* 0x0000000400187947 */ /* 0x000fec0003800000 */
.L_x_1162:
        /* <DEDUP_REMOVED lines=21> */
.L_x_1171:
[----:B------:R-:W-:Y:S05]  /*2030*/  BSYNC.RECONVERGENT B1 ;  /* 0x0000000000017941 */ /* 0x000fea0003800200 */
.L_x_1170:
[----:B------:R-:W-:Y:S01]  /*2040*/  IMAD.SHL.U32 R0, R0, 0x200000, RZ ;  /* 0x0020000000007824 */ /* 0x000fe200078e00ff */
[----:B------:R-:W-:-:S04]  /*2050*/  LEA R2, R2, 0x37800000, 0x17 ;  /* 0x3780000002027811 */ /* 0x000fc800078eb8ff */
[----:B------:R-:W-:-:S07]  /*2060*/  LOP3.LUT R0, R2, R0, R7, 0xfe, !PT ;  /* 0x0000000002007212 */ /* 0x000fce00078efe07 */
.L_x_1169:
[----:B------:R-:W-:Y:S05]  /*2070*/  BSYNC.RECONVERGENT B0 ;  /* 0x0000000000007941 */ /* 0x000fea0003800200 */
.L_x_1168:
[----:B------:R-:W-:Y:S01]  /*2080*/  F2FP.F16.F32.PACK_AB R0, RZ, R0 ;  /* 0x00000000ff00723e */ /* 0x000fe200000000ff */
[----:B------:R-:W-:Y:S06]  /*2090*/  BRA `(.L_x_1149) ;  /* 0x0000000000a87947 */ /* 0x000fec0003800000 */
.L_x_1161:
[----:B------:R-:W-:-:S09]  /*20a0*/  UISETP.NE.AND UP0, UPT, UR4, 0x1c, UPT ;  /* 0x0000001c0400788c */ /* 0x000fd2000bf05270 */
[----:B------:R-:W-:Y:S05]  /*20b0*/  BRA.U !UP0, `(.L_x_1172) ;  /* 0x0000000108947547 */ /* 0x000fea000b800000 */
[----:B------:R-:W-:-:S09]  /*20c0*/  UISETP.NE.AND UP0, UPT, UR4, 0x1d, UPT ;  /* 0x0000001d0400788c */ /* 0x000fd2000bf05270 */
[----:B------:R-:W-:Y:S05]  /*20d0*/  BRA.U !UP0, `(.L_x_1173) ;  /* 0x00000001087c7547 */ /* 0x000fea000b800000 */
[----:B------:R-:W-:-:S09]  /*20e0*/  UISETP.NE.AND UP0, UPT, UR4, 0x2c, UPT ;  /* 0x0000002c0400788c */ /* 0x000fd2000bf05270 */
[----:B------:R-:W-:Y:S05]  /*20f0*/  BRA.U !UP0, `(.L_x_1174) ;  /* 0x0000000108487547 */ /* 0x000fea000b800000 */
.L_x_1148:
        /* <DEDUP_REMOVED lines=16> */
.L_x_1175:
[----:B------:R-:W-:Y:S01]  /*2200*/  PRMT R0, RZ, 0x7610, R0 ;  /* 0x00007610ff007816 */ /* 0x000fe20000000000 */
[----:B------:R-:W-:Y:S06]  /*2210*/  BRA `(.L_x_1149) ;  /* 0x0000000000487947 */ /* 0x000fec0003800000 */
.L_x_1174:
        /* <DEDUP_REMOVED lines=8> */
.L_x_1177:
[----:B------:R-:W-:Y:S05]  /*22a0*/  BSYNC.RECONVERGENT B0 ;  /* 0x0000000000007941 */ /* 0x000fea0003800200 */
.L_x_1176:
[----:B------:R-:W-:Y:S01]  /*22b0*/  F2FP.F16.F32.PACK_AB R0, RZ, R0 ;  /* 0x00000000ff00723e */ /* 0x000fe200000000ff */
[----:B------:R-:W-:Y:S06]  /*22c0*/  BRA `(.L_x_1149) ;  /* 0x00000000001c7947 */ /* 0x000fec0003800000 */
.L_x_1173:
[----:B------:R-:W2:Y:S02]  /*22d0*/  LDG.E.64 R2, desc[UR36][R2.64] ;  /* 0x0000002402027981 */ /* 0x000ea4000c1e1b00 */
[----:B--2---:R-:W0:Y:S02]  /*22e0*/  I2F.U64 R0, R2 ;  /* 0x0000000200007312 */ /* 0x004e240000301000 */
[----:B0-----:R-:W-:Y:S01]  /*22f0*/  F2FP.F16.F32.PACK_AB R0, RZ, R0 ;  /* 0x00000000ff00723e */ /* 0x001fe200000000ff */
[----:B------:R-:W-:Y:S06]  /*2300*/  BRA `(.L_x_1149) ;  /* 0x00000000000c7947 */ /* 0x000fec0003800000 */
.L_x_1172:
[----:B------:R-:W2:Y:S02]  /*2310*/  LDG.E R2, desc[UR36][R2.64] ;  /* 0x0000002402027981 */ /* 0x000ea4000c1e1900 */
[----:B--2---:R-:W-:-:S04]  /*2320*/  I2FP.F32.U32 R0, R2 ;  /* 0x0000000200007245 */ /* 0x004fc80000201000 */
[----:B------:R-:W-:-:S07]  /*2330*/  F2FP.F16.F32.PACK_AB R0, RZ, R0 ;  /* 0x00000000ff00723e */ /* 0x000fce00000000ff */
.L_x_1149:
[----:B------:R-:W0:Y:S01]  /*2340*/  LDCU.64 UR6, c[0x0][0x580] ;  /* 0x0000b000ff0677ac */ /* 0x000e220008000a00 */
[----:B-----5:R-:W-:Y:S01]  /*2350*/  HADD2.F32 R0, -RZ, R0.H0_H0 ;  /* 0x20000000ff007230 */ /* 0x020fe20000004100 */
[----:B------:R-:W-:-:S04]  /*2360*/  UPRMT UR4, UR42, 0x9910, URZ ;  /* 0x000099102a047896 */ /* 0x000fc800080000ff */
[----:B------:R-:W-:Y:S01]  /*2370*/  FADD.FTZ R0, |R0|, -RZ ;  /* 0x800000ff00007221 */ /* 0x000fe20000010200 */
[----:B------:R-:W-:-:S04]  /*2380*/  UISETP.GT.AND UP0, UPT, UR4, 0x9, UPT ;  /* 0x000000090400788c */ /* 0x000fc8000bf04270 */
[----:B------:R-:W-:Y:S02]  /*2390*/  F2FP.F16.F32.PACK_AB R0, RZ, R0 ;  /* 0x00000000ff00723e */ /* 0x000fe400000000ff */
[----:B01----:R-:W-:-:S05]  /*23a0*/  IADD3 R2, P0, PT, R16, UR6, RZ ;  /* 0x0000000610027c10 */ /* 0x003fca000ff1e0ff */
[----:B------:R-:W-:Y:S01]  /*23b0*/  IMAD.X R3, RZ, RZ, UR7, P0 ;  /* 0x00000007ff037e24 */ /* 0x000fe200080e06ff */
        /* <DEDUP_REMOVED lines=9> */
[----:B------:R-:W-:-:S04]  /*2450*/  HADD2.F32 R0, -RZ, R0.H0_H0 ;  /* 0x20000000ff007230 */ /* 0x000fc80000004100 */
[----:B------:R-:W0:Y:S02]  /*2460*/  F2I.FTZ.TRUNC.NTZ R5, R0 ;  /* 0x0000000000057305 */ /* 0x000e24000021f100 */
[----:B0-----:R4:W-:Y:S01]  /*2470*/  STG.E.U8 desc[UR36][R2.64], R5 ;  /* 0x0000000502007986 */ /* 0x0019e2000c101124 */
[----:B------:R-:W-:Y:S05]  /*2480*/  BRA `(.L_x_1183) ;  /* 0x0000000c00807947 */ /* 0x000fea0003800000 */
.L_x_1181:
[----:B------:R-:W-:-:S06]  /*2490*/  HADD2.F32 R5, -RZ, R0.H0_H0 ;  /* 0x20000000ff057230 */ /* 0x000fcc0000004100 */
[----:B------:R-:W0:Y:S02]  /*24a0*/  F2I.S64.TRUNC R4, R5 ;  /* 0x0000000500047311 */ /* 0x000e24000020d900 */
[----:B0-----:R3:W-:Y:S01]  /*24b0*/  STG.E.U8 desc[UR36][R2.64], R4 ;  /* 0x0000000402007986 */ /* 0x0017e2000c101124 */
[----:B------:R-:W-:Y:S05]  /*24c0*/  BRA `(.L_x_1183) ;  /* 0x0000000c00707947 */ /* 0x000fea0003800000 */
.L_x_1180:
[----:B------:R-:W-:-:S09]  /*24d0*/  UISETP.NE.AND UP0, UPT, UR4, 0x2, UPT ;  /* 0x000000020400788c */ /* 0x000fd2000bf05270 */
[----:B------:R-:W-:Y:S05]  /*24e0*/  BRA.U !UP0, `(.L_x_1184) ;  /* 0x0000000108307547 */ /* 0x000fea000b800000 */
[----:B------:R-:W-:-:S09]  /*24f0*/  UISETP.NE.AND UP0, UPT, UR4, 0x3, UPT ;  /* 0x000000030400788c */ /* 0x000fd2000bf05270 */
[----:B------:R-:W-:Y:S05]  /*2500*/  BRA.U !UP0, `(.L_x_1185) ;  /* 0x0000000108187547 */ /* 0x000fea000b800000 */
[----:B------:R-:W-:-:S09]  /*2510*/  UISETP.NE.AND UP0, UPT, UR4, 0x4, UPT ;  /* 0x000000040400788c */ /* 0x000fd2000bf05270 */
[----:B------:R-:W-:Y:S05]  /*2520*/  BRA.U UP0, `(.L_x_1182) ;  /* 0x0000000900b87547 */ /* 0x000fea000b800000 */
[----:B------:R-:W-:-:S06]  /*2530*/  HADD2.F32 R4, -RZ, R0.H0_H0 ;  /* 0x20000000ff047230 */ /* 0x000fcc0000004100 */
[----:B------:R-:W0:Y:S02]  /*2540*/  F2I.S64.TRUNC R4, R4 ;  /* 0x0000000400047311 */ /* 0x000e24000020d900 */
[----:B0-----:R0:W-:Y:S01]  /*2550*/  STG.E.64 desc[UR36][R2.64], R4 ;  /* 0x0000000402007986 */ /* 0x0011e2000c101b24 */
[----:B------:R-:W-:Y:S05]  /*2560*/  BRA `(.L_x_1183) ;  /* 0x0000000c00487947 */ /* 0x000fea0003800000 */
.L_x_1185:
[----:B------:R-:W-:-:S04]  /*2570*/  HADD2.F32 R0, -RZ, R0.H0_H0 ;  /* 0x20000000ff007230 */ /* 0x000fc80000004100 */
[----:B------:R-:W0:Y:S02]  /*2580*/  F2I.FTZ.TRUNC.NTZ R5, R0 ;  /* 0x0000000000057305 */ /* 0x000e24000021f100 */
[----:B0-----:R1:W-:Y:S01]  /*2590*/  STG.E desc[UR36][R2.64], R5 ;  /* 0x0000000502007986 */ /* 0x0013e2000c101924 */
[----:B------:R-:W-:Y:S05]  /*25a0*/  BRA `(.L_x_1183) ;  /* 0x0000000c00387947 */ /* 0x000fea0003800000 */
.L_x_1184:
[----:B------:R-:W-:-:S04]  /*25b0*/  HADD2.F32 R0, -RZ, R0.H0_H0 ;  /* 0x20000000ff007230 */ /* 0x000fc80000004100 */
[----:B------:R-:W0:Y:S02]  /*25c0*/  F2I.FTZ.TRUNC.NTZ R5, R0 ;  /* 0x0000000000057305 */ /* 0x000e24000021f100 */
[----:B0-----:R2:W-:Y:S01]  /*25d0*/  STG.E.U16 desc[UR36][R2.64], R5 ;  /* 0x0000000502007986 */ /* 0x0015e2000c101524 */
[----:B------:R-:W-:Y:S05]  /*25e0*/  BRA `(.L_x_1183) ;  /* 0x0000000c00287947 */ /* 0x000fea0003800000 */
.L_x_1179:
[----:B------:R-:W-:-:S09]  /*25f0*/  UISETP.GT.AND UP0, UPT, UR4, 0x6, UPT ;  /* 0x000000060400788c */ /* 0x000fd2000bf04270 */
[----:B------:R-:W-:Y:S05]  /*2600*/  BRA.U UP0, `(.L_x_1186) ;  /* 0x0000000100247547 */ /* 0x000fea000b800000 */
[----:B------:R-:W-:-:S09]  /*2610*/  UISETP.NE.AND UP0, UPT, UR4, 0x5, UPT ;  /* 0x000000050400788c */ /* 0x000fd2000bf05270 */
[----:B------:R-:W-:Y:S05]  /*2620*/  BRA.U !UP0, `(.L_x_1187) ;  /* 0x0000000108147547 */ /* 0x000fea000b800000 */
[----:B------:R-:W-:-:S09]  /*2630*/  UISETP.NE.AND UP0, UPT, UR4, 0x6, UPT ;  /* 0x000000060400788c */ /* 0x000fd2000bf05270 */
[----:B------:R-:W-:Y:S05]  /*2640*/  BRA.U UP0, `(.L_x_1182) ;  /* 0x0000000900707547 */ /* 0x000fea000b800000 */
[----:B------:R-:W-:-:S05]  /*2650*/  HADD2.F32 R5, -RZ, R0.H0_H0 ;  /* 0x20000000ff057230 */ /* 0x000fca0000004100 */
[----:B------:R0:W-:Y:S01]  /*2660*/  STG.E desc[UR36][R2.64], R5 ;  /* 0x0000000502007986 */ /* 0x0001e2000c101924 */
[----:B------:R-:W-:Y:S05]  /*2670*/  BRA `(.L_x_1183) ;  /* 0x0000000c00047947 */ /* 0x000fea0003800000 */
.L_x_1187:
[----:B------:R0:W-:Y:S01]  /*2680*/  STG.E.U16 desc[UR36][R2.64], R0 ;  /* 0x0000000002007986 */ /* 0x0001e2000c101524 */
[----:B------:R-:W-:Y:S05]  /*2690*/  BRA `(.L_x_1183) ;  /* 0x0000000800fc7947 */ /* 0x000fea0003800000 */
.L_x_1186:
[----:B------:R-:W-:-:S09]  /*26a0*/  UISETP.NE.AND UP0, UPT, UR4, 0x7, UPT ;  /* 0x000000070400788c */ /* 0x000fd2000bf05270 */
[----:B------:R-:W-:Y:S05]  /*26b0*/  BRA.U !UP0, `(.L_x_1188) ;  /* 0x0000000108347547 */ /* 0x000fea000b800000 */
[----:B------:R-:W-:-:S09]  /*26c0*/  UISETP.NE.AND UP0, UPT, UR4, 0x8, UPT ;  /* 0x000000080400788c */ /* 0x000fd2000bf05270 */
[----:B------:R-:W-:Y:S05]  /*26d0*/  BRA.U !UP0, `(.L_x_1189) ;  /* 0x0000000108187547 */ /* 0x000fea000b800000 */
[----:B------:R-:W-:-:S09]  /*26e0*/  UISETP.NE.AND UP0, UPT, UR4, 0x9, UPT ;  /* 0x000000090400788c */ /* 0x000fd2000bf05270 */
[----:B------:R-:W-:Y:S05]  /*26f0*/  BRA.U UP0, `(.L_x_1182) ;  /* 0x0000000900447547 */ /* 0x000fea000b800000 */
[----:B------:R-:W-:Y:S02]  /*2700*/  HFMA2 R5, -RZ, RZ, 0, 0 ;  /* 0x00000000ff057431 */ /* 0x000fe400000001ff */
[----:B------:R-:W-:-:S05]  /*2710*/  HADD2.F32 R4, -RZ, R0.H0_H0 ;  /* 0x20000000ff047230 */ /* 0x000fca0000004100 */
[----:B------:R0:W-:Y:S01]  /*2720*/  STG.E.64 desc[UR36][R2.64], R4 ;  /* 0x0000000402007986 */ /* 0x0001e2000c101b24 */
[----:B------:R-:W-:Y:S05]  /*2730*/  BRA `(.L_x_1183) ;  /* 0x0000000800d47947 */ /* 0x000fea0003800000 */
.L_x_1189:
[----:B------:R-:W-:-:S05]  /*2740*/  HADD2.F32 R0, -RZ, R0.H0_H0 ;  /* 0x20000000ff007230 */ /* 0x000fca0000004100 */
[----:B------:R-:W-:-:S04]  /*2750*/  F2FP.F16.F32.PACK_AB R0, RZ, R0 ;  /* 0x00000000ff00723e */ /* 0x000fc800000000ff */
[----:B------:R-:W-:-:S05]  /*2760*/  PRMT R0, R0, 0x5410, RZ ;  /* 0x0000541000007816 */ /* 0x000fca00000000ff */
[----:B------:R0:W-:Y:S01]  /*2770*/  STG.E desc[UR36][R2.64], R0 ;  /* 0x0000000002007986 */ /* 0x0001e2000c101924 */
[----:B------:R-:W-:Y:S05]  /*2780*/  BRA `(.L_x_1183) ;  /* 0x0000000800c07947 */ /* 0x000fea0003800000 */
.L_x_1188:
[----:B------:R-:W-:-:S05]  /*2790*/  HADD2.F32 R4, -RZ, R0.H0_H0 ;  /* 0x20000000ff047230 */ /* 0x000fca0000004100 */
[----:B------:R-:W-:-:S06]  /*27a0*/  FMUL.FTZ R4, R4, 1 ;  /* 0x3f80000004047820 */ /* 0x000fcc0000410000 */
[----:B------:R-:W0:Y:S02]  /*27b0*/  F2F.F64.F32 R4, R4 ;  /* 0x0000000400047310 */ /* 0x000e240000201800 */
[----:B0-----:R0:W-:Y:S01]  /*27c0*/  STG.E.64 desc[UR36][R2.64], R4 ;  /* 0x0000000402007986 */ /* 0x0011e2000c101b24 */
[----:B------:R-:W-:Y:S05]  /*27d0*/  BRA `(.L_x_1183) ;  /* 0x0000000800ac7947 */ /* 0x000fea0003800000 */
.L_x_1178:
        /* <DEDUP_REMOVED lines=8> */
[----:B------:R-:W-:-:S05]  /*2860*/  HADD2.F32 R0, -RZ, R0.H0_H0 ;  /* 0x20000000ff007230 */ /* 0x000fca0000004100 */
[----:B------:R-:W-:-:S04]  /*2870*/  FSETP.NEU.FTZ.AND P0, PT, R0, RZ, PT ;  /* 0x000000ff0000720b */ /* 0x000fc80003f1d000 */
[----:B------:R-:W-:-:S05]  /*2880*/  SEL R5, RZ, 0x1, !P0 ;  /* 0x00000001ff057807 */ /* 0x000fca0004000000 */
[----:B------:R0:W-:Y:S01]  /*2890*/  STG.E.U8 desc[UR36][R2.64], R5 ;  /* 0x0000000502007986 */ /* 0x0001e2000c101124 */
[----:B------:R-:W-:Y:S05]  /*28a0*/  BRA `(.L_x_1183) ;  /* 0x0000000800787947 */ /* 0x000fea0003800000 */
.L_x_1192:
[----:B------:R-:W-:Y:S01]  /*28b0*/  HADD2.F32 R0, -RZ, R0.H0_H0 ;  /* 0x20000000ff007230 */ /* 0x000fe20000004100 */
[----:B------:R-:W-:-:S04]  /*28c0*/  CS2R R6, SRZ ;  /* 0x0000000000067805 */ /* 0x000fc8000001ff00 */
[----:B------:R-:W-:-:S04]  /*28d0*/  FMUL.FTZ R0, R0, 1 ;  /* 0x3f80000000007820 */ /* 0x000fc80000410000 */
[----:B------:R-:W0:Y:S02]  /*28e0*/  F2F.F64.F32 R4, R0 ;  /* 0x0000000000047310 */ /* 0x000e240000201800 */
[----:B0-----:R0:W-:Y:S01]  /*28f0*/  STG.E.128 desc[UR36][R2.64], R4 ;  /* 0x0000000402007986 */ /* 0x0011e2000c101d24 */
[----:B------:R-:W-:Y:S05]  /*2900*/  BRA `(.L_x_1183) ;  /* 0x0000000800607947 */ /* 0x000fea0003800000 */
.L_x_1191:
[----:B------:R-:W-:-:S09]  /*2910*/  UISETP.NE.AND UP0, UPT, UR4, 0xf, UPT ;  /* 0x0000000f0400788c */ /* 0x000fd2000bf05270 */
[----:B------:R-:W-:Y:S05]  /*2920*/  BRA.U !UP0, `(.L_x_1193) ;  /* 0x0000000108a07547 */ /* 0x000fea000b800000 */
[----:B------:R-:W-:-:S09]  /*2930*/  UISETP.NE.AND UP0, UPT, UR4, 0x17, UPT ;  /* 0x000000170400788c */ /* 0x000fd2000bf05270 */
[----:B------:R-:W-:Y:S05]  /*2940*/  BRA.U !UP0, `(.L_x_1194) ;  /* 0x00000001084c7547 */ /* 0x000fea000b800000 */
[----:B------:R-:W-:-:S09]  /*2950*/  UISETP.NE.AND UP0, UPT, UR4, 0x18, UPT ;  /* 0x000000180400788c */ /* 0x000fd2000bf05270 */
[----:B------:R-:W-:Y:S05]  /*2960*/  BRA.U UP0, `(.L_x_1182) ;  /* 0x0000000500a87547 */ /* 0x000fea000b800000 */
[----:B------:R-:W-:Y:S01]  /*2970*/  HADD2.F32 R7, -RZ, R0.H0_H0 ;  /* 0x20000000ff077230 */ /* 0x000fe20000004100 */
        /* <DEDUP_REMOVED lines=12> */
.L_x_1196:
[----:B------:R-:W-:Y:S05]  /*2a40*/  BSYNC.RECONVERGENT B0 ;  /* 0x0000000000007941 */ /* 0x000fea0003800200 */
.L_x_1195:
[----:B------:R-:W-:-:S05]  /*2a50*/  LOP3.LUT R5, R0, 0x80, R5, 0xf8, !PT ;  /* 0x0000008000057812 */ /* 0x000fca00078ef805 */
[----:B------:R0:W-:Y:S01]  /*2a60*/  STG.E.U8 desc[UR36][R2.64], R5 ;  /* 0x0000000502007986 */ /* 0x0001e2000c101124 */
[----:B------:R-:W-:Y:S05]  /*2a70*/  BRA `(.L_x_1183) ;  /* 0x0000000800047947 */ /* 0x000fea0003800000 */
.L_x_1194:
[----:B------:R-:W-:Y:S01]  /*2a80*/  HADD2.F32 R7, -RZ, R0.H0_H0 ;  /* 0x20000000ff077230 */ /* 0x000fe20000004100 */
        /* <DEDUP_REMOVED lines=14> */
.L_x_1198:
[----:B------:R-:W-:Y:S05]  /*2b70*/  BSYNC.RECONVERGENT B0 ;  /* 0x0000000000007941 */ /* 0x000fea0003800200 */
.L_x_1197:
[----:B------:R-:W-:-:S05]  /*2b80*/  LOP3.LUT R5, R0, 0x80, R5, 0xf8, !PT ;  /* 0x0000008000057812 */ /* 0x000fca00078ef805 */
[----:B------:R0:W-:Y:S01]  /*2b90*/  STG.E.U8 desc[UR36][R2.64], R5 ;  /* 0x0000000502007986 */ /* 0x0001e2000c101124 */
[----:B------:R-:W-:Y:S05]  /*2ba0*/  BRA `(.L_x_1183) ;  /* 0x0000000400b87947 */ /* 0x000fea0003800000 */
.L_x_1193:
[----:B------:R-:W-:-:S05]  /*2bb0*/  HADD2.F32 R0, -RZ, R0.H0_H0 ;  /* 0x20000000ff007230 */ /* 0x000fca0000004100 */
[----:B------:R-:W-:-:S05]  /*2bc0*/  F2FP.BF16.F32.PACK_AB R0, RZ, R0 ;  /* 0x00000000ff00723e */ /* 0x000fca00000010ff */
[----:B------:R0:W-:Y:S01]  /*2bd0*/  STG.E.U16 desc[UR36][R2.64], R0 ;  /* 0x0000000002007986 */ /* 0x0001e2000c101524 */
[----:B------:R-:W-:Y:S05]  /*2be0*/  BRA `(.L_x_1183) ;  /* 0x0000000400a87947 */ /* 0x000fea0003800000 */
.L_x_1190:
        /* <DEDUP_REMOVED lines=8> */
[----:B------:R-:W-:-:S06]  /*2c70*/  HADD2.F32 R5, -RZ, R0.H0_H0 ;  /* 0x20000000ff057230 */ /* 0x000fcc0000004100 */
[----:B------:R-:W0:Y:S02]  /*2c80*/  F2I.FTZ.U32.TRUNC.NTZ R5, R5 ;  /* 0x0000000500057305 */ /* 0x000e24000021f000 */
[----:B0-----:R0:W-:Y:S01]  /*2c90*/  STG.E.U16 desc[UR36][R2.64], R5 ;  /* 0x0000000502007986 */ /* 0x0011e2000c101524 */
[----:B------:R-:W-:Y:S05]  /*2ca0*/  BRA `(.L_x_1183) ;  /* 0x0000000400787947 */ /* 0x000fea0003800000 */
.L_x_1201:
[----:B------:R-:W-:Y:S01]  /*2cb0*/  HADD2.F32 R5, -RZ, R0.H0_H0 ;  /* 0x20000000ff057230 */ /* 0x000fe20000004100 */
        /* <DEDUP_REMOVED lines=12> */
.L_x_1204:
[----:B------:R-:W-:-:S04]  /*2d80*/  SHF.R.U32.HI R0, RZ, 0x14, R5 ;  /* 0x00000014ff007819 */ /* 0x000fc80000011605 */
[----:B------:R-:W-:-:S04]  /*2d90*/  LOP3.LUT R0, R0, 0x1, RZ, 0xc0, !PT ;  /* 0x0000000100007812 */ /* 0x000fc800078ec0ff */
[----:B------:R-:W-:-:S04]  /*2da0*/  IADD3 R0, PT, PT, R5, 0x487ffff, R0 ;  /* 0x0487ffff05007810 */ /* 0x000fc80007ffe000 */
[----:B------:R-:W-:-:S04]  /*2db0*/  SHF.R.U32.HI R0, RZ, 0x14, R0 ;  /* 0x00000014ff007819 */ /* 0x000fc80000011600 */
[----:B------:R-:W-:-:S07]  /*2dc0*/  LOP3.LUT R4, R0, 0xff, RZ, 0xc0, !PT ;  /* 0x000000ff00047812 */ /* 0x000fce00078ec0ff */
.L_x_1205:
[----:B------:R-:W-:-:S04]  /*2dd0*/  SHF.R.U32.HI R5, RZ, 0x18, R5 ;  /* 0x00000018ff057819 */ /* 0x000fc80000011605 */
[----:B------:R-:W-:-:S04]  /*2de0*/  LOP3.LUT R4, R4, 0x80, R5, 0xf8, !PT ;  /* 0x0000008004047812 */ /* 0x000fc800078ef805 */
[----:B------:R-:W-:-:S07]  /*2df0*/  PRMT R0, R4, 0x7610, R0 ;  /* 0x0000761004007816 */ /* 0x000fce0000000000 */
.L_x_1203:
[----:B------:R-:W-:Y:S05]  /*2e00*/  BSYNC.RECONVERGENT B0 ;  /* 0x0000000000007941 */ /* 0x000fea0003800200 */
.L_x_1202:
[----:B------:R0:W-:Y:S01]  /*2e10*/  STG.E.U8 desc[UR36][R2.64], R0 ;  /* 0x0000000002007986 */ /* 0x0001e2000c101124 */
[----:B------:R-:W-:Y:S05]  /*2e20*/  BRA `(.L_x_1183) ;  /* 0x0000000400187947 */ /* 0x000fea0003800000 */
.L_x_1200:
[----:B------:R-:W-:Y:S01]  /*2e30*/  HADD2.F32 R5, -RZ, R0.H0_H0 ;  /* 0x20000000ff057230 */ /* 0x000fe20000004100 */
        /* <DEDUP_REMOVED lines=12> */
.L_x_1208:
[----:B------:R-:W-:-:S04]  /*2f00*/  SHF.R.U32.HI R0, RZ, 0x15, R5 ;  /* 0x00000015ff007819 */ /* 0x000fc80000011605 */
[----:B------:R-:W-:-:S04]  /*2f10*/  LOP3.LUT R0, R0, 0x1, RZ, 0xc0, !PT ;  /* 0x0000000100007812 */ /* 0x000fc800078ec0ff */
[----:B------:R-:W-:-:S04]  /*2f20*/  IADD3 R0, PT, PT, R5, 0x88fffff, R0 ;  /* 0x088fffff05007810 */ /* 0x000fc80007ffe000 */
[----:B------:R-:W-:-:S04]  /*2f30*/  SHF.R.U32.HI R0, RZ, 0x15, R0 ;  /* 0x00000015ff007819 */ /* 0x000fc80000011600 */
[----:B------:R-:W-:-:S07]  /*2f40*/  LOP3.LUT R4, R0, 0xff, RZ, 0xc0, !PT ;  /* 0x000000ff00047812 */ /* 0x000fce00078ec0ff */
.L_x_1209:
[----:B------:R-:W-:-:S04]  /*2f50*/  SHF.R.U32.HI R5, RZ, 0x18, R5 ;  /* 0x00000018ff057819 */ /* 0x000fc80000011605 */
[----:B------:R-:W-:-:S04]  /*2f60*/  LOP3.LUT R4, R4, 0x80, R5, 0xf8, !PT ;  /* 0x0000008004047812 */ /* 0x000fc800078ef805 */
[----:B------:R-:W-:-:S07]  /*2f70*/  PRMT R0, R4, 0x7610, R0 ;  /* 0x0000761004007816 */ /* 0x000fce0000000000 */
.L_x_1207:
[----:B------:R-:W-:Y:S05]  /*2f80*/  BSYNC.RECONVERGENT B0 ;  /* 0x0000000000007941 */ /* 0x000fea0003800200 */
.L_x_1206:
[----:B------:R0:W-:Y:S01]  /*2f90*/  STG.E.U8 desc[UR36][R2.64], R0 ;  /* 0x0000000002007986 */ /* 0x0001e2000c101124 */
[----:B------:R-:W-:Y:S05]  /*2fa0*/  BRA `(.L_x_1183) ;  /* 0x0000000000b87947 */ /* 0x000fea0003800000 */
.L_x_1199:
[----:B------:R-:W-:-:S09]  /*2fb0*/  UISETP.NE.AND UP0, UPT, UR4, 0x1c, UPT ;  /* 0x0000001c0400788c */ /* 0x000fd2000bf05270 */
[----:B------:R-:W-:Y:S05]  /*2fc0*/  BRA.U !UP0, `(.L_x_1210) ;  /* 0x0000000108a47547 */ /* 0x000fea000b800000 */
[----:B------:R-:W-:-:S09]  /*2fd0*/  UISETP.NE.AND UP0, UPT, UR4, 0x1d, UPT ;  /* 0x0000001d0400788c */ /* 0x000fd2000bf05270 */
[----:B------:R-:W-:Y:S05]  /*2fe0*/  BRA.U !UP0, `(.L_x_1211) ;  /* 0x00000001088c7547 */ /* 0x000fea000b800000 */
[----:B------:R-:W-:-:S09]  /*2ff0*/  UISETP.NE.AND UP0, UPT, UR4, 0x2c, UPT ;  /* 0x0000002c0400788c */ /* 0x000fd2000bf05270 */
[----:B------:R-:W-:Y:S05]  /*3000*/  BRA.U !UP0, `(.L_x_1212) ;  /* 0x0000000108447547 */ /* 0x000fea000b800000 */
.L_x_1182:
        /* <DEDUP_REMOVED lines=16> */
.L_x_1213:
[----:B------:R-:W-:Y:S05]  /*3110*/  BRA `(.L_x_1183) ;  /* 0x00000000005c7947 */ /* 0x000fea0003800000 */
.L_x_1212:
[----:B------:R-:W-:-:S05]  /*3120*/  HADD2.F32 R5, -RZ, R0.H0_H0 ;  /* 0x20000000ff057230 */ /* 0x000fca0000004100 */
        /* <DEDUP_REMOVED lines=15> */
.L_x_1211:
[----:B------:R-:W-:-:S06]  /*3220*/  HADD2.F32 R4, -RZ, R0.H0_H0 ;  /* 0x20000000ff047230 */ /* 0x000fcc0000004100 */
[----:B------:R-:W0:Y:S02]  /*3230*/  F2I.U64.TRUNC R4, R4 ;  /* 0x0000000400047311 */ /* 0x000e24000020d800 */
[----:B0-----:R0:W-:Y:S01]  /*3240*/  STG.E.64 desc[UR36][R2.64], R4 ;  /* 0x0000000402007986 */ /* 0x0011e2000c101b24 */
[----:B------:R-:W-:Y:S05]  /*3250*/  BRA `(.L_x_1183) ;  /* 0x00000000000c7947 */ /* 0x000fea0003800000 */
.L_x_1210:
[----:B------:R-:W-:-:S04]  /*3260*/  HADD2.F32 R0, -RZ, R0.H0_H0 ;  /* 0x20000000ff007230 */ /* 0x000fc80000004100 */
[----:B------:R-:W0:Y:S02]  /*3270*/  F2I.FTZ.U32.TRUNC.NTZ R5, R0 ;  /* 0x0000000000057305 */ /* 0x000e24000021f000 */
[----:B0-----:R0:W-:Y:S02]  /*3280*/  STG.E desc[UR36][R2.64], R5 ;  /* 0x0000000502007986 */ /* 0x0011e4000c101924 */
.L_x_1183:
[----:B------:R-:W-:-:S07]  /*3290*/  IADD3 R17, PT, PT, R17, 0x80, RZ ;  /* 0x0000008011117810 */ /* 0x000fce0007ffe0ff */
.L_x_1142:
[----:B------:R-:W-:Y:S05]  /*32a0*/  BSYNC.RECONVERGENT B6 ;  /* 0x0000000000067941 */ /* 0x000fea0003800200 */
.L_x_1141:
        /* <DEDUP_REMOVED lines=307> */
.L_x_1216:
        /* <DEDUP_REMOVED lines=18> */
.L_x_1220:
[----:B------:R-:W2:Y:S02]  /*4700*/  LDG.E.U8 R2, desc[UR36][R2.64] ;  /* 0x0000002402027981 */ /* 0x000ea4000c1e1100 */
[----:B--2---:R-:W-:-:S04]  /*4710*/  I2FP.F32.U32 R0, R2 ;  /* 0x0000000200007245 */ /* 0x004fc80000201000 */
[----:B------:R-:W-:Y:S01]  /*4720*/  F2FP.F16.F32.PACK_AB R0, RZ, R0 ;  /* 0x00000000ff00723e */ /* 0x000fe200000000ff */
[----:B------:R-:W-:Y:S06]  /*4730*/  BRA `(.L_x_1222) ;  /* 0x0000000c007c7947 */ /* 0x000fec0003800000 */
.L_x_1219:
        /* <DEDUP_REMOVED lines=10> */
.L_x_1224:
[----:B------:R-:W2:Y:S02]  /*47e0*/  LDG.E R2, desc[UR36][R2.64] ;  /* 0x0000002402027981 */ /* 0x000ea4000c1e1900 */
[----:B--2---:R-:W-:-:S04]  /*47f0*/  I2FP.F32.S32 R0, R2 ;  /* 0x0000000200007245 */ /* 0x004fc80000201400 */
[----:B------:R-:W-:Y:S01]  /*4800*/  F2FP.F16.F32.PACK_AB R0, RZ, R0 ;  /* 0x00000000ff00723e */ /* 0x000fe200000000ff */
[----:B------:R-:W-:Y:S06]  /*4810*/  BRA `(.L_x_1222) ;  /* 0x0000000c00447947 */ /* 0x000fec0003800000 */
.L_x_1223:
[----:B------:R-:W2:Y:S02]  /*4820*/  LDG.E.U16 R2, desc[UR36][R2.64] ;  /* 0x0000002402027981 */ /* 0x000ea4000c1e1500 */
[----:B--2---:R-:W0:Y:S02]  /*4830*/  I2F.S16 R0, R2 ;  /* 0x0000000200007306 */ /* 0x004e240000101400 */
[----:B0-----:R-:W-:Y:S01]  /*4840*/  F2FP.F16.F32.PACK_AB R0, RZ, R0 ;  /* 0x00000000ff00723e */ /* 0x001fe200000000ff */
[----:B------:R-:W-:Y:S06]  /*4850*/  BRA `(.L_x_1222) ;  /* 0x0000000c00347947 */ /* 0x000fec0003800000 */
.L_x_1218:
        /* <DEDUP_REMOVED lines=9> */
.L_x_1226:
[----:B------:R1:W5:Y:S01]  /*48f0*/  LDG.E.U16 R0, desc[UR36][R2.64] ;  /* 0x0000002402007981 */ /* 0x000362000c1e1500 */
[----:B------:R-:W-:Y:S05]  /*4900*/  BRA `(.L_x_1222) ;  /* 0x0000000c00087947 */ /* 0x000fea0003800000 */
.L_x_1225:
        /* <DEDUP_REMOVED lines=9> */
.L_x_1228:
[----:B------:R0:W5:Y:S01]  /*49a0*/  LDG.E.U16 R0, desc[UR36][R2.64] ;  /* 0x0000002402007981 */ /* 0x000162000c1e1500 */
[----:B------:R-:W-:Y:S05]  /*49b0*/  BRA `(.L_x_1222) ;  /* 0x0000000800dc7947 */ /* 0x000fea0003800000 */
.L_x_1227:
        /* <DEDUP_REMOVED lines=8> */
.L_x_1217:
        /* <DEDUP_REMOVED lines=13> */
.L_x_1231:
        /* <DEDUP_REMOVED lines=8> */
.L_x_1230:
        /* <DEDUP_REMOVED lines=27> */
.L_x_1233:
[----:B------:R-:W2:Y:S02]  /*4d40*/  LDG.E.U8 R2, desc[UR36][R2.64] ;  /* 0x0000002402027981 */ /* 0x000ea4000c1e1100 */
[C---:B--2---:R-:W-:Y:S02]  /*4d50*/  IMAD.SHL.U32 R0, R2.reuse, 0x2000000, RZ ;  /* 0x0200000002007824 */ /* 0x044fe400078e00ff */
        /* <DEDUP_REMOVED lines=9> */
[----:B------:R-:W-:Y:S01]  /*4df0*/  F2FP.F16.F32.PACK_AB R0, RZ, R0 ;  /* 0x00000000ff00723e */ /* 0x000fe200000000ff */
[----:B------:R-:W-:Y:S06]  /*4e00*/  BRA `(.L_x_1222) ;  /* 0x0000000400c87947 */ /* 0x000fec0003800000 */
.L_x_1232:
[----:B------:R-:W2:Y:S02]  /*4e10*/  LDG.E.U16 R0, desc[UR36][R2.64] ;  /* 0x0000002402007981 */ /* 0x000ea4000c1e1500 */
[----:B--2---:R-:W-:-:S04]  /*4e20*/  SHF.L.U32 R0, R0, 0x10, RZ ;  /* 0x0000001000007819 */ /* 0x004fc800000006ff */
[----:B------:R-:W-:Y:S01]  /*4e30*/  F2FP.F16.F32.PACK_AB R0, RZ, R0 ;  /* 0x00000000ff00723e */ /* 0x000fe200000000ff */
[----:B------:R-:W-:Y:S06]  /*4e40*/  BRA `(.L_x_1222) ;  /* 0x0000000400b87947 */ /* 0x000fec0003800000 */
.L_x_1229:
        /* <DEDUP_REMOVED lines=12> */
.L_x_1236:
        /* <DEDUP_REMOVED lines=21> */
.L_x_1240:
[----:B------:R-:W-:Y:S05]  /*5060*/  BSYNC.RECONVERGENT B1 ;  /* 0x0000000000017941 */ /* 0x000fea0003800200 */
.L_x_1239:
[----:B------:R-:W-:Y:S01]  /*5070*/  IMAD.SHL.U32 R0, R0, 0x100000, RZ ;  /* 0x0010000000007824 */ /* 0x000fe200078e00ff */
[----:B------:R-:W-:-:S04]  /*5080*/  LEA R2, R2, 0x3b800000, 0x17 ;  /* 0x3b80000002027811 */ /* 0x000fc800078eb8ff */
[----:B------:R-:W-:-:S07]  /*5090*/  LOP3.LUT R0, R2, R0, R7, 0xfe, !PT ;  /* 0x0000000002007212 */ /* 0x000fce00078efe07 */
.L_x_1238:
[----:B------:R-:W-:Y:S05]  /*50a0*/  BSYNC.RECONVERGENT B0 ;  /* 0x0000000000007941 */ /* 0x000fea0003800200 */
.L_x_1237:
[----:B------:R-:W-:Y:S01]  /*50b0*/  F2FP.F16.F32.PACK_AB R0, RZ, R0 ;  /* 0x00000000ff00723e */ /* 0x000fe200000000ff */
[----:B------:R-:W-:Y:S06]  /*50c0*/  BRA `(.L_x_1222) ;  /* 0x0000000400187947 */ /* 0x000fec0003800000 */
.L_x_1235:
        /* <DEDUP_REMOVED lines=21> */
.L_x_1244:
[----:B------:R-:W-:Y:S05]  /*5220*/  BSYNC.RECONVERGENT B1 ;  /* 0x0000000000017941 */ /* 0x000fea0003800200 */
.L_x_1243:
[----:B------:R-:W-:Y:S01]  /*5230*/  IMAD.SHL.U32 R0, R0, 0x200000, RZ ;  /* 0x0020000000007824 */ /* 0x000fe200078e00ff */
[----:B------:R-:W-:-:S04]  /*5240*/  LEA R2, R2, 0x37800000, 0x17 ;  /* 0x3780000002027811 */ /* 0x000fc800078eb8ff */
[----:B------:R-:W-:-:S07]  /*5250*/  LOP3.LUT R0, R2, R0, R7, 0xfe, !PT ;  /* 0x0000000002007212 */ /* 0x000fce00078efe07 */
.L_x_1242:
[----:B------:R-:W-:Y:S05]  /*5260*/  BSYNC.RECONVERGENT B0 ;  /* 0x0000000000007941 */ /* 0x000fea0003800200 */
.L_x_1241:
[----:B------:R-:W-:Y:S01]  /*5270*/  F2FP.F16.F32.PACK_AB R0, RZ, R0 ;  /* 0x00000000ff00723e */ /* 0x000fe200000000ff */
[----:B------:R-:W-:Y:S06]  /*5280*/  BRA `(.L_x_1222) ;  /* 0x0000000000a87947 */ /* 0x000fec0003800000 */
.L_x_1234:
        /* <DEDUP_REMOVED lines=14> */
.L_x_1248:
[----:B------:R-:W-:Y:S05]  /*5370*/  BSYNC.RECONVERGENT B0 ;  /* 0x0000000000007941 */ /* 0x000fea0003800200 */
.L_x_1247:
[----:B------:R-:W-:Y:S01]  /*5380*/  F2FP.F16.F32.PACK_AB R0, RZ, R0 ;  /* 0x00000000ff00723e */ /* 0x000fe200000000ff */
[----:B------:R-:W-:Y:S06]  /*5390*/  BRA `(.L_x_1222) ;  /* 0x0000000000647947 */ /* 0x000fec0003800000 */
.L_x_1221:
        /* <DEDUP_REMOVED lines=16> */
.L_x_1249:
[----:B------:R-:W-:Y:S01]  /*54a0*/  PRMT R0, RZ, 0x7610, R0 ;  /* 0x00007610ff007816 */ /* 0x000fe20000000000 */
[----:B------:R-:W-:Y:S06]  /*54b0*/  BRA `(.L_x_1222) ;  /* 0x00000000001c7947 */ /* 0x000fec0003800000 */
.L_x_1246:
[----:B------:R-:W2:Y:S02]  /*54c0*/  LDG.E.64 R2, desc[UR36][R2.64] ;  /* 0x0000002402027981 */ /* 0x000ea4000c1e1b00 */
[----:B--2---:R-:W0:Y:S02]  /*54d0*/  I2F.U64 R0, R2 ;  /* 0x0000000200007312 */ /* 0x004e240000301000 */
[----:B0-----:R-:W-:Y:S01]  /*54e0*/  F2FP.F16.F32.PACK_AB R0, RZ, R0 ;  /* 0x00000000ff00723e */ /* 0x001fe200000000ff */
[----:B------:R-:W-:Y:S06]  /*54f0*/  BRA `(.L_x_1222) ;  /* 0x00000000000c7947 */ /* 0x000fec0003800000 */
.L_x_1245:
[----:B------:R-:W2:Y:S02]  /*5500*/  LDG.E R2, desc[UR36][R2.64] ;  /* 0x0000002402027981 */ /* 0x000ea4000c1e1900 */
[----:B--2---:R-:W-:-:S04]  /*5510*/  I2FP.F32.U32 R0, R2 ;  /* 0x0000000200007245 */ /* 0x004fc80000201000 */
[----:B------:R-:W-:-:S07]  /*5520*/  F2FP.F16.F32.PACK_AB R0, RZ, R0 ;  /* 0x00000000ff00723e */ /* 0x000fce00000000ff */
.L_x_1222:
        /* <DEDUP_REMOVED lines=21> */
.L_x_1253:
[----:B------:R-:W-:-:S06]  /*5680*/  HADD2.F32 R5, -RZ, R0.H0_H0 ;  /* 0x20000000ff057230 */ /* 0x000fcc0000004100 */
[----:B------:R-:W0:Y:S02]  /*5690*/  F2I.S64.TRUNC R4, R5 ;  /* 0x0000000500047311 */ /* 0x000e24000020d900 */
[----:B0-----:R0:W-:Y:S01]  /*56a0*/  STG.E.U8 desc[UR36][R2.64], R4 ;  /* 0x0000000402007986 */ /* 0x0011e2000c101124 */
[----:B------:R-:W-:Y:S05]  /*56b0*/  BRA `(.L_x_1255) ;  /* 0x0000000c006c7947 */ /* 0x000fea0003800000 */
.L_x_1252:
        /* <DEDUP_REMOVED lines=10> */
.L_x_1257:
[----:B------:R-:W-:-:S04]  /*5760*/  HADD2.F32 R0, -RZ, R0.H0_H0 ;  /* 0x20000000ff007230 */ /* 0x000fc80000004100 */
[----:B------:R-:W0:Y:S02]  /*5770*/  F2I.FTZ.TRUNC.NTZ R5, R0 ;  /* 0x0000000000057305 */ /* 0x000e24000021f100 */
[----:B0-----:R0:W-:Y:S01]  /*5780*/  STG.E desc[UR36][R2.64], R5 ;  /* 0x0000000502007986 */ /* 0x0011e2000c101924 */
[----:B------:R-:W-:Y:S05]  /*5790*/  BRA `(.L_x_1255) ;  /* 0x0000000c00347947 */ /* 0x000fea0003800000 */
.L_x_1256:
[----:B------:R-:W-:-:S04]  /*57a0*/  HADD2.F32 R0, -RZ, R0.H0_H0 ;  /* 0x20000000ff007230 */ /* 0x000fc80000004100 */
[----:B------:R-:W0:Y:S02]  /*57b0*/  F2I.FTZ.TRUNC.NTZ R5, R0 ;  /* 0x0000000000057305 */ /* 0x000e24000021f100 */
[----:B0-----:R0:W-:Y:S01]  /*57c0*/  STG.E.U16 desc[UR36][R2.64], R5 ;  /* 0x0000000502007986 */ /* 0x0011e2000c101524 */
[----:B------:R-:W-:Y:S05]  /*57d0*/  BRA `(.L_x_1255) ;  /* 0x0000000c00247947 */ /* 0x000fea0003800000 */
.L_x_1251:
        /* <DEDUP_REMOVED lines=9> */
.L_x_1259:
[----:B------:R0:W-:Y:S01]  /*5870*/  STG.E.U16 desc[UR36][R2.64], R0 ;  /* 0x0000000002007986 */ /* 0x0001e2000c101524 */
[----:B------:R-:W-:Y:S05]  /*5880*/  BRA `(.L_x_1255) ;  /* 0x0000000800f87947 */ /* 0x000fea0003800000 */
.L_x_1258:
[----:B------:R-:W-:-:S09]  /*5890*/  UISETP.NE.AND UP0, UPT, UR4, 0x7, UPT ;  /* 0x000000070400788c */ /* 0x000fd2000bf05270 */
[----:B------:R-:W-:Y:S05]  /*58a0*/  BRA.U !UP0, `(.L_x_1260) ;  /* 0x0000000108347547 */ /* 0x000fea000b800000 */
[----:B------:R-:W-:-:S09]  /*58b0*/  UISETP.NE.AND UP0, UPT, UR4, 0x8, UPT ;  /* 0x000000080400788c */ /* 0x000fd2000bf05270 */
[----:B------:R-:W-:Y:S05]  /*58c0*/  BRA.U !UP0, `(.L_x_1261) ;  /* 0x0000000108187547 */ /* 0x000fea000b800000 */
[----:B------:R-:W-:-:S09]  /*58d0*/  UISETP.NE.AND UP0, UPT, UR4, 0x9, UPT ;  /* 0x000000090400788c */ /* 0x000fd2000bf05270 */
[----:B------:R-:W-:Y:S05]  /*58e0*/  BRA.U UP0, `(.L_x_1254) ;  /* 0x0000000500fc7547 */ /* 0x000fea000b800000 */
[----:B------:R-:W-:Y:S01]  /*58f0*/  HADD2.F32 R4, -RZ, R0.H0_H0 ;  /* 0x20000000ff047230 */ /* 0x000fe20000004100 */
[----:B------:R-:W-:-:S05]  /*5900*/  MOV R5, RZ ;  /* 0x000000ff00057202 */ /* 0x000fca0000000f00 */
[----:B------:R0:W-:Y:S01]  /*5910*/  STG.E.64 desc[UR36][R2.64], R4 ;  /* 0x0000000402007986 */ /* 0x0001e2000c101b24 */
[----:B------:R-:W-:Y:S05]  /*5920*/  BRA `(.L_x_1255) ;  /* 0x0000000800d07947 */ /* 0x000fea0003800000 */
.L_x_1261:
[----:B------:R-:W-:-:S05]  /*5930*/  HADD2.F32 R0, -RZ, R0.H0_H0 ;  /* 0x20000000ff007230 */ /* 0x000fca0000004100 */
[----:B------:R-:W-:-:S04]  /*5940*/  F2FP.F16.F32.PACK_AB R0, RZ, R0 ;  /* 0x00000000ff00723e */ /* 0x000fc800000000ff */
[----:B------:R-:W-:-:S05]  /*5950*/  PRMT R0, R0, 0x5410, RZ ;  /* 0x0000541000007816 */ /* 0x000fca00000000ff */
[----:B------:R0:W-:Y:S01]  /*5960*/  STG.E desc[UR36][R2.64], R0 ;  /* 0x0000000002007986 */ /* 0x0001e2000c101924 */
[----:B------:R-:W-:Y:S05]  /*5970*/  BRA `(.L_x_1255) ;  /* 0x0000000800bc7947 */ /* 0x000fea0003800000 */
.L_x_1260:
[----:B------:R-:W-:-:S05]  /*5980*/  HADD2.F32 R4, -RZ, R0.H0_H0 ;  /* 0x20000000ff047230 */ /* 0x000fca0000004100 */
[----:B------:R-:W-:-:S06]  /*5990*/  FMUL.FTZ R4, R4, 1 ;  /* 0x3f80000004047820 */ /* 0x000fcc0000410000 */
[----:B------:R-:W0:Y:S02]  /*59a0*/  F2F.F64.F32 R4, R4 ;  /* 0x0000000400047310 */ /* 0x000e240000201800 */
[----:B0-----:R0:W-:Y:S01]  /*59b0*/  STG.E.64 desc[UR36][R2.64], R4 ;  /* 0x0000000402007986 */ /* 0x0011e2000c101b24 */
[----:B------:R-:W-:Y:S05]  /*59c0*/  BRA `(.L_x_1255) ;  /* 0x0000000800a87947 */ /* 0x000fea0003800000 */
.L_x_1250:
        /* <DEDUP_REMOVED lines=14> */
.L_x_1265:
[----:B------:R-:W-:Y:S01]  /*5ab0*/  HADD2.F32 R5, -RZ, R0.H0_H0 ;  /* 0x20000000ff057230 */ /* 0x000fe20000004100 */
        /* <DEDUP_REMOVED lines=17> */
.L_x_1268:
[----:B------:R-:W-:-:S04]  /*5bd0*/  SHF.R.U32.HI R5, RZ, 0x18, R5 ;  /* 0x00000018ff057819 */ /* 0x000fc80000011605 */
[----:B------:R-:W-:-:S07]  /*5be0*/  LOP3.LUT R0, R0, 0x80, R5, 0xf8, !PT ;  /* 0x0000008000007812 */ /* 0x000fce00078ef805 */
.L_x_1267:
[----:B------:R-:W-:Y:S05]  /*5bf0*/  BSYNC.RECONVERGENT B0 ;  /* 0x0000000000007941 */ /* 0x000fea0003800200 */
.L_x_1266:
[----:B------:R0:W-:Y:S01]  /*5c00*/  STG.E.U8 desc[UR36][R2.64], R0 ;  /* 0x0000000002007986 */ /* 0x0001e2000c101124 */
[----:B------:R-:W-:Y:S05]  /*5c10*/  BRA `(.L_x_1255) ;  /* 0x0000000800147947 */ /* 0x000fea0003800000 */
.L_x_1264:
[----:B------:R-:W-:Y:S01]  /*5c20*/  HADD2.F32 R5, -RZ, R0.H0_H0 ;  /* 0x20000000ff057230 */ /* 0x000fe20000004100 */
        /* <DEDUP_REMOVED lines=17> */
.L_x_1271:
[----:B------:R-:W-:-:S04]  /*5d40*/  SHF.R.U32.HI R5, RZ, 0x18, R5 ;  /* 0x00000018ff057819 */ /* 0x000fc80000011605 */
[----:B------:R-:W-:-:S07]  /*5d50*/  LOP3.LUT R0, R0, 0x80, R5, 0xf8, !PT ;  /* 0x0000008000007812 */ /* 0x000fce00078ef805 */
.L_x_1270:
[----:B------:R-:W-:Y:S05]  /*5d60*/  BSYNC.RECONVERGENT B0 ;  /* 0x0000000000007941 */ /* 0x000fea0003800200 */
.L_x_1269:
[----:B------:R0:W-:Y:S01]  /*5d70*/  STG.E.U8 desc[UR36][R2.64], R0 ;  /* 0x0000000002007986 */ /* 0x0001e2000c101124 */
[----:B------:R-:W-:Y:S05]  /*5d80*/  BRA `(.L_x_1255) ;  /* 0x0000000400b87947 */ /* 0x000fea0003800000 */
.L_x_1263:
[----:B------:R-:W-:-:S09]  /*5d90*/  UISETP.NE.AND UP0, UPT, UR4, 0x1c, UPT ;  /* 0x0000001c0400788c */ /* 0x000fd2000bf05270 */
[----:B------:R-:W-:Y:S05]  /*5da0*/  BRA.U !UP0, `(.L_x_1272) ;  /* 0x0000000108607547 */ /* 0x000fea000b800000 */
[----:B------:R-:W-:-:S09]  /*5db0*/  UISETP.NE.AND UP0, UPT, UR4, 0x1d, UPT ;  /* 0x0000001d0400788c */ /* 0x000fd2000bf05270 */
[----:B------:R-:W-:Y:S05]  /*5dc0*/  BRA.U !UP0, `(.L_x_1273) ;  /* 0x0000000108487547 */ /* 0x000fea000b800000 */
[----:B------:R-:W-:-:S09]  /*5dd0*/  UISETP.NE.AND UP0, UPT, UR4, 0x2c, UPT ;  /* 0x0000002c0400788c */ /* 0x000fd2000bf05270 */
[----:B------:R-:W-:Y:S05]  /*5de0*/  BRA.U UP0, `(.L_x_1254) ;  /* 0x0000000100bc7547 */ /* 0x000fea000b800000 */
        /* <DEDUP_REMOVED lines=16> */
.L_x_1273:
[----:B------:R-:W-:-:S06]  /*5ef0*/  HADD2.F32 R4, -RZ, R0.H0_H0 ;  /* 0x20000000ff047230 */ /* 0x000fcc0000004100 */
[----:B------:R-:W0:Y:S02]  /*5f00*/  F2I.U64.TRUNC R4, R4 ;  /* 0x0000000400047311 */ /* 0x000e24000020d800 */
[----:B0-----:R0:W-:Y:S01]  /*5f10*/  STG.E.64 desc[UR36][R2.64], R4 ;  /* 0x0000000402007986 */ /* 0x0011e2000c101b24 */
[----:B------:R-:W-:Y:S05]  /*5f20*/  BRA `(.L_x_1255) ;  /* 0x0000000400507947 */ /* 0x000fea0003800000 */
.L_x_1272:
[----:B------:R-:W-:-:S04]  /*5f30*/  HADD2.F32 R0, -RZ, R0.H0_H0 ;  /* 0x20000000ff007230 */ /* 0x000fc80000004100 */
[----:B------:R-:W0:Y:S02]  /*5f40*/  F2I.FTZ.U32.TRUNC.NTZ R5, R0 ;  /* 0x0000000000057305 */ /* 0x000e24000021f000 */
[----:B0-----:R0:W-:Y:S01]  /*5f50*/  STG.E desc[UR36][R2.64], R5 ;  /* 0x0000000502007986 */ /* 0x0011e2000c101924 */
[----:B------:R-:W-:Y:S05]  /*5f60*/  BRA `(.L_x_1255) ;  /* 0x0000000400407947 */ /* 0x000fea0003800000 */
.L_x_1262:
        /* <DEDUP_REMOVED lines=11> */
.L_x_1275:
[----:B------:R-:W-:Y:S01]  /*6020*/  HADD2.F32 R0, -RZ, R0.H0_H0 ;  /* 0x20000000ff007230 */ /* 0x000fe20000004100 */
[----:B------:R-:W-:-:S04]  /*6030*/  CS2R R6, SRZ ;  /* 0x0000000000067805 */ /* 0x000fc8000001ff00 */
[----:B------:R-:W-:-:S04]  /*6040*/  FMUL.FTZ R0, R0, 1 ;  /* 0x3f80000000007820 */ /* 0x000fc80000410000 */
[----:B------:R-:W0:Y:S02]  /*6050*/  F2F.F64.F32 R4, R0 ;  /* 0x0000000000047310 */ /* 0x000e240000201800 */
[----:B0-----:R4:W-:Y:S01]  /*6060*/  STG.E.128 desc[UR36][R2.64], R4 ;  /* 0x0000000402007986 */ /* 0x0019e2000c101d24 */
[----:B------:R-:W-:Y:S05]  /*6070*/  BRA `(.L_x_1255) ;  /* 0x0000000000fc7947 */ /* 0x000fea0003800000 */
.L_x_1274:
[----:B------:R-:W-:-:S09]  /*6080*/  UISETP.NE.AND UP0, UPT, UR4, 0xf, UPT ;  /* 0x0000000f0400788c */ /* 0x000fd2000bf05270 */
[----:B------:R-:W-:Y:S05]  /*6090*/  BRA.U !UP0, `(.L_x_1276) ;  /* 0x0000000108e87547 */ /* 0x000fea000b800000 */
[----:B------:R-:W-:-:S09]  /*60a0*/  UISETP.NE.AND UP0, UPT, UR4, 0x17, UPT ;  /* 0x000000170400788c */ /* 0x000fd2000bf05270 */
[----:B------:R-:W-:Y:S05]  /*60b0*/  BRA.U !UP0, `(.L_x_1277) ;  /* 0x0000000108907547 */ /* 0x000fea000b800000 */
[----:B------:R-:W-:-:S09]  /*60c0*/  UISETP.NE.AND UP0, UPT, UR4, 0x18, UPT ;  /* 0x000000180400788c */ /* 0x000fd2000bf05270 */
[----:B------:R-:W-:Y:S05]  /*60d0*/  BRA.U !UP0, `(.L_x_1278) ;  /* 0x0000000108447547 */ /* 0x000fea000b800000 */
.L_x_1254:
[----:B------:R-:W-:Y:S01]  /*60e0*/  MOV R0, 0x0 ;  /* 0x0000000000007802 */ /* 0x000fe20000000f00 */
[----:B------:R-:W0:Y:S01]  /*60f0*/  LDCU.64 UR4, c[0x4][0x188] ;  /* 0x01003100ff0477ac */ /* 0x000e220008000a00 */
[----:B------:R-:W-:Y:S02]  /*6100*/  HFMA2 R8, -RZ, RZ, 0, 6.020069122314453125e-06 ;  /* 0x00000065ff087431 */ /* 0x000fe400000001ff */
[----:B------:R-:W-:Y:S01]  /*6110*/  IMAD.MOV.U32 R12, RZ, RZ, 0x1 ;  /* 0x00000001ff0c7424 */ /* 0x000fe200078e00ff */
[----:B------:R1:W2:Y:S01]  /*6120*/  LDC.64 R2, c[0x4][R0] ;  /* 0x0100000000027b82 */ /* 0x0002a20000000a00 */
[----:B------:R-:W3:Y:S01]  /*6130*/  LDCU.64 UR6, c[0x4][0x190] ;  /* 0x01003200ff0677ac */ /* 0x000ee20008000a00 */
[----:B------:R-:W-:Y:S01]  /*6140*/  IMAD.MOV.U32 R13, RZ, RZ, RZ ;  /* 0x000000ffff0d7224 */ /* 0x000fe200078e00ff */
[----:B------:R-:W4:Y:S01]  /*6150*/  LDCU.64 UR8, c[0x4][0x80] ;  /* 0x01001000ff0877ac */ /* 0x000f220008000a00 */
[----:B0-----:R-:W-:Y:S01]  /*6160*/  MOV R4, UR4 ;  /* 0x0000000400047c02 */ /* 0x001fe20008000f00 */
[----:B------:R-:W-:-:S02]  /*6170*/  IMAD.U32 R5, RZ, RZ, UR5 ;  /* 0x00000005ff057e24 */ /* 0x000fc4000f8e00ff */
[----:B---3--:R-:W-:Y:S01]  /*6180*/  IMAD.U32 R6, RZ, RZ, UR6 ;  /* 0x00000006ff067e24 */ /* 0x008fe2000f8e00ff */
[----:B------:R-:W-:Y:S01]  /*6190*/  MOV R7, UR7 ;  /* 0x0000000700077c02 */ /* 0x000fe20008000f00 */
[----:B----4-:R-:W-:Y:S02]  /*61a0*/  IMAD.U32 R10, RZ, RZ, UR8 ;  /* 0x00000008ff0a7e24 */ /* 0x010fe4000f8e00ff */
[----:B-1----:R-:W-:-:S07]  /*61b0*/  IMAD.U32 R11, RZ, RZ, UR9 ;  /* 0x00000009ff0b7e24 */ /* 0x002fce000f8e00ff */
[----:B------:R-:W-:-:S07]  /*61c0*/  LEPC R20, `(.L_x_1279) ;  /* 0x000000001014794e */ /* 0x000fce0000000000 */
[----:B--2---:R-:W-:Y:S05]  /*61d0*/  CALL.ABS.NOINC R2 ;  /* 0x0000000002007343 */ /* 0x004fea0003c00000 */
.L_x_1279:
[----:B------:R-:W-:Y:S05]  /*61e0*/  BRA `(.L_x_1255) ;  /* 0x0000000000a07947 */ /* 0x000fea0003800000 */
.L_x_1278:
[----:B------:R-:W-:Y:S01]  /*61f0*/  HADD2.F32 R7, -RZ, R0.H0_H0 ;  /* 0x20000000ff077230 */ /* 0x000fe20000004100 */
        /* <DEDUP_REMOVED lines=12> */
.L_x_1281:
[----:B------:R-:W-:Y:S05]  /*62c0*/  BSYNC.RECONVERGENT B0 ;  /* 0x0000000000007941 */ /* 0x000fea0003800200 */
.L_x_1280:
[----:B------:R-:W-:-:S05]  /*62d0*/  LOP3.LUT R5, R0, 0x80, R5, 0xf8, !PT ;  /* 0x0000008000057812 */ /* 0x000fca00078ef805 */
[----:B------:R2:W-:Y:S01]  /*62e0*/  STG.E.U8 desc[UR36][R2.64], R5 ;  /* 0x0000000502007986 */ /* 0x0005e2000c101124 */
[----:B------:R-:W-:Y:S05]  /*62f0*/  BRA `(.L_x_1255) ;  /* 0x00000000005c7947 */ /* 0x000fea0003800000 */
.L_x_1277:
[----:B------:R-:W-:Y:S01]  /*6300*/  HADD2.F32 R5, -RZ, R0.H0_H0 ;  /* 0x20000000ff057230 */ /* 0x000fe20000004100 */
        /* <DEDUP_REMOVED lines=11> */
.L_x_1283:
[----:B------:R-:W-:Y:S01]  /*63c0*/  IMAD.MOV.U32 R0, RZ, RZ, 0x7f ;  /* 0x0000007fff007424 */ /* 0x000fe200078e00ff */
[----:B------:R-:W-:-:S04]  /*63d0*/  ISETP.GT.U32.AND P0, PT, R4, 0x7f800000, PT ;  /* 0x7f8000000400780c */ /* 0x000fc80003f04070 */
[----:B------:R-:W-:-:S09]  /*63e0*/  SEL R0, R0, 0x7c, P0 ;  /* 0x0000007c00007807 */ /* 0x000fd20000000000 */
.L_x_1284:
[----:B------:R-:W-:Y:S05]  /*63f0*/  BSYNC.RECONVERGENT B0 ;  /* 0x0000000000007941 */ /* 0x000fea0003800200 */
.L_x_1282:
[----:B------:R-:W-:-:S04]  /*6400*/  SHF.R.U32.HI R5, RZ, 0x18, R5 ;  /* 0x00000018ff057819 */ /* 0x000fc80000011605 */
[----:B------:R-:W-:-:S05]  /*6410*/  LOP3.LUT R5, R0, 0x80, R5, 0xf8, !PT ;  /* 0x0000008000057812 */ /* 0x000fca00078ef805 */
[----:B------:R1:W-:Y:S01]  /*6420*/  STG.E.U8 desc[UR36][R2.64], R5 ;  /* 0x0000000502007986 */ /* 0x0003e2000c101124 */
[----:B------:R-:W-:Y:S05]  /*6430*/  BRA `(.L_x_1255) ;  /* 0x00000000000c7947 */ /* 0x000fea0003800000 */
.L_x_1276:
[----:B------:R-:W-:-:S05]  /*6440*/  HADD2.F32 R0, -RZ, R0.H0_H0 ;  /* 0x20000000ff007230 */ /* 0x000fca0000004100 */
[----:B------:R-:W-:-:S05]  /*6450*/  F2FP.BF16.F32.PACK_AB R0, RZ, R0 ;  /* 0x00000000ff00723e */ /* 0x000fca00000010ff */
[----:B------:R0:W-:Y:S02]  /*6460*/  STG.E.U16 desc[UR36][R2.64], R0 ;  /* 0x0000000002007986 */ /* 0x0001e4000c101524 */
.L_x_1255:
[----:B------:R-:W-:-:S07]  /*6470*/  VIADD R17, R17, 0x80 ;  /* 0x0000008011117836 */ /* 0x000fce0000000000 */
.L_x_1215:
[----:B------:R-:W-:Y:S05]  /*6480*/  BSYNC.RECONVERGENT B6 ;  /* 0x0000000000067941 */ /* 0x000fea0003800200 */
.L_x_1214:
[----:B------:R-:W5:Y:S01]  /*6490*/  LDCU UR4, c[0x0][0x380] ;  /* 0x00007000ff0477ac */ /* 0x000f620008000800 */
[----:B------:R-:W-:Y:S01]  /*64a0*/  BSSY.RECONVERGENT B6, `(.L_x_1285) ;  /* 0x000031c000067945 */ /* 0x000fe20003800200 */
[----:B-----5:R-:W-:-:S13]  /*64b0*/  ISETP.GE.AND P0, PT, R17, UR4, PT ;  /* 0x0000000411007c0c */ /* 0x020fda000bf06270 */
[----:B------:R-:W-:Y:S05]  /*64c0*/  @P0 BRA `(.L_x_1286) ;  /* 0x0000003000640947 */ /* 0x000fea0003800000 */
[----:B------:R-:W5:Y:S01]  /*64d0*/  LDCU UR4, c[0x0][0x388] ;  /* 0x00007100ff0477ac */ /* 0x000f620008000800 */
[----:B0-----:R-:W-:Y:S02]  /*64e0*/  HFMA2 R0, -RZ, RZ, 0, 0 ;  /* 0x00000000ff007431 */ /* 0x001fe400000001ff */
        /* <DEDUP_REMOVED lines=301> */
.L_x_1287:
        /* <DEDUP_REMOVED lines=18> */
.L_x_1291:
[----:B------:R-:W2:Y:S02]  /*78e0*/  LDG.E.U8 R2, desc[UR36][R2.64] ;  /* 0x0000002402027981 */ /* 0x000ea4000c1e1100 */
[----:B--2---:R-:W-:-:S04]  /*78f0*/  I2FP.F32.U32 R0, R2 ;  /* 0x0000000200007245 */ /* 0x004fc80000201000 */
[----:B------:R-:W-:Y:S01]  /*7900*/  F2FP.F16.F32.PACK_AB R0, RZ, R0 ;  /* 0x00000000ff00723e */ /* 0x000fe200000000ff */
[----:B------:R-:W-:Y:S06]  /*7910*/  BRA `(.L_x_1293) ;  /* 0x0000000c007c7947 */ /* 0x000fec0003800000 */
.L_x_1290:
        /* <DEDUP_REMOVED lines=10> */
.L_x_1295:
[----:B------:R-:W2:Y:S02]  /*79c0*/  LDG.E R2, desc[UR36][R2.64] ;  /* 0x0000002402027981 */ /* 0x000ea4000c1e1900 */
[----:B--2---:R-:W-:-:S04]  /*79d0*/  I2FP.F32.S32 R0, R2 ;  /* 0x0000000200007245 */ /* 0x004fc80000201400 */
[----:B------:R-:W-:Y:S01]  /*79e0*/  F2FP.F16.F32.PACK_AB R0, RZ, R0 ;  /* 0x00000000ff00723e */ /* 0x000fe200000000ff */
[----:B------:R-:W-:Y:S06]  /*79f0*/  BRA `(.L_x_1293) ;  /* 0x0000000c00447947 */ /* 0x000fec0003800000 */
.L_x_1294:
[----:B------:R-:W2:Y:S02]  /*7a00*/  LDG.E.U16 R2, desc[UR36][R2.64] ;  /* 0x0000002402027981 */ /* 0x000ea4000c1e1500 */
[----:B--2---:R-:W0:Y:S02]  /*7a10*/  I2F.S16 R0, R2 ;  /* 0x0000000200007306 */ /* 0x004e240000101400 */
[----:B0-----:R-:W-:Y:S01]  /*7a20*/  F2FP.F16.F32.PACK_AB R0, RZ, R0 ;  /* 0x00000000ff00723e */ /* 0x001fe200000000ff */
[----:B------:R-:W-:Y:S06]  /*7a30*/  BRA `(.L_x_1293) ;  /* 0x0000000c00347947 */ /* 0x000fec0003800000 */
.L_x_1289:
        /* <DEDUP_REMOVED lines=9> */
.L_x_1297:
[----:B------:R1:W5:Y:S01]  /*7ad0*/  LDG.E.U16 R0, desc[UR36][R2.64] ;  /* 0x0000002402007981 */ /* 0x000362000c1e1500 */
[----:B------:R-:W-:Y:S05]  /*7ae0*/  BRA `(.L_x_1293) ;  /* 0x0000000c00087947 */ /* 0x000fea0003800000 */
.L_x_1296:
        /* <DEDUP_REMOVED lines=9> */
.L_x_1299:
[----:B------:R0:W5:Y:S01]  /*7b80*/  LDG.E.U16 R0, desc[UR36][R2.64] ;  /* 0x0000002402007981 */ /* 0x000162000c1e1500 */
[----:B------:R-:W-:Y:S05]  /*7b90*/  BRA `(.L_x_1293) ;  /* 0x0000000800dc7947 */ /* 0x000fea0003800000 */
.L_x_1298:
        /* <DEDUP_REMOVED lines=8> */
.L_x_1288:
        /* <DEDUP_REMOVED lines=13> */
.L_x_1302:
        /* <DEDUP_REMOVED lines=8> */
.L_x_1301:
        /* <DEDUP_REMOVED lines=24> */
[----:B------:R-:W-:-:S04]  /*7ef0*/  F2FP.F16.F32.PACK_AB R5, RZ, R5 ;  /* 0x00000005ff05723e */ /* 0x000fc800000000ff */
[----:B------:R-:W-:Y:S01]  /*7f00*/  PRMT R0, R5, 0x7610, R0 ;  /* 0x0000761005007816 */ /* 0x000fe20000000000 */
[----:B------:R-:W-:Y:S06]  /*7f10*/  BRA `(.L_x_1293) ;  /* 0x0000000400fc7947 */ /* 0x000fec0003800000 */
.L_x_1304:
        /* <DEDUP_REMOVED lines=13> */
.L_x_1303:
[----:B------:R-:W2:Y:S02]  /*7ff0*/  LDG.E.U16 R0, desc[UR36][R2.64] ;  /* 0x0000002402007981 */ /* 0x000ea4000c1e1500 */
[----:B--2---:R-:W-:-:S05]  /*8000*/  IMAD.U32 R0, R0, 0x10000, RZ ;  /* 0x0001000000007824 */ /* 0x004fca00078e00ff */
[----:B------:R-:W-:Y:S01]  /*8010*/  F2FP.F16.F32.PACK_AB R0, RZ, R0 ;  /* 0x00000000ff00723e */ /* 0x000fe200000000ff */
[----:B------:R-:W-:Y:S06]  /*8020*/  BRA `(.L_x_1293) ;  /* 0x0000000400b87947 */ /* 0x000fec0003800000 */
.L_x_1300:
        /* <DEDUP_REMOVED lines=12> */
.L_x_1307:
        /* <DEDUP_REMOVED lines=21> */
.L_x_1311:
[----:B------:R-:W-:Y:S05]  /*8240*/  BSYNC.RECONVERGENT B1 ;  /* 0x0000000000017941 */ /* 0x000fea0003800200 */
.L_x_1310:
[----:B------:R-:W-:Y:S01]  /*8250*/  IMAD.SHL.U32 R0, R0, 0x100000, RZ ;  /* 0x0010000000007824 */ /* 0x000fe200078e00ff */
[----:B------:R-:W-:-:S04]  /*8260*/  LEA R2, R2, 0x3b800000, 0x17 ;  /* 0x3b80000002027811 */ /* 0x000fc800078eb8ff */
[----:B------:R-:W-:-:S07]  /*8270*/  LOP3.LUT R0, R2, R0, R7, 0xfe, !PT ;  /* 0x0000000002007212 */ /* 0x000fce00078efe07 */
.L_x_1309:
[----:B------:R-:W-:Y:S05]  /*8280*/  BSYNC.RECONVERGENT B0 ;  /* 0x0000000000007941 */ /* 0x000fea0003800200 */
.L_x_1308:
[----:B------:R-:W-:Y:S01]  /*8290*/  F2FP.F16.F32.PACK_AB R0, RZ, R0 ;  /* 0x00000000ff00723e */ /* 0x000fe200000000ff */
[----:B------:R-:W-:Y:S06]  /*82a0*/  BRA `(.L_x_1293) ;  /* 0x0000000400187947 */ /* 0x000fec0003800000 */
.L_x_1306:
        /* <DEDUP_REMOVED lines=21> */
.L_x_1315:
[----:B------:R-:W-:Y:S05]  /*8400*/  BSYNC.RECONVERGENT B1 ;  /* 0x0000000000017941 */ /* 0x000fea0003800200 */
.L_x_1314:
[----:B------:R-:W-:Y:S02]  /*8410*/  SHF.L.U32 R0, R0, 0x15, RZ ;  /* 0x0000001500007819 */ /* 0x000fe400000006ff */
[----:B------:R-:W-:-:S04]  /*8420*/  LEA R2, R2, 0x37800000, 0x17 ;  /* 0x3780000002027811 */ /* 0x000fc800078eb8ff */
[----:B------:R-:W-:-:S07]  /*8430*/  LOP3.LUT R0, R2, R0, R7, 0xfe, !PT ;  /* 0x0000000002007212 */ /* 0x000fce00078efe07 */
.L_x_1313:
[----:B------:R-:W-:Y:S05]  /*8440*/  BSYNC.RECONVERGENT B0 ;  /* 0x0000000000007941 */ /* 0x000fea0003800200 */
.L_x_1312:
[----:B------:R-:W-:Y:S01]  /*8450*/  F2FP.F16.F32.PACK_AB R0, RZ, R0 ;  /* 0x00000000ff00723e */ /* 0x000fe200000000ff */
[----:B------:R-:W-:Y:S06]  /*8460*/  BRA `(.L_x_1293) ;  /* 0x0000000000a87947 */ /* 0x000fec0003800000 */
.L_x_1305:
        /* <DEDUP_REMOVED lines=14> */
.L_x_1319:
[----:B------:R-:W-:Y:S05]  /*8550*/  BSYNC.RECONVERGENT B0 ;  /* 0x0000000000007941 */ /* 0x000fea0003800200 */
.L_x_1318:
[----:B------:R-:W-:Y:S01]  /*8560*/  F2FP.F16.F32.PACK_AB R0, RZ, R0 ;  /* 0x00000000ff00723e */ /* 0x000fe200000000ff */
[----:B------:R-:W-:Y:S06]  /*8570*/  BRA `(.L_x_1293) ;  /* 0x0000000000647947 */ /* 0x000fec0003800000 */
.L_x_1292:
[----:B------:R-:W-:Y:S01]  /*8580*/  MOV R2, 0x0 ;  /* 0x0000000000027802 */ /* 0x000fe20000000f00 */
[----:B------:R-:W0:Y:S01]  /*8590*/  LDCU.64 UR4, c[0x4][0x188] ;  /* 0x01003100ff0477ac */ /* 0x000e220008000a00 */
[----:B------:R-:W-:Y:S02]  /*85a0*/  HFMA2 R13, -RZ, RZ, 0, 0 ;  /* 0x00000000ff0d7431 */ /* 0x000fe400000001ff */
[----:B------:R-:W-:Y:S01]  /*85b0*/  IMAD.MOV.U32 R8, RZ, RZ, 0x4e ;  /* 0x0000004eff087424 */ /* 0x000fe200078e00ff */
[----:B------:R-:W1:Y:S01]  /*85c0*/  LDCU.64 UR6, c[0x4][0x190] ;  /* 0x01003200ff0677ac */ /* 0x000e620008000a00 */
[----:B------:R-:W2:Y:S01]  /*85d0*/  LDC.64 R2, c[0x4][R2] ;  /* 0x0100000002027b82 */ /* 0x000ea20000000a00 */
[----:B------:R-:W-:Y:S01]  /*85e0*/  IMAD.MOV.U32 R12, RZ, RZ, 0x1 ;  /* 0x00000001ff0c7424 */ /* 0x000fe200078e00ff */
[----:B------:R-:W3:Y:S01]  /*85f0*/  LDCU.64 UR8, c[0x4][0x78] ;  /* 0x01000f00ff0877ac */ /* 0x000ee20008000a00 */
[----:B0-----:R-:W-:Y:S02]  /*8600*/  IMAD.U32 R4, RZ, RZ, UR4 ;  /* 0x00000004ff047e24 */ /* 0x001fe4000f8e00ff */
[----:B------:R-:W-:Y:S01]  /*8610*/  IMAD.U32 R5, RZ, RZ, UR5 ;  /* 0x00000005ff057e24 */ /* 0x000fe2000f8e00ff */
[----:B-1----:R-:W-:Y:S01]  /*8620*/  MOV R6, UR6 ;  /* 0x0000000600067c02 */ /* 0x002fe20008000f00 */
[----:B------:R-:W-:-:S02]  /*8630*/  IMAD.U32 R7, RZ, RZ, UR7 ;  /* 0x00000007ff077e24 */ /* 0x000fc4000f8e00ff */
[----:B---3--:R-:W-:Y:S01]  /*8640*/  IMAD.U32 R10, RZ, RZ, UR8 ;  /* 0x00000008ff0a7e24 */ /* 0x008fe2000f8e00ff */
[----:B------:R-:W-:-:S07]  /*8650*/  MOV R11, UR9 ;  /* 0x00000009000b7c02 */ /* 0x000fce0008000f00 */
[----:B------:R-:W-:-:S07]  /*8660*/  LEPC R20, `(.L_x_1320) ;  /* 0x000000001014794e */ /* 0x000fce0000000000 */
[----:B--2---:R-:W-:Y:S05]  /*8670*/  CALL.ABS.NOINC R2 ;  /* 0x0000000002007343 */ /* 0x004fea0003c00000 */
.L_x_1320:
[----:B------:R-:W-:Y:S01]  /*8680*/  PRMT R0, RZ, 0x7610, R0 ;  /* 0x00007610ff007816 */ /* 0x000fe20000000000 */
[----:B------:R-:W-:Y:S06]  /*8690*/  BRA `(.L_x_1293) ;  /* 0x00000000001c7947 */ /* 0x000fec0003800000 */
.L_x_1317:
[----:B------:R-:W2:Y:S02]  /*86a0*/  LDG.E.64 R2, desc[UR36][R2.64] ;  /* 0x0000002402027981 */ /* 0x000ea4000c1e1b00 */
[----:B--2---:R-:W0:Y:S02]  /*86b0*/  I2F.U64 R0, R2 ;  /* 0x0000000200007312 */ /* 0x004e240000301000 */
[----:B0-----:R-:W-:Y:S01]  /*86c0*/  F2FP.F16.F32.PACK_AB R0, RZ, R0 ;  /* 0x00000000ff00723e */ /* 0x001fe200000000ff */
[----:B------:R-:W-:Y:S06]  /*86d0*/  BRA `(.L_x_1293) ;  /* 0x00000000000c7947 */ /* 0x000fec0003800000 */
.L_x_1316:
[----:B------:R-:W2:Y:S02]  /*86e0*/  LDG.E R2, desc[UR36][R2.64] ;  /* 0x0000002402027981 */ /* 0x000ea4000c1e1900 */
[----:B--2---:R-:W-:-:S04]  /*86f0*/  I2FP.F32.U32 R0, R2 ;  /* 0x0000000200007245 */ /* 0x004fc80000201000 */
[----:B------:R-:W-:-:S07]  /*8700*/  F2FP.F16.F32.PACK_AB R0, RZ, R0 ;  /* 0x00000000ff00723e */ /* 0x000fce00000000ff */
.L_x_1293:
        /* <DEDUP_REMOVED lines=21> */
.L_x_1324:
[----:B------:R-:W-:-:S06]  /*8860*/  HADD2.F32 R5, -RZ, R0.H0_H0 ;  /* 0x20000000ff057230 */ /* 0x000fcc0000004100 */
[----:B------:R-:W0:Y:S02]  /*8870*/  F2I.S64.TRUNC R4, R5 ;  /* 0x0000000500047311 */ /* 0x000e24000020d900 */
[----:B0-----:R4:W-:Y:S01]  /*8880*/  STG.E.U8 desc[UR36][R2.64], R4 ;  /* 0x0000000402007986 */ /* 0x0019e2000c101124 */
[----:B------:R-:W-:Y:S05]  /*8890*/  BRA `(.L_x_1326) ;  /* 0x0000000c006c7947 */ /* 0x000fea0003800000 */
.L_x_1323:
        /* <DEDUP_REMOVED lines=10> */
.L_x_1328:
[----:B------:R-:W-:-:S04]  /*8940*/  HADD2.F32 R0, -RZ, R0.H0_H0 ;  /* 0x20000000ff007230 */ /* 0x000fc80000004100 */
[----:B------:R-:W0:Y:S02]  /*8950*/  F2I.FTZ.TRUNC.NTZ R5, R0 ;  /* 0x0000000000057305 */ /* 0x000e24000021f100 */
[----:B0-----:R2:W-:Y:S01]  /*8960*/  STG.E desc[UR36][R2.64], R5 ;  /* 0x0000000502007986 */ /* 0x0015e2000c101924 */
[----:B------:R-:W-:Y:S05]  /*8970*/  BRA `(.L_x_1326) ;  /* 0x0000000c00347947 */ /* 0x000fea0003800000 */
.L_x_1327:
[----:B------:R-:W-:-:S04]  /*8980*/  HADD2.F32 R0, -RZ, R0.H0_H0 ;  /* 0x20000000ff007230 */ /* 0x000fc80000004100 */
[----:B------:R-:W0:Y:S02]  /*8990*/  F2I.FTZ.TRUNC.NTZ R5, R0 ;  /* 0x0000000000057305 */ /* 0x000e24000021f100 */
[----:B0-----:R0:W-:Y:S01]  /*89a0*/  STG.E.U16 desc[UR36][R2.64], R5 ;  /* 0x0000000502007986 */ /* 0x0011e2000c101524 */
[----:B------:R-:W-:Y:S05]  /*89b0*/  BRA `(.L_x_1326) ;  /* 0x0000000c00247947 */ /* 0x000fea0003800000 */
.L_x_1322:
        /* <DEDUP_REMOVED lines=9> */
.L_x_1330:
[----:B------:R0:W-:Y:S01]  /*8a50*/  STG.E.U16 desc[UR36][R2.64], R0 ;  /* 0x0000000002007986 */ /* 0x0001e2000c101524 */
[----:B------:R-:W-:Y:S05]  /*8a60*/  BRA `(.L_x_1326) ;  /* 0x0000000800f87947 */ /* 0x000fea0003800000 */
.L_x_1329:
[----:B------:R-:W-:-:S09]  /*8a70*/  UISETP.NE.AND UP0, UPT, UR4, 0x7, UPT ;  /* 0x000000070400788c */ /* 0x000fd2000bf05270 */
[----:B------:R-:W-:Y:S05]  /*8a80*/  BRA.U !UP0, `(.L_x_1331) ;  /* 0x0000000108347547 */ /* 0x000fea000b800000 */
[----:B------:R-:W-:-:S09]  /*8a90*/  UISETP.NE.AND UP0, UPT, UR4, 0x8, UPT ;  /* 0x000000080400788c */ /* 0x000fd2000bf05270 */
[----:B------:R-:W-:Y:S05]  /*8aa0*/  BRA.U !UP0, `(.L_x_1332) ;  /* 0x0000000108187547 */ /* 0x000fea000b800000 */
[----:B------:R-:W-:-:S09]  /*8ab0*/  UISETP.NE.AND UP0, UPT, UR4, 0x9, UPT ;  /* 0x000000090400788c */ /* 0x000fd2000bf05270 */
[----:B------:R-:W-:Y:S05]  /*8ac0*/  BRA.U UP0, `(.L_x_1325) ;  /* 0x0000000500fc7547 */ /* 0x000fea000b800000 */
[----:B------:R-:W-:Y:S02]  /*8ad0*/  HADD2.F32 R4, -RZ, R0.H0_H0 ;  /* 0x20000000ff047230 */ /* 0x000fe40000004100 */
[----:B------:R-:W-:-:S05]  /*8ae0*/  IMAD.MOV.U32 R5, RZ, RZ, RZ ;  /* 0x000000ffff057224 */ /* 0x000fca00078e00ff */
[----:B------:R0:W-:Y:S01]  /*8af0*/  STG.E.64 desc[UR36][R2.64], R4 ;  /* 0x0000000402007986 */ /* 0x0001e2000c101b24 */
[----:B------:R-:W-:Y:S05]  /*8b00*/  BRA `(.L_x_1326) ;  /* 0x0000000800d07947 */ /* 0x000fea0003800000 */
.L_x_1332:
[----:B------:R-:W-:-:S05]  /*8b10*/  HADD2.F32 R0, -RZ, R0.H0_H0 ;  /* 0x20000000ff007230 */ /* 0x000fca0000004100 */
[----:B------:R-:W-:-:S04]  /*8b20*/  F2FP.F16.F32.PACK_AB R0, RZ, R0 ;  /* 0x00000000ff00723e */ /* 0x000fc800000000ff */
[----:B------:R-:W-:-:S05]  /*8b30*/  PRMT R0, R0, 0x5410, RZ ;  /* 0x0000541000007816 */ /* 0x000fca00000000ff */
[----:B------:R0:W-:Y:S01]  /*8b40*/  STG.E desc[UR36][R2.64], R0 ;  /* 0x0000000002007986 */ /* 0x0001e2000c101924 */
[----:B------:R-:W-:Y:S05]  /*8b50*/  BRA `(.L_x_1326) ;  /* 0x0000000800bc7947 */ /* 0x000fea0003800000 */
.L_x_1331:
[----:B------:R-:W-:-:S05]  /*8b60*/  HADD2.F32 R4, -RZ, R0.H0_H0 ;  /* 0x20000000ff047230 */ /* 0x000fca0000004100 */
[----:B------:R-:W-:-:S06]  /*8b70*/  FMUL.FTZ R4, R4, 1 ;  /* 0x3f80000004047820 */ /* 0x000fcc0000410000 */
[----:B------:R-:W0:Y:S02]  /*8b80*/  F2F.F64.F32 R4, R4 ;  /* 0x0000000400047310 */ /* 0x000e240000201800 */
[----:B0-----:R0:W-:Y:S01]  /*8b90*/  STG.E.64 desc[UR36][R2.64], R4 ;  /* 0x0000000402007986 */ /* 0x0011e2000c101b24 */
[----:B------:R-:W-:Y:S05]  /*8ba0*/  BRA `(.L_x_1326) ;  /* 0x0000000800a87947 */ /* 0x000fea0003800000 */
.L_x_1321:
        /* <DEDUP_REMOVED lines=14> */
.L_x_1336:
[----:B------:R-:W-:Y:S01]  /*8c90*/  HADD2.F32 R5, -RZ, R0.H0_H0 ;  /* 0x20000000ff057230 */ /* 0x000fe20000004100 */
        /* <DEDUP_REMOVED lines=17> */
.L_x_1339:
[----:B------:R-:W-:-:S04]  /*8db0*/  SHF.R.U32.HI R5, RZ, 0x18, R5 ;  /* 0x00000018ff057819 */ /* 0x000fc80000011605 */
[----:B------:R-:W-:-:S07]  /*8dc0*/  LOP3.LUT R0, R0, 0x80, R5, 0xf8, !PT ;  /* 0x0000008000007812 */ /* 0x000fce00078ef805 */
.L_x_1338:
[----:B------:R-:W-:Y:S05]  /*8dd0*/  BSYNC.RECONVERGENT B0 ;  /* 0x0000000000007941 */ /* 0x000fea0003800200 */
.L_x_1337:
[----:B------:R0:W-:Y:S01]  /*8de0*/  STG.E.U8 desc[UR36][R2.64], R0 ;  /* 0x0000000002007986 */ /* 0x0001e2000c101124 */
[----:B------:R-:W-:Y:S05]  /*8df0*/  BRA `(.L_x_1326) ;  /* 0x0000000800147947 */ /* 0x000fea0003800000 */
.L_x_1335:
        /* <DEDUP_REMOVED lines=18> */
.L_x_1342:
[----:B------:R-:W-:-:S04]  /*8f20*/  SHF.R.U32.HI R5, RZ, 0x18, R5 ;  /* 0x00000018ff057819 */ /* 0x000fc80000011605 */
[----:B------:R-:W-:-:S07]  /*8f30*/  LOP3.LUT R0, R0, 0x80, R5, 0xf8, !PT ;  /* 0x0000008000007812 */ /* 0x000fce00078ef805 */
.L_x_1341:
[----:B------:R-:W-:Y:S05]  /*8f40*/  BSYNC.RECONVERGENT B0 ;  /* 0x0000000000007941 */ /* 0x000fea0003800200 */
.L_x_1340:
[----:B------:R0:W-:Y:S01]  /*8f50*/  STG.E.U8 desc[UR36][R2.64], R0 ;  /* 0x0000000002007986 */ /* 0x0001e2000c101124 */
[----:B------:R-:W-:Y:S05]  /*8f60*/  BRA `(.L_x_1326) ;  /* 0x0000000400b87947 */ /* 0x000fea0003800000 */
.L_x_1334:
        /* <DEDUP_REMOVED lines=22> */
.L_x_1344:
[----:B------:R-:W-:-:S06]  /*90d0*/  HADD2.F32 R4, -RZ, R0.H0_H0 ;  /* 0x20000000ff047230 */ /* 0x000fcc0000004100 */
[----:B------:R-:W0:Y:S02]  /*90e0*/  F2I.U64.TRUNC R4, R4 ;  /* 0x0000000400047311 */ /* 0x000e24000020d800 */
[----:B0-----:R0:W-:Y:S01]  /*90f0*/  STG.E.64 desc[UR36][R2.64], R4 ;  /* 0x0000000402007986 */ /* 0x0011e2000c101b24 */
[----:B------:R-:W-:Y:S05]  /*9100*/  BRA `(.L_x_1326) ;  /* 0x0000000400507947 */ /* 0x000fea0003800000 */
.L_x_1343:
[----:B------:R-:W-:-:S04]  /*9110*/  HADD2.F32 R0, -RZ, R0.H0_H0 ;  /* 0x20000000ff007230 */ /* 0x000fc80000004100 */
[----:B------:R-:W0:Y:S02]  /*9120*/  F2I.FTZ.U32.TRUNC.NTZ R5, R0 ;  /* 0x0000000000057305 */ /* 0x000e24000021f000 */
[----:B0-----:R0:W-:Y:S01]  /*9130*/  STG.E desc[UR36][R2.64], R5 ;  /* 0x0000000502007986 */ /* 0x0011e2000c101924 */
[----:B------:R-:W-:Y:S05]  /*9140*/  BRA `(.L_x_1326) ;  /* 0x0000000400407947 */ /* 0x000fea0003800000 */
.L_x_1333:
        /* <DEDUP_REMOVED lines=11> */
.L_x_1346:
[----:B------:R-:W-:Y:S01]  /*9200*/  HADD2.F32 R0, -RZ, R0.H0_H0 ;  /* 0x20000000ff007230 */ /* 0x000fe20000004100 */
[----:B------:R-:W-:-:S04]  /*9210*/  CS2R R6, SRZ ;  /* 0x0000000000067805 */ /* 0x000fc8000001ff00 */
[----:B------:R-:W-:-:S04]  /*9220*/  FMUL.FTZ R0, R0, 1 ;  /* 0x3f80000000007820 */ /* 0x000fc80000410000 */
[----:B------:R-:W0:Y:S02]  /*9230*/  F2F.F64.F32 R4, R0 ;  /* 0x0000000000047310 */ /* 0x000e240000201800 */
[----:B0-----:R0:W-:Y:S01]  /*9240*/  STG.E.128 desc[UR36][R2.64], R4 ;  /* 0x0000000402007986 */ /* 0x0011e2000c101d24 */
[----:B------:R-:W-:Y:S05]  /*9250*/  BRA `(.L_x_1326) ;  /* 0x0000000000fc7947 */ /* 0x000fea0003800000 */
.L_x_1345:
[----:B------:R-:W-:-:S09]  /*9260*/  UISETP.NE.AND UP0, UPT, UR4, 0xf, UPT ;  /* 0x0000000f0400788c */ /* 0x000fd2000bf05270 */
[----:B------:R-:W-:Y:S05]  /*9270*/  BRA.U !UP0, `(.L_x_1347) ;  /* 0x0000000108e87547 */ /* 0x000fea000b800000 */
[----:B------:R-:W-:-:S09]  /*9280*/  UISETP.NE.AND UP0, UPT, UR4, 0x17, UPT ;  /* 0x000000170400788c */ /* 0x000fd2000bf05270 */
[----:B------:R-:W-:Y:S05]  /*9290*/  BRA.U !UP0, `(.L_x_1348) ;  /* 0x0000000108907547 */ /* 0x000fea000b800000 */
[----:B------:R-:W-:-:S09]  /*92a0*/  UISETP.NE.AND UP0, UPT, UR4, 0x18, UPT ;  /* 0x000000180400788c */ /* 0x000fd2000bf05270 */
[----:B------:R-:W-:Y:S05]  /*92b0*/  BRA.U !UP0, `(.L_x_1349) ;  /* 0x0000000108447547 */ /* 0x000fea000b800000 */
.L_x_1325:
        /* <DEDUP_REMOVED lines=16> */
.L_x_1350:
[----:B------:R-:W-:Y:S05]  /*93c0*/  BRA `(.L_x_1326) ;  /* 0x0000000000a07947 */ /* 0x000fea0003800000 */
.L_x_1349:
[----:B------:R-:W-:Y:S01]  /*93d0*/  HADD2.F32 R7, -RZ, R0.H0_H0 ;  /* 0x20000000ff077230 */ /* 0x000fe20000004100 */
        /* <DEDUP_REMOVED lines=12> */
.L_x_1352:
[----:B------:R-:W-:Y:S05]  /*94a0*/  BSYNC.RECONVERGENT B0 ;  /* 0x0000000000007941 */ /* 0x000fea0003800200 */
.L_x_1351:
[----:B------:R-:W-:-:S05]  /*94b0*/  LOP3.LUT R5, R0, 0x80, R5, 0xf8, !PT ;  /* 0x0000008000057812 */ /* 0x000fca00078ef805 */
[----:B------:R0:W-:Y:S01]  /*94c0*/  STG.E.U8 desc[UR36][R2.64], R5 ;  /* 0x0000000502007986 */ /* 0x0001e2000c101124 */
[----:B------:R-:W-:Y:S05]  /*94d0*/  BRA `(.L_x_1326) ;  /* 0x00000000005c7947 */ /* 0x000fea0003800000 */
.L_x_1348:
        /* <DEDUP_REMOVED lines=12> */
.L_x_1354:
[----:B------:R-:W-:Y:S02]  /*95a0*/  ISETP.GT.U32.AND P0, PT, R4, 0x7f800000, PT ;  /* 0x7f8000000400780c */ /* 0x000fe40003f04070 */
[----:B------:R-:W-:-:S04]  /*95b0*/  MOV R0, 0x7f ;  /* 0x0000007f00007802 */ /* 0x000fc80000000f00 */
[----:B------:R-:W-:-:S07]  /*95c0*/  SEL R0, R0, 0x7c, P0 ;  /* 0x0000007c00007807 */ /* 0x000fce0000000000 */
.L_x_1355:
[----:B------:R-:W-:Y:S05]  /*95d0*/  BSYNC.RECONVERGENT B0 ;  /* 0x0000000000007941 */ /* 0x000fea0003800200 */
.L_x_1353:
[----:B------:R-:W-:-:S04]  /*95e0*/  SHF.R.U32.HI R5, RZ, 0x18, R5 ;  /* 0x00000018ff057819 */ /* 0x000fc80000011605 */
[----:B------:R-:W-:-:S05]  /*95f0*/  LOP3.LUT R5, R0, 0x80, R5, 0xf8, !PT ;  /* 0x0000008000057812 */ /* 0x000fca00078ef805 */
[----:B------:R0:W-:Y:S01]  /*9600*/  STG.E.U8 desc[UR36][R2.64], R5 ;  /* 0x0000000502007986 */ /* 0x0001e2000c101124 */
[----:B------:R-:W-:Y:S05]  /*9610*/  BRA `(.L_x_1326) ;  /* 0x00000000000c7947 */ /* 0x000fea0003800000 */
.L_x_1347:
[----:B------:R-:W-:-:S05]  /*9620*/  HADD2.F32 R0, -RZ, R0.H0_H0 ;  /* 0x20000000ff007230 */ /* 0x000fca0000004100 */
[----:B------:R-:W-:-:S05]  /*9630*/  F2FP.BF16.F32.PACK_AB R0, RZ, R0 ;  /* 0x00000000ff00723e */ /* 0x000fca00000010ff */
[----:B------:R0:W-:Y:S02]  /*9640*/  STG.E.U16 desc[UR36][R2.64], R0 ;  /* 0x0000000002007986 */ /* 0x0001e4000c101524 */
.L_x_1326:
[----:B------:R-:W-:-:S07]  /*9650*/  VIADD R17, R17, 0x80 ;  /* 0x0000008011117836 */ /* 0x000fce0000000000 */
.L_x_1286:
[----:B------:R-:W-:Y:S05]  /*9660*/  BSYNC.RECONVERGENT B6 ;  /* 0x0000000000067941 */ /* 0x000fea0003800200 */
.L_x_1285:
[----:B------:R-:W5:Y:S02]  /*9670*/  LDCU UR4, c[0x0][0x380] ;  /* 0x00007000ff0477ac */ /* 0x000f640008000800 */
[----:B-----5:R-:W-:-:S13]  /*9680*/  ISETP.GE.AND P0, PT, R17, UR4, PT ;  /* 0x0000000411007c0c */ /* 0x020fda000bf06270 */
[----:B------:R-:W-:Y:S05]  /*9690*/  @P0 EXIT ;  /* 0x000000000000094d */ /* 0x000fea0003800000 */
[----:B------:R-:W5:Y:S01]  /*96a0*/  LDCU UR4, c[0x0][0x388] ;  /* 0x00007100ff0477ac */ /* 0x000f620008000800 */
[----:B------:R-:W-:Y:S02]  /*96b0*/  HFMA2 R16, -RZ, RZ, 0, 0 ;  /* 0x00000000ff107431 */ /* 0x000fe400000001ff */
[----:B0-----:R-:W-:Y:S01]  /*96c0*/  IMAD.MOV.U32 R0, RZ, RZ, RZ ;  /* 0x000000ffff007224 */ /* 0x001fe200078e00ff */
        /* <DEDUP_REMOVED lines=300> */
.L_x_1356:
        /* <DEDUP_REMOVED lines=20> */
.L_x_1360:
[----:B------:R-:W2:Y:S02]  /*aad0*/  LDG.E.U8 R2, desc[UR36][R2.64] ;  /* 0x0000002402027981 */ /* 0x000ea4000c1e1100 */
[----:B--2---:R-:W-:-:S04]  /*aae0*/  I2FP.F32.U32 R0, R2 ;  /* 0x0000000200007245 */ /* 0x004fc80000201000 */
[----:B------:R-:W-:Y:S01]  /*aaf0*/  F2FP.F16.F32.PACK_AB R0, RZ, R0 ;  /* 0x00000000ff00723e */ /* 0x000fe200000000ff */
[----:B------:R-:W-:Y:S06]  /*ab00*/  BRA `(.L_x_1362) ;  /* 0x0000000c007c7947 */ /* 0x000fec0003800000 */
.L_x_1359:
        /* <DEDUP_REMOVED lines=10> */
.L_x_1364:
[----:B------:R-:W2:Y:S02]  /*abb0*/  LDG.E R2, desc[UR36][R2.64] ;  /* 0x0000002402027981 */ /* 0x000ea4000c1e1900 */
[----:B--2---:R-:W-:-:S04]  /*abc0*/  I2FP.F32.S32 R0, R2 ;  /* 0x0000000200007245 */ /* 0x004fc80000201400 */
[----:B------:R-:W-:Y:S01]  /*abd0*/  F2FP.F16.F32.PACK_AB R0, RZ, R0 ;  /* 0x00000000ff00723e */ /* 0x000fe200000000ff */
[----:B------:R-:W-:Y:S06]  /*abe0*/  BRA `(.L_x_1362) ;  /* 0x0000000c00447947 */ /* 0x000fec0003800000 */
.L_x_1363:
[----:B------:R-:W2:Y:S02]  /*abf0*/  LDG.E.U16 R2, desc[UR36][R2.64] ;  /* 0x0000002402027981 */ /* 0x000ea4000c1e1500 */
[----:B--2---:R-:W0:Y:S02]  /*ac00*/  I2F.S16 R0, R2 ;  /* 0x0000000200007306 */ /* 0x004e240000101400 */
[----:B0-----:R-:W-:Y:S01]  /*ac10*/  F2FP.F16.F32.PACK_AB R0, RZ, R0 ;  /* 0x00000000ff00723e */ /* 0x001fe200000000ff */
[----:B------:R-:W-:Y:S06]  /*ac20*/  BRA `(.L_x_1362) ;  /* 0x0000000c00347947 */ /* 0x000fec0003800000 */
.L_x_1358:
        /* <DEDUP_REMOVED lines=9> */
.L_x_1366:
[----:B------:R1:W5:Y:S01]  /*acc0*/  LDG.E.U16 R0, desc[UR36][R2.64] ;  /* 0x0000002402007981 */ /* 0x000362000c1e1500 */
[----:B------:R-:W-:Y:S05]  /*acd0*/  BRA `(.L_x_1362) ;  /* 0x0000000c00087947 */ /* 0x000fea0003800000 */
.L_x_1365:
        /* <DEDUP_REMOVED lines=9> */
.L_x_1368:
[----:B------:R0:W5:Y:S01]  /*ad70*/  LDG.E.U16 R0, desc[UR36][R2.64] ;  /* 0x0000002402007981 */ /* 0x000162000c1e1500 */
[----:B------:R-:W-:Y:S05]  /*ad80*/  BRA `(.L_x_1362) ;  /* 0x0000000800dc7947 */ /* 0x000fea0003800000 */
.L_x_1367:
        /* <DEDUP_REMOVED lines=8> */
.L_x_1357:
        /* <DEDUP_REMOVED lines=13> */
.L_x_1371:
        /* <DEDUP_REMOVED lines=8> */
.L_x_1370:
        /* <DEDUP_REMOVED lines=13> */
[----:B------:R-:W-:-:S04]  /*b030*/  VIADDMNMX.U32 R5, R5, R6, 0x4, !PT ;  /* 0x0000000405057446 */ /* 0x000fc80007800006 */
[----:B------:R-:W-:-:S04]  /*b040*/  IADD3 R5, PT, PT, R5, -0x4, RZ ;  /* 0xfffffffc05057810 */ /* 0x000fc80007ffe0ff */
[C---:B------:R-:W-:Y:S01]  /*b050*/  SHF.L.U32 R6, R4.reuse, R5, RZ ;  /* 0x0000000504067219 */ /* 0x040fe200000006ff */
[----:B------:R-:W-:Y:S01]  /*b060*/  IMAD.SHL.U32 R7, R5, 0x800000, RZ ;  /* 0x0080000005077824 */ /* 0x000fe200078e00ff */
[----:B------:R-:W-:-:S04]  /*b070*/  IADD3 R5, PT, PT, R4, 0x1000000, RZ ;  /* 0x0100000004057810 */ /* 0x000fc80007ffe0ff */
        /* <DEDUP_REMOVED lines=9> */
.L_x_1373:
        /* <DEDUP_REMOVED lines=13> */
.L_x_1372:
[----:B------:R-:W2:Y:S02]  /*b1e0*/  LDG.E.U16 R0, desc[UR36][R2.64] ;  /* 0x0000002402007981 */ /* 0x000ea4000c1e1500 */
[----:B--2---:R-:W-:-:S04]  /*b1f0*/  SHF.L.U32 R0, R0, 0x10, RZ ;  /* 0x0000001000007819 */ /* 0x004fc800000006ff */
[----:B------:R-:W-:Y:S01]  /*b200*/  F2FP.F16.F32.PACK_AB R0, RZ, R0 ;  /* 0x00000000ff00723e */ /* 0x000fe200000000ff */
[----:B------:R-:W-:Y:S06]  /*b210*/  BRA `(.L_x_1362) ;  /* 0x0000000400b87947 */ /* 0x000fec0003800000 */
.L_x_1369:
        /* <DEDUP_REMOVED lines=12> */
.L_x_1376:
        /* <DEDUP_REMOVED lines=21> */
.L_x_1380:
[----:B------:R-:W-:Y:S05]  /*b430*/  BSYNC.RECONVERGENT B1 ;  /* 0x0000000000017941 */ /* 0x000fea0003800200 */
.L_x_1379:
[----:B------:R-:W-:Y:S01]  /*b440*/  IMAD.SHL.U32 R0, R0, 0x100000, RZ ;  /* 0x0010000000007824 */ /* 0x000fe200078e00ff */
[----:B------:R-:W-:-:S04]  /*b450*/  LEA R2, R2, 0x3b800000, 0x17 ;  /* 0x3b80000002027811 */ /* 0x000fc800078eb8ff */
[----:B------:R-:W-:-:S07]  /*b460*/  LOP3.LUT R0, R2, R0, R7, 0xfe, !PT ;  /* 0x0000000002007212 */ /* 0x000fce00078efe07 */
.L_x_1378:
[----:B------:R-:W-:Y:S05]  /*b470*/  BSYNC.RECONVERGENT B0 ;  /* 0x0000000000007941 */ /* 0x000fea0003800200 */
.L_x_1377:
[----:B------:R-:W-:Y:S01]  /*b480*/  F2FP.F16.F32.PACK_AB R0, RZ, R0 ;  /* 0x00000000ff00723e */ /* 0x000fe200000000ff */
[----:B------:R-:W-:Y:S06]  /*b490*/  BRA `(.L_x_1362) ;  /* 0x0000000400187947 */ /* 0x000fec0003800000 */
.L_x_1375:
        /* <DEDUP_REMOVED lines=21> */
.L_x_1384:
[----:B------:R-:W-:Y:S05]  /*b5f0*/  BSYNC.RECONVERGENT B1 ;  /* 0x0000000000017941 */ /* 0x000fea0003800200 */
.L_x_1383:
[----:B------:R-:W-:Y:S02]  /*b600*/  SHF.L.U32 R0, R0, 0x15, RZ ;  /* 0x0000001500007819 */ /* 0x000fe400000006ff */
[----:B------:R-:W-:-:S04]  /*b610*/  LEA R2, R2, 0x37800000, 0x17 ;  /* 0x3780000002027811 */ /* 0x000fc800078eb8ff */
[----:B------:R-:W-:-:S07]  /*b620*/  LOP3.LUT R0, R2, R0, R7, 0xfe, !PT ;  /* 0x0000000002007212 */ /* 0x000fce00078efe07 */
.L_x_1382:
[----:B------:R-:W-:Y:S05]  /*b630*/  BSYNC.RECONVERGENT B0 ;  /* 0x0000000000007941 */ /* 0x000fea0003800200 */
.L_x_1381:
[----:B------:R-:W-:Y:S01]  /*b640*/  F2FP.F16.F32.PACK_AB R0, RZ, R0 ;  /* 0x00000000ff00723e */ /* 0x000fe200000000ff */
[----:B------:R-:W-:Y:S06]  /*b650*/  BRA `(.L_x_1362) ;  /* 0x0000000000a87947 */ /* 0x000fec0003800000 */
.L_x_1374:
        /* <DEDUP_REMOVED lines=14> */
.L_x_1388:
[----:B------:R-:W-:Y:S05]  /*b740*/  BSYNC.RECONVERGENT B0 ;  /* 0x0000000000007941 */ /* 0x000fea0003800200 */
.L_x_1387:
[----:B------:R-:W-:Y:S01]  /*b750*/  F2FP.F16.F32.PACK_AB R0, RZ, R0 ;  /* 0x00000000ff00723e */ /* 0x000fe200000000ff */
[----:B------:R-:W-:Y:S06]  /*b760*/  BRA `(.L_x_1362) ;  /* 0x0000000000647947 */ /* 0x000fec0003800000 */
.L_x_1361:
        /* <DEDUP_REMOVED lines=16> */
.L_x_1389:
[----:B------:R-:W-:Y:S01]  /*b870*/  PRMT R0, RZ, 0x7610, R0 ;  /* 0x00007610ff007816 */ /* 0x000fe20000000000 */
[----:B------:R-:W-:Y:S06]  /*b880*/  BRA `(.L_x_1362) ;  /* 0x00000000001c7947 */ /* 0x000fec0003800000 */
.L_x_1386:
[----:B------:R-:W2:Y:S02]  /*b890*/  LDG.E.64 R2, desc[UR36][R2.64] ;  /* 0x0000002402027981 */ /* 0x000ea4000c1e1b00 */
[----:B--2---:R-:W0:Y:S02]  /*b8a0*/  I2F.U64 R0, R2 ;  /* 0x0000000200007312 */ /* 0x004e240000301000 */
[----:B0-----:R-:W-:Y:S01]  /*b8b0*/  F2FP.F16.F32.PACK_AB R0, RZ, R0 ;  /* 0x00000000ff00723e */ /* 0x001fe200000000ff */
[----:B------:R-:W-:Y:S06]  /*b8c0*/  BRA `(.L_x_1362) ;  /* 0x00000000000c7947 */ /* 0x000fec0003800000 */
.L_x_1385:
[----:B------:R-:W2:Y:S02]  /*b8d0*/  LDG.E R2, desc[UR36][R2.64] ;  /* 0x0000002402027981 */ /* 0x000ea4000c1e1900 */
[----:B--2---:R-:W-:-:S04]  /*b8e0*/  I2FP.F32.U32 R0, R2 ;  /* 0x0000000200007245 */ /* 0x004fc80000201000 */
[----:B------:R-:W-:-:S07]  /*b8f0*/  F2FP.F16.F32.PACK_AB R0, RZ, R0 ;  /* 0x00000000ff00723e */ /* 0x000fce00000000ff */
.L_x_1362:
[----:B------:R-:W-:Y:S01]  /*b900*/  UPRMT UR4, UR42, 0x9910, URZ ;  /* 0x000099102a047896 */ /* 0x000fe200080000ff */
[----:B-----5:R-:W-:-:S03]  /*b910*/  HADD2.F32 R0, -RZ, R0.H0_H0 ;  /* 0x20000000ff007230 */ /* 0x020fc60000004100 */
[----:B------:R-:W-:Y:S02]  /*b920*/  UISETP.GT.AND UP0, UPT, UR4, 0x9, UPT ;  /* 0x000000090400788c */ /* 0x000fe4000bf04270 */
[----:B------:R-:W-:-:S05]  /*b930*/  FADD.FTZ R0, |R0|, -RZ ;  /* 0x800000ff00007221 */ /* 0x000fca0000010200 */
[----:B------:R-:W-:Y:S02]  /*b940*/  F2FP.F16.F32.PACK_AB R0, RZ, R0 ;  /* 0x00000000ff00723e */ /* 0x000fe400000000ff */
        /* <DEDUP_REMOVED lines=10> */
[----:B01----:R-:W0:Y:S02]  /*b9f0*/  F2I.FTZ.TRUNC.NTZ R3, R0 ;  /* 0x0000000000037305 */ /* 0x003e24000021f100 */
[----:B0-----:R-:W-:Y:S01]  /*ba00*/  STG.E.U8 desc[UR36][R16.64], R3 ;  /* 0x0000000310007986 */ /* 0x001fe2000c101124 */
[----:B------:R-:W-:Y:S05]  /*ba10*/  EXIT ;  /* 0x000000000000794d */ /* 0x000fea0003800000 */
.L_x_1393:
[----:B01----:R-:W-:-:S06]  /*ba20*/  HADD2.F32 R3, -RZ, R0.H0_H0 ;  /* 0x20000000ff037230 */ /* 0x003fcc0000004100 */
[----:B------:R-:W0:Y:S02]  /*ba30*/  F2I.S64.TRUNC R2, R3 ;  /* 0x0000000300027311 */ /* 0x000e24000020d900 */
[----:B0-----:R-:W-:Y:S01]  /*ba40*/  STG.E.U8 desc[UR36][R16.64], R2 ;  /* 0x0000000210007986 */ /* 0x001fe2000c101124 */
[----:B------:R-:W-:Y:S05]  /*ba50*/  EXIT ;  /* 0x000000000000794d */ /* 0x000fea0003800000 */
.L_x_1392:
[----:B------:R-:W-:-:S09]  /*ba60*/  UISETP.NE.AND UP0, UPT, UR4, 0x2, UPT ;  /* 0x000000020400788c */ /* 0x000fd2000bf05270 */
[----:B------:R-:W-:Y:S05]  /*ba70*/  BRA.U !UP0, `(.L_x_1395) ;  /* 0x0000000108307547 */ /* 0x000fea000b800000 */
[----:B------:R-:W-:-:S09]  /*ba80*/  UISETP.NE.AND UP0, UPT, UR4, 0x3, UPT ;  /* 0x000000030400788c */ /* 0x000fd2000bf05270 */
[----:B------:R-:W-:Y:S05]  /*ba90*/  BRA.U !UP0, `(.L_x_1396) ;  /* 0x0000000108187547 */ /* 0x000fea000b800000 */
[----:B------:R-:W-:-:S09]  /*baa0*/  UISETP.NE.AND UP0, UPT, UR4, 0x4, UPT ;  /* 0x000000040400788c */ /* 0x000fd2000bf05270 */
[----:B------:R-:W-:Y:S05]  /*bab0*/  BRA.U UP0, `(.L_x_1394) ;  /* 0x0000000900707547 */ /* 0x000fea000b800000 */
[----:B01----:R-:W-:-:S06]  /*bac0*/  HADD2.F32 R2, -RZ, R0.H0_H0 ;  /* 0x20000000ff027230 */ /* 0x003fcc0000004100 */
[----:B------:R-:W0:Y:S02]  /*bad0*/  F2I.S64.TRUNC R2, R2 ;  /* 0x0000000200027311 */ /* 0x000e24000020d900 */
[----:B0-----:R-:W-:Y:S01]  /*bae0*/  STG.E.64 desc[UR36][R16.64], R2 ;  /* 0x0000000210007986 */ /* 0x001fe2000c101b24 */
[----:B------:R-:W-:Y:S05]  /*baf0*/  EXIT ;  /* 0x000000000000794d */ /* 0x000fea0003800000 */
.L_x_1396:
[----:B------:R-:W-:-:S04]  /*bb00*/  HADD2.F32 R0, -RZ, R0.H0_H0 ;  /* 0x20000000ff007230 */ /* 0x000fc80000004100 */
[----:B01----:R-:W0:Y:S02]  /*bb10*/  F2I.FTZ.TRUNC.NTZ R3, R0 ;  /* 0x0000000000037305 */ /* 0x003e24000021f100 */
[----:B0-----:R-:W-:Y:S01]  /*bb20*/  STG.E desc[UR36][R16.64], R3 ;  /* 0x0000000310007986 */ /* 0x001fe2000c101924 */
[----:B------:R-:W-:Y:S05]  /*bb30*/  EXIT ;  /* 0x000000000000794d */ /* 0x000fea0003800000 */
.L_x_1395:
[----:B------:R-:W-:-:S04]  /*bb40*/  HADD2.F32 R0, -RZ, R0.H0_H0 ;  /* 0x20000000ff007230 */ /* 0x000fc80000004100 */
[----:B01----:R-:W0:Y:S02]  /*bb50*/  F2I.FTZ.TRUNC.NTZ R3, R0 ;  /* 0x0000000000037305 */ /* 0x003e24000021f100 */
[----:B0-----:R-:W-:Y:S01]  /*bb60*/  STG.E.U16 desc[UR36][R16.64], R3 ;  /* 0x0000000310007986 */ /* 0x001fe2000c101524 */
[----:B------:R-:W-:Y:S05]  /*bb70*/  EXIT ;  /* 0x000000000000794d */ /* 0x000fea0003800000 */
.L_x_1391:
[----:B------:R-:W-:-:S09]  /*bb80*/  UISETP.GT.AND UP0, UPT, UR4, 0x6, UPT ;  /* 0x000000060400788c */ /* 0x000fd2000bf04270 */
[----:B------:R-:W-:Y:S05]  /*bb90*/  BRA.U UP0, `(.L_x_1397) ;  /* 0x0000000100247547 */ /* 0x000fea000b800000 */
[----:B------:R-:W-:-:S09]  /*bba0*/  UISETP.NE.AND UP0, UPT, UR4, 0x5, UPT ;  /* 0x000000050400788c */ /* 0x000fd2000bf05270 */
[----:B------:R-:W-:Y:S05]  /*bbb0*/  BRA.U !UP0, `(.L_x_1398) ;  /* 0x0000000108147547 */ /* 0x000fea000b800000 */
[----:B------:R-:W-:-:S09]  /*bbc0*/  UISETP.NE.AND UP0, UPT, UR4, 0x6, UPT ;  /* 0x000000060400788c */ /* 0x000fd2000bf05270 */
[----:B------:R-:W-:Y:S05]  /*bbd0*/  BRA.U UP0, `(.L_x_1394) ;  /* 0x0000000900287547 */ /* 0x000fea000b800000 */
[----:B01----:R-:W-:-:S05]  /*bbe0*/  HADD2.F32 R3, -RZ, R0.H0_H0 ;  /* 0x20000000ff037230 */ /* 0x003fca0000004100 */
[----:B------:R-:W-:Y:S01]  /*bbf0*/  STG.E desc[UR36][R16.64], R3 ;  /* 0x0000000310007986 */ /* 0x000fe2000c101924 */
[----:B------:R-:W-:Y:S05]  /*bc00*/  EXIT ;  /* 0x000000000000794d */ /* 0x000fea0003800000 */
.L_x_1398:
[----:B------:R-:W-:Y:S01]  /*bc10*/  STG.E.U16 desc[UR36][R16.64], R0 ;  /* 0x0000000010007986 */ /* 0x000fe2000c101524 */
[----:B------:R-:W-:Y:S05]  /*bc20*/  EXIT ;  /* 0x000000000000794d */ /* 0x000fea0003800000 */
.L_x_1397:
[----:B------:R-:W-:-:S09]  /*bc30*/  UISETP.NE.AND UP0, UPT, UR4, 0x7, UPT ;  /* 0x000000070400788c */ /* 0x000fd2000bf05270 */
[----:B------:R-:W-:Y:S05]  /*bc40*/  BRA.U !UP0, `(.L_x_1399) ;  /* 0x0000000108347547 */ /* 0x000fea000b800000 */
[----:B------:R-:W-:-:S09]  /*bc50*/  UISETP.NE.AND UP0, UPT, UR4, 0x8, UPT ;  /* 0x000000080400788c */ /* 0x000fd2000bf05270 */
[----:B------:R-:W-:Y:S05]  /*bc60*/  BRA.U !UP0, `(.L_x_1400) ;  /* 0x0000000108187547 */ /* 0x000fea000b800000 */
[----:B------:R-:W-:-:S09]  /*bc70*/  UISETP.NE.AND UP0, UPT, UR4, 0x9, UPT ;  /* 0x000000090400788c */ /* 0x000fd2000bf05270 */
[----:B------:R-:W-:Y:S05]  /*bc80*/  BRA.U UP0, `(.L_x_1394) ;  /* 0x0000000500fc7547 */ /* 0x000fea000b800000 */
[----:B01----:R-:W-:Y:S02]  /*bc90*/  HADD2.F32 R2, -RZ, R0.H0_H0 ;  /* 0x20000000ff027230 */ /* 0x003fe40000004100 */
[----:B------:R-:W-:-:S05]  /*bca0*/  IMAD.MOV.U32 R3, RZ, RZ, RZ ;  /* 0x000000ffff037224 */ /* 0x000fca00078e00ff */
[----:B------:R-:W-:Y:S01]  /*bcb0*/  STG.E.64 desc[UR36][R16.64], R2 ;  /* 0x0000000210007986 */ /* 0x000fe2000c101b24 */
[----:B------:R-:W-:Y:S05]  /*bcc0*/  EXIT ;  /* 0x000000000000794d */ /* 0x000fea0003800000 */
.L_x_1400:
[----:B------:R-:W-:-:S05]  /*bcd0*/  HADD2.F32 R0, -RZ, R0.H0_H0 ;  /* 0x20000000ff007230 */ /* 0x000fca0000004100 */
[----:B------:R-:W-:-:S04]  /*bce0*/  F2FP.F16.F32.PACK_AB R0, RZ, R0 ;  /* 0x00000000ff00723e */ /* 0x000fc800000000ff */
[----:B------:R-:W-:-:S05]  /*bcf0*/  PRMT R0, R0, 0x5410, RZ ;  /* 0x0000541000007816 */ /* 0x000fca00000000ff */
[----:B------:R-:W-:Y:S01]  /*bd00*/  STG.E desc[UR36][R16.64], R0 ;  /* 0x0000000010007986 */ /* 0x000fe2000c101924 */
[----:B------:R-:W-:Y:S05]  /*bd10*/  EXIT ;  /* 0x000000000000794d */ /* 0x000fea0003800000 */
.L_x_1399:
[----:B01----:R-:W-:-:S05]  /*bd20*/  HADD2.F32 R2, -RZ, R0.H0_H0 ;  /* 0x20000000ff027230 */ /* 0x003fca0000004100 */
[----:B------:R-:W-:-:S06]  /*bd30*/  FMUL.FTZ R2, R2, 1 ;  /* 0x3f80000002027820 */ /* 0x000fcc0000410000 */
[----:B------:R-:W0:Y:S02]  /*bd40*/  F2F.F64.F32 R2, R2 ;  /* 0x0000000200027310 */ /* 0x000e240000201800 */
[----:B0-----:R-:W-:Y:S01]  /*bd50*/  STG.E.64 desc[UR36][R16.64], R2 ;  /* 0x0000000210007986 */ /* 0x001fe2000c101b24 */
[----:B------:R-:W-:Y:S05]  /*bd60*/  EXIT ;  /* 0x000000000000794d */ /* 0x000fea0003800000 */
.L_x_1390:
        /* <DEDUP_REMOVED lines=10> */
[----:B01----:R-:W-:-:S06]  /*be10*/  HADD2.F32 R3, -RZ, R0.H0_H0 ;  /* 0x20000000ff037230 */ /* 0x003fcc0000004100 */
[----:B------:R-:W0:Y:S02]  /*be20*/  F2I.FTZ.U32.TRUNC.NTZ R3, R3 ;  /* 0x0000000300037305 */ /* 0x000e24000021f000 */
[----:B0-----:R-:W-:Y:S01]  /*be30*/  STG.E.U16 desc[UR36][R16.64], R3 ;  /* 0x0000000310007986 */ /* 0x001fe2000c101524 */
[----:B------:R-:W-:Y:S05]  /*be40*/  EXIT ;  /* 0x000000000000794d */ /* 0x000fea0003800000 */
.L_x_1404:
[----:B01----:R-:W-:Y:S01]  /*be50*/  HADD2.F32 R3, -RZ, R0.H0_H0 ;  /* 0x20000000ff037230 */ /* 0x003fe20000004100 */
        /* <DEDUP_REMOVED lines=16> */
.L_x_1407:
[----:B------:R-:W-:-:S04]  /*bf60*/  SHF.R.U32.HI R3, RZ, 0x18, R3 ;  /* 0x00000018ff037819 */ /* 0x000fc80000011603 */
[----:B------:R-:W-:-:S04]  /*bf70*/  LOP3.LUT R0, R0, 0x80, R3, 0xf8, !PT ;  /* 0x0000008000007812 */ /* 0x000fc800078ef803 */
[----:B------:R-:W-:-:S07]  /*bf80*/  PRMT R8, R0, 0x7610, R8 ;  /* 0x0000761000087816 */ /* 0x000fce0000000008 */
.L_x_1406:
[----:B------:R-:W-:Y:S05]  /*bf90*/  BSYNC.RECONVERGENT B0 ;  /* 0x0000000000007941 */ /* 0x000fea0003800200 */
.L_x_1405:
[----:B------:R-:W-:Y:S01]  /*bfa0*/  STG.E.U8 desc[UR36][R16.64], R8 ;  /* 0x0000000810007986 */ /* 0x000fe2000c101124 */
[----:B------:R-:W-:Y:S05]  /*bfb0*/  EXIT ;  /* 0x000000000000794d */ /* 0x000fea0003800000 */
.L_x_1403:
[----:B01----:R-:W-:Y:S01]  /*bfc0*/  HADD2.F32 R3, -RZ, R0.H0_H0 ;  /* 0x20000000ff037230 */ /* 0x003fe20000004100 */
        /* <DEDUP_REMOVED lines=16> */
.L_x_1410:
[----:B------:R-:W-:-:S04]  /*c0d0*/  SHF.R.U32.HI R3, RZ, 0x18, R3 ;  /* 0x00000018ff037819 */ /* 0x000fc80000011603 */
[----:B------:R-:W-:-:S04]  /*c0e0*/  LOP3.LUT R0, R0, 0x80, R3, 0xf8, !PT ;  /* 0x0000008000007812 */ /* 0x000fc800078ef803 */
[----:B------:R-:W-:-:S07]  /*c0f0*/  PRMT R8, R0, 0x7610, R8 ;  /* 0x0000761000087816 */ /* 0x000fce0000000008 */
.L_x_1409:
[----:B------:R-:W-:Y:S05]  /*c100*/  BSYNC.RECONVERGENT B0 ;  /* 0x0000000000007941 */ /* 0x000fea0003800200 */
.L_x_1408:
[----:B------:R-:W-:Y:S01]  /*c110*/  STG.E.U8 desc[UR36][R16.64], R8 ;  /* 0x0000000810007986 */ /* 0x000fe2000c101124 */
[----:B------:R-:W-:Y:S05]  /*c120*/  EXIT ;  /* 0x000000000000794d */ /* 0x000fea0003800000 */
.L_x_1402:
[----:B------:R-:W-:-:S09]  /*c130*/  UISETP.NE.AND UP0, UPT, UR4, 0x1c, UPT ;  /* 0x0000001c0400788c */ /* 0x000fd2000bf05270 */
[----:B------:R-:W-:Y:S05]  /*c140*/  BRA.U !UP0, `(.L_x_1411) ;  /* 0x0000000108607547 */ /* 0x000fea000b800000 */
[----:B------:R-:W-:-:S09]  /*c150*/  UISETP.NE.AND UP0, UPT, UR4, 0x1d, UPT ;  /* 0x0000001d0400788c */ /* 0x000fd2000bf05270 */
[----:B------:R-:W-:Y:S05]  /*c160*/  BRA.U !UP0, `(.L_x_1412) ;  /* 0x0000000108487547 */ /* 0x000fea000b800000 */
[----:B------:R-:W-:-:S09]  /*c170*/  UISETP.NE.AND UP0, UPT, UR4, 0x2c, UPT ;  /* 0x0000002c0400788c */ /* 0x000fd2000bf05270 */
[----:B------:R-:W-:Y:S05]  /*c180*/  BRA.U UP0, `(.L_x_1394) ;  /* 0x0000000100bc7547 */ /* 0x000fea000b800000 */
[----:B01----:R-:W-:-:S05]  /*c190*/  HADD2.F32 R3, -RZ, R0.H0_H0 ;  /* 0x20000000ff037230 */ /* 0x003fca0000004100 */
        /* <DEDUP_REMOVED lines=13> */
[----:B------:R-:W-:Y:S01]  /*c270*/  STG.E.U8 desc[UR36][R16.64], R3 ;  /* 0x0000000310007986 */ /* 0x000fe2000c101124 */
[----:B------:R-:W-:Y:S05]  /*c280*/  EXIT ;  /* 0x000000000000794d */ /* 0x000fea0003800000 */
.L_x_1412:
[----:B01----:R-:W-:-:S06]  /*c290*/  HADD2.F32 R2, -RZ, R0.H0_H0 ;  /* 0x20000000ff027230 */ /* 0x003fcc0000004100 */
[----:B------:R-:W0:Y:S02]  /*c2a0*/  F2I.U64.TRUNC R2, R2 ;  /* 0x0000000200027311 */ /* 0x000e24000020d800 */
[----:B0-----:R-:W-:Y:S01]  /*c2b0*/  STG.E.64 desc[UR36][R16.64], R2 ;  /* 0x0000000210007986 */ /* 0x001fe2000c101b24 */
[----:B------:R-:W-:Y:S05]  /*c2c0*/  EXIT ;  /* 0x000000000000794d */ /* 0x000fea0003800000 */
.L_x_1411:
[----:B------:R-:W-:-:S04]  /*c2d0*/  HADD2.F32 R0, -RZ, R0.H0_H0 ;  /* 0x20000000ff007230 */ /* 0x000fc80000004100 */
[----:B01----:R-:W0:Y:S02]  /*c2e0*/  F2I.FTZ.U32.TRUNC.NTZ R3, R0 ;  /* 0x0000000000037305 */ /* 0x003e24000021f000 */
[----:B0-----:R-:W-:Y:S01]  /*c2f0*/  STG.E desc[UR36][R16.64], R3 ;  /* 0x0000000310007986 */ /* 0x001fe2000c101924 */
[----:B------:R-:W-:Y:S05]  /*c300*/  EXIT ;  /* 0x000000000000794d */ /* 0x000fea0003800000 */
.L_x_1401:
        /* <DEDUP_REMOVED lines=8> */
[----:B01----:R-:W-:-:S05]  /*c390*/  SEL R3, RZ, 0x1, !P0 ;  /* 0x00000001ff037807 */ /* 0x003fca0004000000 */
[----:B------:R-:W-:Y:S01]  /*c3a0*/  STG.E.U8 desc[UR36][R16.64], R3 ;  /* 0x0000000310007986 */ /* 0x000fe2000c101124 */
[----:B------:R-:W-:Y:S05]  /*c3b0*/  EXIT ;  /* 0x000000000000794d */ /* 0x000fea0003800000 */
.L_x_1414:
[----:B------:R-:W-:Y:S01]  /*c3c0*/  HADD2.F32 R0, -RZ, R0.H0_H0 ;  /* 0x20000000ff007230 */ /* 0x000fe20000004100 */
[----:B------:R-:W-:-:S04]  /*c3d0*/  CS2R R6, SRZ ;  /* 0x0000000000067805 */ /* 0x000fc8000001ff00 */
[----:B------:R-:W-:-:S04]  /*c3e0*/  FMUL.FTZ R0, R0, 1 ;  /* 0x3f80000000007820 */ /* 0x000fc80000410000 */
[----:B------:R-:W2:Y:S02]  /*c3f0*/  F2F.F64.F32 R4, R0 ;  /* 0x0000000000047310 */ /* 0x000ea40000201800 */
[----:B--2---:R-:W-:Y:S01]  /*c400*/  STG.E.128 desc[UR36][R16.64], R4 ;  /* 0x0000000410007986 */ /* 0x004fe2000c101d24 */
[----:B------:R-:W-:Y:S05]  /*c410*/  EXIT ;  /* 0x000000000000794d */ /* 0x000fea0003800000 */
.L_x_1413:
[----:B------:R-:W-:-:S09]  /*c420*/  UISETP.NE.AND UP0, UPT, UR4, 0xf, UPT ;  /* 0x0000000f0400788c */ /* 0x000fd2000bf05270 */
[----:B------:R-:W-:Y:S05]  /*c430*/  BRA.U !UP0, `(.L_x_1415) ;  /* 0x0000000108e87547 */ /* 0x000fea000b800000 */
[----:B------:R-:W-:-:S09]  /*c440*/  UISETP.NE.AND UP0, UPT, UR4, 0x17, UPT ;  /* 0x000000170400788c */ /* 0x000fd2000bf05270 */
[----:B------:R-:W-:Y:S05]  /*c450*/  BRA.U !UP0, `(.L_x_1416) ;  /* 0x0000000108907547 */ /* 0x000fea000b800000 */
[----:B------:R-:W-:-:S09]  /*c460*/  UISETP.NE.AND UP0, UPT, UR4, 0x18, UPT ;  /* 0x000000180400788c */ /* 0x000fd2000bf05270 */
[----:B------:R-:W-:Y:S05]  /*c470*/  BRA.U !UP0, `(.L_x_1417) ;  /* 0x0000000108447547 */ /* 0x000fea000b800000 */
.L_x_1394:
[----:B------:R-:W-:Y:S01]  /*c480*/  MOV R0, 0x0 ;  /* 0x0000000000007802 */ /* 0x000fe20000000f00 */
[----:B------:R-:W2:Y:S01]  /*c490*/  LDCU.64 UR4, c[0x4][0x188] ;  /* 0x01003100ff0477ac */ /* 0x000ea20008000a00 */
[----:B------:R-:W-:Y:S02]  /*c4a0*/  HFMA2 R8, -RZ, RZ, 0, 6.020069122314453125e-06 ;  /* 0x00000065ff087431 */ /* 0x000fe400000001ff */
[----:B------:R-:W-:Y:S01]  /*c4b0*/  IMAD.MOV.U32 R12, RZ, RZ, 0x1 ;  /* 0x00000001ff0c7424 */ /* 0x000fe200078e00ff */
[----:B01----:R0:W1:Y:S01]  /*c4c0*/  LDC.64 R2, c[0x4][R0] ;  /* 0x0100000000027b82 */ /* 0x0030620000000a00 */
[----:B------:R-:W3:Y:S01]  /*c4d0*/  LDCU.64 UR6, c[0x4][0x190] ;  /* 0x01003200ff0677ac */ /* 0x000ee20008000a00 */
[----:B------:R-:W-:Y:S01]  /*c4e0*/  MOV R13, RZ ;  /* 0x000000ff000d7202 */ /* 0x000fe20000000f00 */
[----:B------:R-:W4:Y:S01]  /*c4f0*/  LDCU.64 UR8, c[0x4][0x80] ;  /* 0x01001000ff0877ac */ /* 0x000f220008000a00 */
[----:B--2---:R-:W-:Y:S01]  /*c500*/  MOV R4, UR4 ;  /* 0x0000000400047c02 */ /* 0x004fe20008000f00 */
[----:B------:R-:W-:Y:S01]  /*c510*/  IMAD.U32 R5, RZ, RZ, UR5 ;  /* 0x00000005ff057e24 */ /* 0x000fe2000f8e00ff */
[----:B---3--:R-:W-:Y:S01]  /*c520*/  MOV R6, UR6 ;  /* 0x0000000600067c02 */ /* 0x008fe20008000f00 */
[----:B------:R-:W-:Y:S01]  /*c530*/  IMAD.U32 R7, RZ, RZ, UR7 ;  /* 0x00000007ff077e24 */ /* 0x000fe2000f8e00ff */
[----:B----4-:R-:W-:Y:S01]  /*c540*/  MOV R10, UR8 ;  /* 0x00000008000a7c02 */ /* 0x010fe20008000f00 */
[----:B0-----:R-:W-:-:S07]  /*c550*/  IMAD.U32 R11, RZ, RZ, UR9 ;  /* 0x00000009ff0b7e24 */ /* 0x001fce000f8e00ff */
[----:B------:R-:W-:-:S07]  /*c560*/  LEPC R20, `(.L_x_1418) ;  /* 0x000000001014794e */ /* 0x000fce0000000000 */
[----:B-1----:R-:W-:Y:S05]  /*c570*/  CALL.ABS.NOINC R2 ;  /* 0x0000000002007343 */ /* 0x002fea0003c00000 */
.L_x_1418:
[----:B------:R-:W-:Y:S05]  /*c580*/  EXIT ;  /* 0x000000000000794d */ /* 0x000fea0003800000 */
.L_x_1417:
[----:B------:R-:W-:Y:S01]  /*c590*/  HADD2.F32 R5, -RZ, R0.H0_H0 ;  /* 0x20000000ff057230 */ /* 0x000fe20000004100 */
[----:B------:R-:W-:Y:S01]  /*c5a0*/  BSSY.RECONVERGENT B0, `(.L_x_1419) ;  /* 0x000000c000007945 */ /* 0x000fe20003800200 */
[----:B------:R-:W-:-:S03]  /*c5b0*/  IMAD.MOV.U32 R0, RZ, RZ, 0x7f ;  /* 0x0000007fff007424 */ /* 0x000fc600078e00ff */
[----:B01----:R-:W-:Y:S02]  /*c5c0*/  LOP3.LUT R2, R5, 0x7fffffff, RZ, 0xc0, !PT ;  /* 0x7fffffff05027812 */ /* 0x003fe400078ec0ff */
        /* <DEDUP_REMOVED lines=9> */
.L_x_1420:
[----:B------:R-:W-:Y:S05]  /*c660*/  BSYNC.RECONVERGENT B0 ;  /* 0x0000000000007941 */ /* 0x000fea0003800200 */
.L_x_1419:
[----:B------:R-:W-:-:S05]  /*c670*/  LOP3.LUT R3, R0, 0x80, R3, 0xf8, !PT ;  /* 0x0000008000037812 */ /* 0x000fca00078ef803 */
[----:B------:R-:W-:Y:S01]  /*c680*/  STG.E.U8 desc[UR36][R16.64], R3 ;  /* 0x0000000310007986 */ /* 0x000fe2000c101124 */
[----:B------:R-:W-:Y:S05]  /*c690*/  EXIT ;  /* 0x000000000000794d */ /* 0x000fea0003800000 */
.L_x_1416:
[----:B01----:R-:W-:Y:S01]  /*c6a0*/  HADD2.F32 R3, -RZ, R0.H0_H0 ;  /* 0x20000000ff037230 */ /* 0x003fe20000004100 */
        /* <DEDUP_REMOVED lines=11> */
.L_x_1422:
[----:B------:R-:W-:Y:S01]  /*c760*/  HFMA2 R0, -RZ, RZ, 0, 7.569789886474609375e-06 ;  /* 0x0000007fff007431 */ /* 0x000fe200000001ff */
[----:B------:R-:W-:-:S04]  /*c770*/  ISETP.GT.U32.AND P0, PT, R2, 0x7f800000, PT ;  /* 0x7f8000000200780c */ /* 0x000fc80003f04070 */
[----:B------:R-:W-:-:S09]  /*c780*/  SEL R0, R0, 0x7c, P0 ;  /* 0x0000007c00007807 */ /* 0x000fd20000000000 */
.L_x_1423:
[----:B------:R-:W-:Y:S05]  /*c790*/  BSYNC.RECONVERGENT B0 ;  /* 0x0000000000007941 */ /* 0x000fea0003800200 */
.L_x_1421:
[----:B------:R-:W-:-:S04]  /*c7a0*/  SHF.R.U32.HI R3, RZ, 0x18, R3 ;  /* 0x00000018ff037819 */ /* 0x000fc80000011603 */
[----:B------:R-:W-:-:S05]  /*c7b0*/  LOP3.LUT R3, R0, 0x80, R3, 0xf8, !PT ;  /* 0x0000008000037812 */ /* 0x000fca00078ef803 */
[----:B------:R-:W-:Y:S01]  /*c7c0*/  STG.E.U8 desc[UR36][R16.64], R3 ;  /* 0x0000000310007986 */ /* 0x000fe2000c101124 */
[----:B------:R-:W-:Y:S05]  /*c7d0*/  EXIT ;  /* 0x000000000000794d */ /* 0x000fea0003800000 */
.L_x_1415:
[----:B------:R-:W-:-:S05]  /*c7e0*/  HADD2.F32 R0, -RZ, R0.H0_H0 ;  /* 0x20000000ff007230 */ /* 0x000fca0000004100 */
[----:B------:R-:W-:-:S05]  /*c7f0*/  F2FP.BF16.F32.PACK_AB R0, RZ, R0 ;  /* 0x00000000ff00723e */ /* 0x000fca00000010ff */
[----:B------:R-:W-:Y:S01]  /*c800*/  STG.E.U16 desc[UR36][R16.64], R0 ;  /* 0x0000000010007986 */ /* 0x000fe2000c101524 */
[----:B------:R-:W-:Y:S05]  /*c810*/  EXIT ;  /* 0x000000000000794d */ /* 0x000fea0003800000 */
.L_x_1424:
        /* <DEDUP_REMOVED lines=14> */
.L_x_5971:


//--------------------- .text._ZN2at6native27unrolled_elementwise_kernelINS0_10AbsFunctorIN3c104HalfEEESt5arrayIPcLm2EELi4E23TrivialOffsetCalculatorILi1EjESA_NS0_6memory12LoadWithCastILi1EEENSB_13StoreWithCastILi1EEEEEviT_T0_T2_T3_T4_T5_ --------------------------
	.section	.text._ZN2at6native27unrolled_elementwise_kernelINS0_10AbsFunctorIN3c104HalfEEESt5arrayIPcLm2EELi4E23TrivialOffsetCalculatorILi1EjESA_NS0_6memory12LoadWithCastILi1EEENSB_13StoreWithCastILi1EEEEEviT_T0_T2_T3_T4_T5_,"ax",@progbits
	.align	128
        .global         _ZN2at6native27unrolled_elementwise_kernelINS0_10AbsFunctorIN3c104HalfEEESt5arrayIPcLm2EELi4E23TrivialOffsetCalculatorILi1EjESA_NS0_6memory12LoadWithCastILi1EEENSB_13StoreWithCastILi1EEEEEviT_T0_T2_T3_T4_T5_
        .type           _ZN2at6native27unrolled_elementwise_kernelINS0_10AbsFunctorIN3c104HalfEEESt5arrayIPcLm2EELi4E23TrivialOffsetCalculatorILi1EjESA_NS0_6memory12LoadWithCastILi1EEENSB_13StoreWithCastILi1EEEEEviT_T0_T2_T3_T4_T5_,@function
        .size           _ZN2at6native27unrolled_elementwise_kernelINS0_10AbsFunctorIN3c104HalfEEESt5arrayIPcLm2EELi4E23TrivialOffsetCalculatorILi1EjESA_NS0_6memory12LoadWithCastILi1EEENSB_13StoreWithCastILi1EEEEEviT_T0_T2_T3_T4_T5_,(.L_x_5972 - _ZN2at6native27unrolled_elementwise_kernelINS0_10AbsFunctorIN3c104HalfEEESt5arrayIPcLm2EELi4E23TrivialOffsetCalculatorILi1EjESA_NS0_6memory12LoadWithCastILi1EEENSB_13StoreWithCastILi1EEEEEviT_T0_T2_T3_T4_T5_)
        .other          _ZN2at6native27unrolled_elementwise_kernelINS0_10AbsFunctorIN3c104HalfEEESt5arrayIPcLm2EELi4E23TrivialOffsetCalculatorILi1EjESA_NS0_6memory12LoadWithCastILi1EEENSB_13StoreWithCastILi1EEEEEviT_T0_T2_T3_T4_T5_,@"STO_CUDA_ENTRY STV_DEFAULT"
_ZN2at6native27unrolled_elementwise_kernelINS0_10AbsFunctorIN3c104HalfEEESt5arrayIPcLm2EELi4E23TrivialOffsetCalculatorILi1EjESA_NS0_6memory12LoadWithCastILi1EEENSB_13StoreWithCastILi1EEEEEviT_T0_T2_T3_T4_T5_:
.text._ZN2at6native27unrolled_elementwise_kernelINS0_10AbsFunctorIN3c104HalfEEESt5arrayIPcLm2EELi4E23TrivialOffsetCalculatorILi1EjESA_NS0_6memory12LoadWithCastILi1EEENSB_13StoreWithCastILi1EEEEEviT_T0_T2_T3_T4_T5_:
        /* <DEDUP_REMOVED lines=31> */
[----:B0-----:R-:W-:-:S04]  /*01f0*/  F2FP.F16.F32.PACK_AB R0, RZ, R0 ;  /* 0x00000000ff00723e */ /* 0x001fc800000000ff */
[----:B------:R-:W-:Y:S01]  /*0200*/  PRMT R24, R0, 0x7610, R24 ;  /* 0x0000761000187816 */ /* 0x000fe20000000018 */
[----:B------:R-:W-:Y:S06]  /*0210*/  BRA `(.L_x_1432) ;  /* 0x0000000c00c87947 */ /* 0x000fec0003800000 */
.L_x_1430:
[----:B------:R-:W2:Y:S02]  /*0220*/  LDG.E.U8 R2, desc[UR36][R2.64] ;  /* 0x0000002402027981 */ /* 0x000ea4000c1e1100 */
[----:B--2---:R-:W-:-:S04]  /*0230*/  I2FP.F32.U32 R0, R2 ;  /* 0x0000000200007245 */ /* 0x004fc80000201000 */
[----:B------:R-:W-:-:S04]  /*0240*/  F2FP.F16.F32.PACK_AB R0, RZ, R0 ;  /* 0x00000000ff00723e */ /* 0x000fc800000000ff */
[----:B------:R-:W-:Y:S01]  /*0250*/  PRMT R24, R0, 0x7610, R24 ;  /* 0x0000761000187816 */ /* 0x000fe20000000018 */
[----:B------:R-:W-:Y:S06]  /*0260*/  BRA `(.L_x_1432) ;  /* 0x0000000c00b47947 */ /* 0x000fec0003800000 */
.L_x_1429:
        /* <DEDUP_REMOVED lines=8> */
[----:B0-----:R-:W-:-:S04]  /*02f0*/  F2FP.F16.F32.PACK_AB R0, RZ, R0 ;  /* 0x00000000ff00723e */ /* 0x001fc800000000ff */
[----:B------:R-:W-:Y:S01]  /*0300*/  PRMT R24, R0, 0x7610, R24 ;  /* 0x0000761000187816 */ /* 0x000fe20000000018 */
[----:B------:R-:W-:Y:S06]  /*0310*/  BRA `(.L_x_1432) ;  /* 0x0000000c00887947 */ /* 0x000fec0003800000 */
.L_x_1434:
[----:B------:R-:W2:Y:S02]  /*0320*/  LDG.E R2, desc[UR36][R2.64] ;  /* 0x0000002402027981 */ /* 0x000ea4000c1e1900 */
[----:B--2---:R-:W-:-:S04]  /*0330*/  I2FP.F32.S32 R0, R2 ;  /* 0x0000000200007245 */ /* 0x004fc80000201400 */
[----:B------:R-:W-:-:S04]  /*0340*/  F2FP.F16.F32.PACK_AB R0, RZ, R0 ;  /* 0x00000000ff00723e */ /* 0x000fc800000000ff */
[----:B------:R-:W-:Y:S01]  /*0350*/  PRMT R24, R0, 0x7610, R24 ;  /* 0x0000761000187816 */ /* 0x000fe20000000018 */
[----:B------:R-:W-:Y:S06]  /*0360*/  BRA `(.L_x_1432) ;  /* 0x0000000c00747947 */ /* 0x000fec0003800000 */
.L_x_1433:
[----:B------:R-:W2:Y:S02]  /*0370*/  LDG.E.U16 R2, desc[UR36][R2.64] ;  /* 0x0000002402027981 */ /* 0x000ea4000c1e1500 */
[----:B--2---:R-:W0:Y:S02]  /*0380*/  I2F.S16 R0, R2 ;  /* 0x0000000200007306 */ /* 0x004e240000101400 */
[----:B0-----:R-:W-:-:S04]  /*0390*/  F2FP.F16.F32.PACK_AB R0, RZ, R0 ;  /* 0x00000000ff00723e */ /* 0x001fc800000000ff */
[----:B------:R-:W-:Y:S01]  /*03a0*/  PRMT R24, R0, 0x7610, R24 ;  /* 0x0000761000187816 */ /* 0x000fe20000000018 */
[----:B------:R-:W-:Y:S06]  /*03b0*/  BRA `(.L_x_1432) ;  /* 0x0000000c00607947 */ /* 0x000fec0003800000 */
.L_x_1428:
        /* <DEDUP_REMOVED lines=9> */
.L_x_1436:
[----:B------:R1:W5:Y:S01]  /*0450*/  LDG.E.U16 R24, desc[UR36][R2.64] ;  /* 0x0000002402187981 */ /* 0x000362000c1e1500 */
[----:B------:R-:W-:Y:S05]  /*0460*/  BRA `(.L_x_1432) ;  /* 0x0000000c00347947 */ /* 0x000fea0003800000 */
.L_x_1435:
        /* <DEDUP_REMOVED lines=9> */
.L_x_1438:
[----:B------:R0:W5:Y:S01]  /*0500*/  LDG.E.U16 R24, desc[UR36][R2.64] ;  /* 0x0000002402187981 */ /* 0x000162000c1e1500 */
[----:B------:R-:W-:Y:S05]  /*0510*/  BRA `(.L_x_1432) ;  /* 0x0000000c00087947 */ /* 0x000fea0003800000 */
.L_x_1437:
[----:B------:R-:W2:Y:S01]  /*0520*/  LDG.E.64 R2, desc[UR36][R2.64] ;  /* 0x0000002402027981 */ /* 0x000ea2000c1e1b00 */
[----:B------:R-:W-:Y:S01]  /*0530*/  UMOV UR4, 0xf0000000 ;  /* 0xf000000000047882 */ /* 0x000fe20000000000 */
[----:B------:R-:W-:Y:S01]  /*0540*/  UMOV UR5, 0x380fffff ;  /* 0x380fffff00057882 */ /* 0x000fe20000000000 */
[----:B--2---:R-:W0:Y:S01]  /*0550*/  F2F.F32.F64 R0, R2 ;  /* 0x0000000200007310 */ /* 0x004e220000301000 */
[----:B------:R-:W-:-:S14]  /*0560*/  DSETP.GEU.AND P0, PT, |R2|, UR4, PT ;  /* 0x0000000402007e2a */ /* 0x000fdc000bf0e200 */
[----:B0-----:R-:W-:-:S05]  /*0570*/  @!P0 FMUL R0, R0, 1.175494350822287508e-38 ;  /* 0x0080000000008820 */ /* 0x001fca0000400000 */
[----:B------:R-:W-:-:S04]  /*0580*/  F2FP.F16.F32.PACK_AB R0, RZ, R0 ;  /* 0x00000000ff00723e */ /* 0x000fc800000000ff */
[----:B------:R-:W-:Y:S01]  /*0590*/  PRMT R24, R0, 0x7610, R24 ;  /* 0x0000761000187816 */ /* 0x000fe20000000018 */
[----:B------:R-:W-:Y:S06]  /*05a0*/  BRA `(.L_x_1432) ;  /* 0x0000000800e47947 */ /* 0x000fec0003800000 */
.L_x_1427:
        /* <DEDUP_REMOVED lines=11> */
[----:B------:R-:W-:-:S04]  /*0660*/  F2FP.F16.F32.PACK_AB R0, RZ, R0 ;  /* 0x00000000ff00723e */ /* 0x000fc800000000ff */
[----:B------:R-:W-:Y:S01]  /*0670*/  PRMT R24, R0, 0x7610, R24 ;  /* 0x0000761000187816 */ /* 0x000fe20000000018 */
[----:B------:R-:W-:Y:S06]  /*0680*/  BRA `(.L_x_1432) ;  /* 0x0000000800ac7947 */ /* 0x000fec0003800000 */
.L_x_1441:
        /* <DEDUP_REMOVED lines=9> */
.L_x_1440:
        /* <DEDUP_REMOVED lines=27> */
.L_x_1443:
        /* <DEDUP_REMOVED lines=11> */
[----:B------:R-:W-:-:S04]  /*0980*/  F2FP.F16.F32.PACK_AB R0, RZ, R0 ;  /* 0x00000000ff00723e */ /* 0x000fc800000000ff */
[----:B------:R-:W-:Y:S01]  /*0990*/  PRMT R24, R0, 0x7610, R24 ;  /* 0x0000761000187816 */ /* 0x000fe20000000018 */
[----:B------:R-:W-:Y:S06]  /*09a0*/  BRA `(.L_x_1432) ;  /* 0x0000000400e47947 */ /* 0x000fec0003800000 */
.L_x_1442:
[----:B------:R-:W2:Y:S02]  /*09b0*/  LDG.E.U16 R0, desc[UR36][R2.64] ;  /* 0x0000002402007981 */ /* 0x000ea4000c1e1500 */
[----:B--2---:R-:W-:-:S05]  /*09c0*/  IMAD.U32 R0, R0, 0x10000, RZ ;  /* 0x0001000000007824 */ /* 0x004fca00078e00ff */
[----:B------:R-:W-:-:S04]  /*09d0*/  F2FP.F16.F32.PACK_AB R0, RZ, R0 ;  /* 0x00000000ff00723e */ /* 0x000fc800000000ff */
[----:B------:R-:W-:Y:S01]  /*09e0*/  PRMT R24, R0, 0x7610, R24 ;  /* 0x0000761000187816 */ /* 0x000fe20000000018 */
[----:B------:R-:W-:Y:S06]  /*09f0*/  BRA `(.L_x_1432) ;  /* 0x0000000400d07947 */ /* 0x000fec0003800000 */
.L_x_1439:
        /* <DEDUP_REMOVED lines=10> */
[----:B------:R-:W-:-:S04]  /*0aa0*/  F2FP.F16.F32.PACK_AB R0, RZ, R0 ;  /* 0x00000000ff00723e */ /* 0x000fc800000000ff */
[----:B------:R-:W-:Y:S01]  /*0ab0*/  PRMT R24, R0, 0x7610, R24 ;  /* 0x0000761000187816 */ /* 0x000fe20000000018 */
[----:B------:R-:W-:Y:S06]  /*0ac0*/  BRA `(.L_x_1432) ;  /* 0x00000004009c7947 */ /* 0x000fec0003800000 */
.L_x_1446:
        /* <DEDUP_REMOVED lines=21> */
.L_x_1450:
[----:B------:R-:W-:Y:S05]  /*0c20*/  BSYNC.RECONVERGENT B1 ;  /* 0x0000000000017941 */ /* 0x000fea0003800200 */
.L_x_1449:
[----:B------:R-:W-:Y:S01]  /*0c30*/  IMAD.SHL.U32 R0, R0, 0x100000, RZ ;  /* 0x0010000000007824 */ /* 0x000fe200078e00ff */
[----:B------:R-:W-:-:S04]  /*0c40*/  LEA R2, R2, 0x3b800000, 0x17 ;  /* 0x3b80000002027811 */ /* 0x000fc800078eb8ff */
[----:B------:R-:W-:-:S07]  /*0c50*/  LOP3.LUT R0, R2, R0, R7, 0xfe, !PT ;  /* 0x0000000002007212 */ /* 0x000fce00078efe07 */
.L_x_1448:
[----:B------:R-:W-:Y:S05]  /*0c60*/  BSYNC.RECONVERGENT B0 ;  /* 0x0000000000007941 */ /* 0x000fea0003800200 */
.L_x_1447:
[----:B------:R-:W-:-:S04]  /*0c70*/  F2FP.F16.F32.PACK_AB R0, RZ, R0 ;  /* 0x00000000ff00723e */ /* 0x000fc800000000ff */
[----:B------:R-:W-:Y:S01]  /*0c80*/  PRMT R24, R0, 0x7610, R24 ;  /* 0x0000761000187816 */ /* 0x000fe20000000018 */
[----:B------:R-:W-:Y:S06]  /*0c90*/  BRA `(.L_x_1432) ;  /* 0x0000000400287947 */ /* 0x000fec0003800000 */
.L_x_1445:
        /* <DEDUP_REMOVED lines=21> */
.L_x_1454:
[----:B------:R-:W-:Y:S05]  /*0df0*/  BSYNC.RECONVERGENT B1 ;  /* 0x0000000000017941 */ /* 0x000fea0003800200 */
.L_x_1453:
[----:B------:R-:W-:Y:S01]  /*0e00*/  IMAD.SHL.U32 R0, R0, 0x200000, RZ ;  /* 0x0020000000007824 */ /* 0x000fe200078e00ff */
[----:B------:R-:W-:-:S04]  /*0e10*/  LEA R2, R2, 0x37800000, 0x17 ;  /* 0x3780000002027811 */ /* 0x000fc800078eb8ff */
[----:B------:R-:W-:-:S07]  /*0e20*/  LOP3.LUT R0, R2, R0, R7, 0xfe, !PT ;  /* 0x0000000002007212 */ /* 0x000fce00078efe07 */
.L_x_1452:
[----:B------:R-:W-:Y:S05]  /*0e30*/  BSYNC.RECONVERGENT B0 ;  /* 0x0000000000007941 */ /* 0x000fea0003800200 */
.L_x_1451:
[----:B------:R-:W-:-:S04]  /*0e40*/  F2FP.F16.F32.PACK_AB R0, RZ, R0 ;  /* 0x00000000ff00723e */ /* 0x000fc800000000ff */
[----:B------:R-:W-:Y:S01]  /*0e50*/  PRMT R24, R0, 0x7610, R24 ;  /* 0x0000761000187816 */ /* 0x000fe20000000018 */
[----:B------:R-:W-:Y:S06]  /*0e60*/  BRA `(.L_x_1432) ;  /* 0x0000000000b47947 */ /* 0x000fec0003800000 */
.L_x_1444:
[----:B------:R-:W-:-:S09]  /*0e70*/  UISETP.NE.AND UP0, UPT, UR4, 0x1c, UPT ;  /* 0x0000001c0400788c */ /* 0x000fd2000bf05270 */
[----:B------:R-:W-:Y:S05]  /*0e80*/  BRA.U !UP0, `(.L_x_1455) ;  /* 0x00000001089c7547 */ /* 0x000fea000b800000 */
[----:B------:R-:W-:-:S09]  /*0e90*/  UISETP.NE.AND UP0, UPT, UR4, 0x1d, UPT ;  /* 0x0000001d0400788c */ /* 0x000fd2000bf05270 */
[----:B------:R-:W-:Y:S05]  /*0ea0*/  BRA.U !UP0, `(.L_x_1456) ;  /* 0x0000000108807547 */ /* 0x000fea000b800000 */
[----:B------:R-:W-:-:S09]  /*0eb0*/  UISETP.NE.AND UP0, UPT, UR4, 0x2c, UPT ;  /* 0x0000002c0400788c */ /* 0x000fd2000bf05270 */
[----:B------:R-:W-:Y:S05]  /*0ec0*/  BRA.U !UP0, `(.L_x_1457) ;  /* 0x0000000108487547 */ /* 0x000fea000b800000 */
.L_x_1431:
        /* <DEDUP_REMOVED lines=16> */
.L_x_1458:
[----:B------:R-:W-:Y:S01]  /*0fd0*/  PRMT R24, RZ, 0x7610, R24 ;  /* 0x00007610ff187816 */ /* 0x000fe20000000018 */
[----:B------:R-:W-:Y:S06]  /*0fe0*/  BRA `(.L_x_1432) ;  /* 0x0000000000547947 */ /* 0x000fec0003800000 */
.L_x_1457:
        /* <DEDUP_REMOVED lines=8> */
.L_x_1460:
[----:B------:R-:W-:Y:S05]  /*1070*/  BSYNC.RECONVERGENT B0 ;  /* 0x0000000000007941 */ /* 0x000fea0003800200 */
.L_x_1459:
[----:B------:R-:W-:-:S04]  /*1080*/  F2FP.F16.F32.PACK_AB R0, RZ, R0 ;  /* 0x00000000ff00723e */ /* 0x000fc800000000ff */
[----:B------:R-:W-:Y:S01]  /*1090*/  PRMT R24, R0, 0x7610, R24 ;  /* 0x0000761000187816 */ /* 0x000fe20000000018 */
[----:B------:R-:W-:Y:S06]  /*10a0*/  BRA `(.L_x_1432) ;  /* 0x0000000000247947 */ /* 0x000fec0003800000 */
.L_x_1456:
[----:B------:R-:W2:Y:S02]  /*10b0*/  LDG.E.64 R2, desc[UR36][R2.64] ;  /* 0x0000002402027981 */ /* 0x000ea4000c1e1b00 */
[----:B--2---:R-:W0:Y:S02]  /*10c0*/  I2F.U64 R0, R2 ;  /* 0x0000000200007312 */ /* 0x004e240000301000 */
[----:B0-----:R-:W-:-:S04]  /*10d0*/  F2FP.F16.F32.PACK_AB R0, RZ, R0 ;  /* 0x00000000ff00723e */ /* 0x001fc800000000ff */
[----:B------:R-:W-:Y:S01]  /*10e0*/  PRMT R24, R0, 0x7610, R24 ;  /* 0x0000761000187816 */ /* 0x000fe20000000018 */
[----:B------:R-:W-:Y:S06]  /*10f0*/  BRA `(.L_x_1432) ;  /* 0x0000000000107947 */ /* 0x000fec0003800000 */
.L_x_1455:
[----:B------:R-:W2:Y:S02]  /*1100*/  LDG.E R2, desc[UR36][R2.64] ;  /* 0x0000002402027981 */ /* 0x000ea4000c1e1900 */
[----:B--2---:R-:W-:-:S04]  /*1110*/  I2FP.F32.U32 R0, R2 ;  /* 0x0000000200007245 */ /* 0x004fc80000201000 */
[----:B------:R-:W-:-:S04]  /*1120*/  F2FP.F16.F32.PACK_AB R0, RZ, R0 ;  /* 0x00000000ff00723e */ /* 0x000fc800000000ff */
[----:B------:R-:W-:-:S07]  /*1130*/  PRMT R24, R0, 0x7610, R24 ;  /* 0x0000761000187816 */ /* 0x000fce0000000018 */
.L_x_1432:
[----:B------:R-:W-:-:S07]  /*1140*/  VIADD R16, R19, 0x80 ;  /* 0x0000008013107836 */ /* 0x000fce0000000000 */
.L_x_1426:
[----:B------:R-:W-:Y:S05]  /*1150*/  BSYNC.RECONVERGENT B6 ;  /* 0x0000000000067941 */ /* 0x000fea0003800200 */
.L_x_1425:
[----:B------:R-:W-:Y:S01]  /*1160*/  ISETP.GE.AND P0, PT, R16, R17, PT ;  /* 0x000000111000720c */ /* 0x000fe20003f06270 */
[----:B------:R-:W-:Y:S01]  /*1170*/  BSSY.RECONVERGENT B6, `(.L_x_1461) ;  /* 0x000010c000067945 */ /* 0x000fe20003800200 */
[----:B------:R-:W-:-:S11]  /*1180*/  PRMT R23, RZ, 0x7610, R23 ;  /* 0x00007610ff177816 */ /* 0x000fd60000000017 */
[----:B------:R-:W-:Y:S05]  /*1190*/  @P0 BRA `(.L_x_1462) ;  /* 0x0000001000240947 */ /* 0x000fea0003800000 */
[----:B01----:R-:W0:Y:S01]  /*11a0*/  LDC.64 R2, c[0x0][0x390] ;  /* 0x0000e400ff027b82 */ /* 0x003e220000000a00 */
        /* <DEDUP_REMOVED lines=21> */
.L_x_1466:
[----:B------:R-:W2:Y:S02]  /*1300*/  LDG.E.U8 R2, desc[UR36][R2.64] ;  /* 0x0000002402027981 */ /* 0x000ea4000c1e1100 */
[----:B--2---:R-:W-:-:S04]  /*1310*/  I2FP.F32.U32 R0, R2 ;  /* 0x0000000200007245 */ /* 0x004fc80000201000 */
[----:B------:R-:W-:-:S04]  /*1320*/  F2FP.F16.F32.PACK_AB R0, RZ, R0 ;  /* 0x00000000ff00723e */ /* 0x000fc800000000ff */
[----:B------:R-:W-:Y:S01]  /*1330*/  PRMT R23, R0, 0x7610, R23 ;  /* 0x0000761000177816 */ /* 0x000fe20000000017 */
[----:B------:R-:W-:Y:S06]  /*1340*/  BRA `(.L_x_1468) ;  /* 0x0000000c00b47947 */ /* 0x000fec0003800000 */
.L_x_1465:
        /* <DEDUP_REMOVED lines=11> */
.L_x_1470:
[----:B------:R-:W2:Y:S02]  /*1400*/  LDG.E R2, desc[UR36][R2.64] ;  /* 0x0000002402027981 */ /* 0x000ea4000c1e1900 */
[----:B--2---:R-:W-:-:S04]  /*1410*/  I2FP.F32.S32 R0, R2 ;  /* 0x0000000200007245 */ /* 0x004fc80000201400 */
[----:B------:R-:W-:-:S04]  /*1420*/  F2FP.F16.F32.PACK_AB R0, RZ, R0 ;  /* 0x00000000ff00723e */ /* 0x000fc800000000ff */
[----:B------:R-:W-:Y:S01]  /*1430*/  PRMT R23, R0, 0x7610, R23 ;  /* 0x0000761000177816 */ /* 0x000fe20000000017 */
[----:B------:R-:W-:Y:S06]  /*1440*/  BRA `(.L_x_1468) ;  /* 0x0000000c00747947 */ /* 0x000fec0003800000 */
.L_x_1469:
[----:B------:R-:W2:Y:S02]  /*1450*/  LDG.E.U16 R2, desc[UR36][R2.64] ;  /* 0x0000002402027981 */ /* 0x000ea4000c1e1500 */
[----:B--2---:R-:W0:Y:S02]  /*1460*/  I2F.S16 R0, R2 ;  /* 0x0000000200007306 */ /* 0x004e240000101400 */
[----:B0-----:R-:W-:-:S04]  /*1470*/  F2FP.F16.F32.PACK_AB R0, RZ, R0 ;  /* 0x00000000ff00723e */ /* 0x001fc800000000ff */
[----:B------:R-:W-:Y:S01]  /*1480*/  PRMT R23, R0, 0x7610, R23 ;  /* 0x0000761000177816 */ /* 0x000fe20000000017 */
[----:B------:R-:W-:Y:S06]  /*1490*/  BRA `(.L_x_1468) ;  /* 0x0000000c00607947 */ /* 0x000fec0003800000 */
.L_x_1464:
        /* <DEDUP_REMOVED lines=9> */
.L_x_1472:
[----:B------:R0:W5:Y:S01]  /*1530*/  LDG.E.U16 R23, desc[UR36][R2.64] ;  /* 0x0000002402177981 */ /* 0x000162000c1e1500 */
[----:B------:R-:W-:Y:S05]  /*1540*/  BRA `(.L_x_1468) ;  /* 0x0000000c00347947 */ /* 0x000fea0003800000 */
.L_x_1471:
        /* <DEDUP_REMOVED lines=9> */
.L_x_1474:
[----:B------:R1:W5:Y:S01]  /*15e0*/  LDG.E.U16 R23, desc[UR36][R2.64] ;  /* 0x0000002402177981 */ /* 0x000362000c1e1500 */
[----:B------:R-:W-:Y:S05]  /*15f0*/  BRA `(.L_x_1468) ;  /* 0x0000000c00087947 */ /* 0x000fea0003800000 */
.L_x_1473:
        /* <DEDUP_REMOVED lines=9> */
.L_x_1463:
        /* <DEDUP_REMOVED lines=14> */
.L_x_1477:
        /* <DEDUP_REMOVED lines=9> */
.L_x_1476:
        /* <DEDUP_REMOVED lines=27> */
.L_x_1479:
        /* <DEDUP_REMOVED lines=11> */
[----:B------:R-:W-:-:S04]  /*1a60*/  F2FP.F16.F32.PACK_AB R0, RZ, R0 ;  /* 0x00000000ff00723e */ /* 0x000fc800000000ff */
[----:B------:R-:W-:Y:S01]  /*1a70*/  PRMT R23, R0, 0x7610, R23 ;  /* 0x0000761000177816 */ /* 0x000fe20000000017 */
[----:B------:R-:W-:Y:S06]  /*1a80*/  BRA `(.L_x_1468) ;  /* 0x0000000400e47947 */ /* 0x000fec0003800000 */
.L_x_1478:
[----:B------:R-:W2:Y:S02]  /*1a90*/  LDG.E.U16 R0, desc[UR36][R2.64] ;  /* 0x0000002402007981 */ /* 0x000ea4000c1e1500 */
[----:B--2---:R-:W-:-:S05]  /*1aa0*/  IMAD.U32 R0, R0, 0x10000, RZ ;  /* 0x0001000000007824 */ /* 0x004fca00078e00ff */
[----:B------:R-:W-:-:S04]  /*1ab0*/  F2FP.F16.F32.PACK_AB R0, RZ, R0 ;  /* 0x00000000ff00723e */ /* 0x000fc800000000ff */
[----:B------:R-:W-:Y:S01]  /*1ac0*/  PRMT R23, R0, 0x7610, R23 ;  /* 0x0000761000177816 */ /* 0x000fe20000000017 */
[----:B------:R-:W-:Y:S06]  /*1ad0*/  BRA `(.L_x_1468) ;  /* 0x0000000400d07947 */ /* 0x000fec0003800000 */
.L_x_1475:
        /* <DEDUP_REMOVED lines=13> */
.L_x_1482:
        /* <DEDUP_REMOVED lines=21> */
.L_x_1486:
[----:B------:R-:W-:Y:S05]  /*1d00*/  BSYNC.RECONVERGENT B1 ;  /* 0x0000000000017941 */ /* 0x000fea0003800200 */
.L_x_1485:
[----:B------:R-:W-:Y:S01]  /*1d10*/  IMAD.SHL.U32 R0, R0, 0x100000, RZ ;  /* 0x0010000000007824 */ /* 0x000fe200078e00ff */
[----:B------:R-:W-:-:S04]  /*1d20*/  LEA R2, R2, 0x3b800000, 0x17 ;  /* 0x3b80000002027811 */ /* 0x000fc800078eb8ff */
[----:B------:R-:W-:-:S07]  /*1d30*/  LOP3.LUT R0, R2, R0, R7, 0xfe, !PT ;  /* 0x0000000002007212 */ /* 0x000fce00078efe07 */
.L_x_1484:
[----:B------:R-:W-:Y:S05]  /*1d40*/  BSYNC.RECONVERGENT B0 ;  /* 0x0000000000007941 */ /* 0x000fea0003800200 */
.L_x_1483:
[----:B------:R-:W-:-:S04]  /*1d50*/  F2FP.F16.F32.PACK_AB R0, RZ, R0 ;  /* 0x00000000ff00723e */ /* 0x000fc800000000ff */
[----:B------:R-:W-:Y:S01]  /*1d60*/  PRMT R23, R0, 0x7610, R23 ;  /* 0x0000761000177816 */ /* 0x000fe20000000017 */
[----:B------:R-:W-:Y:S06]  /*1d70*/  BRA `(.L_x_1468) ;  /* 0x0000000400287947 */ /* 0x000fec0003800000 */
.L_x_1481:
        /* <DEDUP_REMOVED lines=21> */
.L_x_1490:
[----:B------:R-:W-:Y:S05]  /*1ed0*/  BSYNC.RECONVERGENT B1 ;  /* 0x0000000000017941 */ /* 0x000fea0003800200 */
.L_x_1489:
[----:B------:R-:W-:Y:S01]  /*1ee0*/  IMAD.SHL.U32 R0, R0, 0x200000, RZ ;  /* 0x0020000000007824 */ /* 0x000fe200078e00ff */
[----:B------:R-:W-:-:S04]  /*1ef0*/  LEA R2, R2, 0x37800000, 0x17 ;  /* 0x3780000002027811 */ /* 0x000fc800078eb8ff */
[----:B------:R-:W-:-:S07]  /*1f00*/  LOP3.LUT R0, R2, R0, R7, 0xfe, !PT ;  /* 0x0000000002007212 */ /* 0x000fce00078efe07 */
.L_x_1488:
[----:B------:R-:W-:Y:S05]  /*1f10*/  BSYNC.RECONVERGENT B0 ;  /* 0x0000000000007941 */ /* 0x000fea0003800200 */
.L_x_1487:
[----:B------:R-:W-:-:S04]  /*1f20*/  F2FP.F16.F32.PACK_AB R0, RZ, R0 ;  /* 0x00000000ff00723e */ /* 0x000fc800000000ff */
[----:B------:R-:W-:Y:S01]  /*1f30*/  PRMT R23, R0, 0x7610, R23 ;  /* 0x0000761000177816 */ /* 0x000fe20000000017 */
[----:B------:R-:W-:Y:S06]  /*1f40*/  BRA `(.L_x_1468) ;  /* 0x0000000000b47947 */ /* 0x000fec0003800000 */
.L_x_1480:
        /* <DEDUP_REMOVED lines=14> */
.L_x_1494:
[----:B------:R-:W-:Y:S05]  /*2030*/  BSYNC.RECONVERGENT B0 ;  /* 0x0000000000007941 */ /* 0x000fea0003800200 */
.L_x_1493:
[----:B------:R-:W-:-:S04]  /*2040*/  F2FP.F16.F32.PACK_AB R0, RZ, R0 ;  /* 0x00000000ff00723e */ /* 0x000fc800000000ff */
[----:B------:R-:W-:Y:S01]  /*2050*/  PRMT R23, R0, 0x7610, R23 ;  /* 0x0000761000177816 */ /* 0x000fe20000000017 */
[----:B------:R-:W-:Y:S06]  /*2060*/  BRA `(.L_x_1468) ;  /* 0x00000000006c7947 */ /* 0x000fec0003800000 */
.L_x_1467:
        /* <DEDUP_REMOVED lines=16> */
.L_x_1495:
[----:B------:R-:W-:Y:S01]  /*2170*/  PRMT R23, RZ, 0x7610, R23 ;  /* 0x00007610ff177816 */ /* 0x000fe20000000017 */
[----:B------:R-:W-:Y:S06]  /*2180*/  BRA `(.L_x_1468) ;  /* 0x0000000000247947 */ /* 0x000fec0003800000 */
.L_x_1492:
[----:B------:R-:W2:Y:S02]  /*2190*/  LDG.E.64 R2, desc[UR36][R2.64] ;  /* 0x0000002402027981 */ /* 0x000ea4000c1e1b00 */
[----:B--2---:R-:W0:Y:S02]  /*21a0*/  I2F.U64 R0, R2 ;  /* 0x0000000200007312 */ /* 0x004e240000301000 */
[----:B0-----:R-:W-:-:S04]  /*21b0*/  F2FP.F16.F32.PACK_AB R0, RZ, R0 ;  /* 0x00000000ff00723e */ /* 0x001fc800000000ff */
[----:B------:R-:W-:Y:S01]  /*21c0*/  PRMT R23, R0, 0x7610, R23 ;  /* 0x0000761000177816 */ /* 0x000fe20000000017 */
[----:B------:R-:W-:Y:S06]  /*21d0*/  BRA `(.L_x_1468) ;  /* 0x0000000000107947 */ /* 0x000fec0003800000 */
.L_x_1491:
[----:B------:R-:W2:Y:S02]  /*21e0*/  LDG.E R2, desc[UR36][R2.64] ;  /* 0x0000002402027981 */ /* 0x000ea4000c1e1900 */
[----:B--2---:R-:W-:-:S04]  /*21f0*/  I2FP.F32.U32 R0, R2 ;  /* 0x0000000200007245 */ /* 0x004fc80000201000 */
[----:B------:R-:W-:-:S04]  /*2200*/  F2FP.F16.F32.PACK_AB R0, RZ, R0 ;  /* 0x00000000ff00723e */ /* 0x000fc800000000ff */
[----:B------:R-:W-:-:S07]  /*2210*/  PRMT R23, R0, 0x7610, R23 ;  /* 0x0000761000177816 */ /* 0x000fce0000000017 */
.L_x_1468:
[----:B------:R-:W-:-:S07]  /*2220*/  VIADD R16, R16, 0x80 ;  /* 0x0000008010107836 */ /* 0x000fce0000000000 */
.L_x_1462:
[----:B------:R-:W-:Y:S05]  /*2230*/  BSYNC.RECONVERGENT B6 ;  /* 0x0000000000067941 */ /* 0x000fea0003800200 */
.L_x_1461:
        /* <DEDUP_REMOVED lines=26> */
.L_x_1501:
[----:B------:R-:W2:Y:S02]  /*23e0*/  LDG.E.U8 R2, desc[UR36][R2.64] ;  /* 0x0000002402027981 */ /* 0x000ea4000c1e1100 */
[----:B--2---:R-:W-:-:S04]  /*23f0*/  I2FP.F32.U32 R0, R2 ;  /* 0x0000000200007245 */ /* 0x004fc80000201000 */
[----:B------:R-:W-:-:S04]  /*2400*/  F2FP.F16.F32.PACK_AB R0, RZ, R0 ;  /* 0x00000000ff00723e */ /* 0x000fc800000000ff */
[----:B------:R-:W-:Y:S01]  /*2410*/  PRMT R25, R0, 0x7610, R25 ;  /* 0x0000761000197816 */ /* 0x000fe20000000019 */
[----:B------:R-:W-:Y:S06]  /*2420*/  BRA `(.L_x_1503) ;  /* 0x0000000c00b47947 */ /* 0x000fec0003800000 */
.L_x_1500:
        /* <DEDUP_REMOVED lines=11> */
.L_x_1505:
[----:B------:R-:W2:Y:S02]  /*24e0*/  LDG.E R2, desc[UR36][R2.64] ;  /* 0x0000002402027981 */ /* 0x000ea4000c1e1900 */
[----:B--2---:R-:W-:-:S04]  /*24f0*/  I2FP.F32.S32 R0, R2 ;  /* 0x0000000200007245 */ /* 0x004fc80000201400 */
[----:B------:R-:W-:-:S04]  /*2500*/  F2FP.F16.F32.PACK_AB R0, RZ, R0 ;  /* 0x00000000ff00723e */ /* 0x000fc800000000ff */
[----:B------:R-:W-:Y:S01]  /*2510*/  PRMT R25, R0, 0x7610, R25 ;  /* 0x0000761000197816 */ /* 0x000fe20000000019 */
[----:B------:R-:W-:Y:S06]  /*2520*/  BRA `(.L_x_1503) ;  /* 0x0000000c00747947 */ /* 0x000fec0003800000 */
.L_x_1504:
[----:B------:R-:W2:Y:S02]  /*2530*/  LDG.E.U16 R2, desc[UR36][R2.64] ;  /* 0x0000002402027981 */ /* 0x000ea4000c1e1500 */
[----:B--2---:R-:W0:Y:S02]  /*2540*/  I2F.S16 R0, R2 ;  /* 0x0000000200007306 */ /* 0x004e240000101400 */
[----:B0-----:R-:W-:-:S04]  /*2550*/  F2FP.F16.F32.PACK_AB R0, RZ, R0 ;  /* 0x00000000ff00723e */ /* 0x001fc800000000ff */
[----:B------:R-:W-:Y:S01]  /*2560*/  PRMT R25, R0, 0x7610, R25 ;  /* 0x0000761000197816 */ /* 0x000fe20000000019 */
[----:B------:R-:W-:Y:S06]  /*2570*/  BRA `(.L_x_1503) ;  /* 0x0000000c00607947 */ /* 0x000fec0003800000 */
.L_x_1499:
        /* <DEDUP_REMOVED lines=9> */
.L_x_1507:
[----:B------:R0:W5:Y:S01]  /*2610*/  LDG.E.U16 R25, desc[UR36][R2.64] ;  /* 0x0000002402197981 */ /* 0x000162000c1e1500 */
[----:B------:R-:W-:Y:S05]  /*2620*/  BRA `(.L_x_1503) ;  /* 0x0000000c00347947 */ /* 0x000fea0003800000 */
.L_x_1506:
        /* <DEDUP_REMOVED lines=9> */
.L_x_1509:
[----:B------:R1:W5:Y:S01]  /*26c0*/  LDG.E.U16 R25, desc[UR36][R2.64] ;  /* 0x0000002402197981 */ /* 0x000362000c1e1500 */
[----:B------:R-:W-:Y:S05]  /*26d0*/  BRA `(.L_x_1503) ;  /* 0x0000000c00087947 */ /* 0x000fea0003800000 */
.L_x_1508:
        /* <DEDUP_REMOVED lines=9> */
.L_x_1498:
        /* <DEDUP_REMOVED lines=14> */
.L_x_1512:
        /* <DEDUP_REMOVED lines=9> */
.L_x_1511:
        /* <DEDUP_REMOVED lines=27> */
.L_x_1514:
        /* <DEDUP_REMOVED lines=14> */
.L_x_1513:
[----:B------:R-:W2:Y:S02]  /*2b70*/  LDG.E.U16 R0, desc[UR36][R2.64] ;  /* 0x0000002402007981 */ /* 0x000ea4000c1e1500 */
[----:B--2---:R-:W-:-:S05]  /*2b80*/  IMAD.U32 R0, R0, 0x10000, RZ ;  /* 0x0001000000007824 */ /* 0x004fca00078e00ff */
[----:B------:R-:W-:-:S04]  /*2b90*/  F2FP.F16.F32.PACK_AB R0, RZ, R0 ;  /* 0x00000000ff00723e */ /* 0x000fc800000000ff */
[----:B------:R-:W-:Y:S01]  /*2ba0*/  PRMT R25, R0, 0x7610, R25 ;  /* 0x0000761000197816 */ /* 0x000fe20000000019 */
[----:B------:R-:W-:Y:S06]  /*2bb0*/  BRA `(.L_x_1503) ;  /* 0x0000000400d07947 */ /* 0x000fec0003800000 */
.L_x_1510:
        /* <DEDUP_REMOVED lines=13> */
.L_x_1517:
        /* <DEDUP_REMOVED lines=21> */
.L_x_1521:
[----:B------:R-:W-:Y:S05]  /*2de0*/  BSYNC.RECONVERGENT B1 ;  /* 0x0000000000017941 */ /* 0x000fea0003800200 */
.L_x_1520:
[----:B------:R-:W-:Y:S01]  /*2df0*/  IMAD.SHL.U32 R0, R0, 0x100000, RZ ;  /* 0x0010000000007824 */ /* 0x000fe200078e00ff */
[----:B------:R-:W-:-:S04]  /*2e00*/  LEA R2, R2, 0x3b800000, 0x17 ;  /* 0x3b80000002027811 */ /* 0x000fc800078eb8ff */
[----:B------:R-:W-:-:S07]  /*2e10*/  LOP3.LUT R0, R2, R0, R7, 0xfe, !PT ;  /* 0x0000000002007212 */ /* 0x000fce00078efe07 */
.L_x_1519:
[----:B------:R-:W-:Y:S05]  /*2e20*/  BSYNC.RECONVERGENT B0 ;  /* 0x0000000000007941 */ /* 0x000fea0003800200 */
.L_x_1518:
[----:B------:R-:W-:-:S04]  /*2e30*/  F2FP.F16.F32.PACK_AB R0, RZ, R0 ;  /* 0x00000000ff00723e */ /* 0x000fc800000000ff */
[----:B------:R-:W-:Y:S01]  /*2e40*/  PRMT R25, R0, 0x7610, R25 ;  /* 0x0000761000197816 */ /* 0x000fe20000000019 */
[----:B------:R-:W-:Y:S06]  /*2e50*/  BRA `(.L_x_1503) ;  /* 0x0000000400287947 */ /* 0x000fec0003800000 */
.L_x_1516:
        /* <DEDUP_REMOVED lines=21> */
.L_x_1525:
[----:B------:R-:W-:Y:S05]  /*2fb0*/  BSYNC.RECONVERGENT B1 ;  /* 0x0000000000017941 */ /* 0x000fea0003800200 */
.L_x_1524:
[----:B------:R-:W-:Y:S01]  /*2fc0*/  IMAD.SHL.U32 R0, R0, 0x200000, RZ ;  /* 0x0020000000007824 */ /* 0x000fe200078e00ff */
[----:B------:R-:W-:-:S04]  /*2fd0*/  LEA R2, R2, 0x37800000, 0x17 ;  /* 0x3780000002027811 */ /* 0x000fc800078eb8ff */
[----:B------:R-:W-:-:S07]  /*2fe0*/  LOP3.LUT R0, R2, R0, R7, 0xfe, !PT ;  /* 0x0000000002007212 */ /* 0x000fce00078efe07 */
.L_x_1523:
[----:B------:R-:W-:Y:S05]  /*2ff0*/  BSYNC.RECONVERGENT B0 ;  /* 0x0000000000007941 */ /* 0x000fea0003800200 */
.L_x_1522:
[----:B------:R-:W-:-:S04]  /*3000*/  F2FP.F16.F32.PACK_AB R0, RZ, R0 ;  /* 0x00000000ff00723e */ /* 0x000fc800000000ff */
[----:B------:R-:W-:Y:S01]  /*3010*/  PRMT R25, R0, 0x7610, R25 ;  /* 0x0000761000197816 */ /* 0x000fe20000000019 */
[----:B------:R-:W-:Y:S06]  /*3020*/  BRA `(.L_x_1503) ;  /* 0x0000000000b47947 */ /* 0x000fec0003800000 */
.L_x_1515:
        /* <DEDUP_REMOVED lines=14> */
.L_x_1529:
[----:B------:R-:W-:Y:S05]  /*3110*/  BSYNC.RECONVERGENT B0 ;  /* 0x0000000000007941 */ /* 0x000fea0003800200 */
.L_x_1528:
[----:B------:R-:W-:-:S04]  /*3120*/  F2FP.F16.F32.PACK_AB R0, RZ, R0 ;  /* 0x00000000ff00723e */ /* 0x000fc800000000ff */
[----:B------:R-:W-:Y:S01]  /*3130*/  PRMT R25, R0, 0x7610, R25 ;  /* 0x0000761000197816 */ /* 0x000fe20000000019 */
[----:B------:R-:W-:Y:S06]  /*3140*/  BRA `(.L_x_1503) ;  /* 0x00000000006c7947 */ /* 0x000fec0003800000 */
.L_x_1502:
        /* <DEDUP_REMOVED lines=16> */
.L_x_1530:
[----:B------:R-:W-:Y:S01]  /*3250*/  PRMT R25, RZ, 0x7610, R25 ;  /* 0x00007610ff197816 */ /* 0x000fe20000000019 */
[----:B------:R-:W-:Y:S06]  /*3260*/  BRA `(.L_x_1503) ;  /* 0x0000000000247947 */ /* 0x000fec0003800000 */
.L_x_1527:
[----:B------:R-:W2:Y:S02]  /*3270*/  LDG.E.64 R2, desc[UR36][R2.64] ;  /* 0x0000002402027981 */ /* 0x000ea4000c1e1b00 */
[----:B--2---:R-:W0:Y:S02]  /*3280*/  I2F.U64 R0, R2 ;  /* 0x0000000200007312 */ /* 0x004e240000301000 */
[----:B0-----:R-:W-:-:S04]  /*3290*/  F2FP.F16.F32.PACK_AB R0, RZ, R0 ;  /* 0x00000000ff00723e */ /* 0x001fc800000000ff */
[----:B------:R-:W-:Y:S01]  /*32a0*/  PRMT R25, R0, 0x7610, R25 ;  /* 0x0000761000197816 */ /* 0x000fe20000000019 */
[----:B------:R-:W-:Y:S06]  /*32b0*/  BRA `(.L_x_1503) ;  /* 0x0000000000107947 */ /* 0x000fec0003800000 */
.L_x_1526:
[----:B------:R-:W2:Y:S02]  /*32c0*/  LDG.E R2, desc[UR36][R2.64] ;  /* 0x0000002402027981 */ /* 0x000ea4000c1e1900 */
[----:B--2---:R-:W-:-:S04]  /*32d0*/  I2FP.F32.U32 R0, R2 ;  /* 0x0000000200007245 */ /* 0x004fc80000201000 */
[----:B------:R-:W-:-:S04]  /*32e0*/  F2FP.F16.F32.PACK_AB R0, RZ, R0 ;  /* 0x00000000ff00723e */ /* 0x000fc800000000ff */
[----:B------:R-:W-:-:S07]  /*32f0*/  PRMT R25, R0, 0x7610, R25 ;  /* 0x0000761000197816 */ /* 0x000fce0000000019 */
.L_x_1503:
[----:B------:R-:W-:-:S07]  /*3300*/  VIADD R16, R16, 0x80 ;  /* 0x0000008010107836 */ /* 0x000fce0000000000 */
.L_x_1497:
[----:B------:R-:W-:Y:S05]  /*3310*/  BSYNC.RECONVERGENT B6 ;  /* 0x0000000000067941 */ /* 0x000fea0003800200 */
.L_x_1496:
        /* <DEDUP_REMOVED lines=25> */
.L_x_1536:
[----:B------:R-:W2:Y:S02]  /*34b0*/  LDG.E.U8 R2, desc[UR36][R2.64] ;  /* 0x0000002402027981 */ /* 0x000ea4000c1e1100 */
[----:B--2---:R-:W-:-:S04]  /*34c0*/  I2FP.F32.U32 R0, R2 ;  /* 0x0000000200007245 */ /* 0x004fc80000201000 */
[----:B------:R-:W-:Y:S01]  /*34d0*/  F2FP.F16.F32.PACK_AB R0, RZ, R0 ;  /* 0x00000000ff00723e */ /* 0x000fe200000000ff */
[----:B------:R-:W-:Y:S06]  /*34e0*/  BRA `(.L_x_1532) ;  /* 0x0000000c007c7947 */ /* 0x000fec0003800000 */
.L_x_1535:
        /* <DEDUP_REMOVED lines=10> */
.L_x_1539:
[----:B------:R-:W2:Y:S02]  /*3590*/  LDG.E R2, desc[UR36][R2.64] ;  /* 0x0000002402027981 */ /* 0x000ea4000c1e1900 */
[----:B--2---:R-:W-:-:S04]  /*35a0*/  I2FP.F32.S32 R0, R2 ;  /* 0x0000000200007245 */ /* 0x004fc80000201400 */
[----:B------:R-:W-:Y:S01]  /*35b0*/  F2FP.F16.F32.PACK_AB R0, RZ, R0 ;  /* 0x00000000ff00723e */ /* 0x000fe200000000ff */
[----:B------:R-:W-:Y:S06]  /*35c0*/  BRA `(.L_x_1532) ;  /* 0x0000000c00447947 */ /* 0x000fec0003800000 */
.L_x_1538:
[----:B------:R-:W2:Y:S02]  /*35d0*/  LDG.E.U16 R2, desc[UR36][R2.64] ;  /* 0x0000002402027981 */ /* 0x000ea4000c1e1500 */
[----:B--2---:R-:W0:Y:S02]  /*35e0*/  I2F.S16 R0, R2 ;  /* 0x0000000200007306 */ /* 0x004e240000101400 */
[----:B0-----:R-:W-:Y:S01]  /*35f0*/  F2FP.F16.F32.PACK_AB R0, RZ, R0 ;  /* 0x00000000ff00723e */ /* 0x001fe200000000ff */
[----:B------:R-:W-:Y:S06]  /*3600*/  BRA `(.L_x_1532) ;  /* 0x0000000c00347947 */ /* 0x000fec0003800000 */
.L_x_1534:
        /* <DEDUP_REMOVED lines=9> */
.L_x_1541:
[----:B------:R2:W5:Y:S01]  /*36a0*/  LDG.E.U16 R0, desc[UR36][R2.64] ;  /* 0x0000002402007981 */ /* 0x000562000c1e1500 */
[----:B------:R-:W-:Y:S05]  /*36b0*/  BRA `(.L_x_1532) ;  /* 0x0000000c00087947 */ /* 0x000fea0003800000 */
.L_x_1540:
        /* <DEDUP_REMOVED lines=9> */
.L_x_1543:
[----:B------:R3:W5:Y:S01]  /*3750*/  LDG.E.U16 R0, desc[UR36][R2.64] ;  /* 0x0000002402007981 */ /* 0x000762000c1e1500 */
[----:B------:R-:W-:Y:S05]  /*3760*/  BRA `(.L_x_1532) ;  /* 0x0000000800dc7947 */ /* 0x000fea0003800000 */
.L_x_1542:
        /* <DEDUP_REMOVED lines=8> */
.L_x_1533:
        /* <DEDUP_REMOVED lines=13> */
.L_x_1546:
        /* <DEDUP_REMOVED lines=8> */
.L_x_1545:
        /* <DEDUP_REMOVED lines=27> */
.L_x_1548:
        /* <DEDUP_REMOVED lines=13> */
.L_x_1547:
[----:B------:R-:W2:Y:S02]  /*3bc0*/  LDG.E.U16 R0, desc[UR36][R2.64] ;  /* 0x0000002402007981 */ /* 0x000ea4000c1e1500 */
[----:B--2---:R-:W-:-:S05]  /*3bd0*/  IMAD.U32 R0, R0, 0x10000, RZ ;  /* 0x0001000000007824 */ /* 0x004fca00078e00ff */
[----:B------:R-:W-:Y:S01]  /*3be0*/  F2FP.F16.F32.PACK_AB R0, RZ, R0 ;  /* 0x00000000ff00723e */ /* 0x000fe200000000ff */
[----:B------:R-:W-:Y:S06]  /*3bf0*/  BRA `(.L_x_1532) ;  /* 0x0000000400b87947 */ /* 0x000fec0003800000 */
.L_x_1544:
        /* <DEDUP_REMOVED lines=12> */
.L_x_1551:
        /* <DEDUP_REMOVED lines=21> */
.L_x_1555:
[----:B------:R-:W-:Y:S05]  /*3e10*/  BSYNC.RECONVERGENT B1 ;  /* 0x0000000000017941 */ /* 0x000fea0003800200 */
.L_x_1554:
[----:B------:R-:W-:Y:S01]  /*3e20*/  IMAD.SHL.U32 R0, R0, 0x100000, RZ ;  /* 0x0010000000007824 */ /* 0x000fe200078e00ff */
[----:B------:R-:W-:-:S04]  /*3e30*/  LEA R2, R2, 0x3b800000, 0x17 ;  /* 0x3b80000002027811 */ /* 0x000fc800078eb8ff */
[----:B------:R-:W-:-:S07]  /*3e40*/  LOP3.LUT R0, R2, R0, R7, 0xfe, !PT ;  /* 0x0000000002007212 */ /* 0x000fce00078efe07 */
.L_x_1553:
[----:B------:R-:W-:Y:S05]  /*3e50*/  BSYNC.RECONVERGENT B0 ;  /* 0x0000000000007941 */ /* 0x000fea0003800200 */
.L_x_1552:
[----:B------:R-:W-:Y:S01]  /*3e60*/  F2FP.F16.F32.PACK_AB R0, RZ, R0 ;  /* 0x00000000ff00723e */ /* 0x000fe200000000ff */
[----:B------:R-:W-:Y:S06]  /*3e70*/  BRA `(.L_x_1532) ;  /* 0x0000000400187947 */ /* 0x000fec0003800000 */
.L_x_1550:
        /* <DEDUP_REMOVED lines=21> */
.L_x_1559:
[----:B------:R-:W-:Y:S05]  /*3fd0*/  BSYNC.RECONVERGENT B1 ;  /* 0x0000000000017941 */ /* 0x000fea0003800200 */
.L_x_1558:
[----:B------:R-:W-:Y:S01]  /*3fe0*/  IMAD.SHL.U32 R0, R0, 0x200000, RZ ;  /* 0x0020000000007824 */ /* 0x000fe200078e00ff */
[----:B------:R-:W-:-:S04]  /*3ff0*/  LEA R2, R2, 0x37800000, 0x17 ;  /* 0x3780000002027811 */ /* 0x000fc800078eb8ff */
[----:B------:R-:W-:-:S07]  /*4000*/  LOP3.LUT R0, R2, R0, R7, 0xfe, !PT ;  /* 0x0000000002007212 */ /* 0x000fce00078efe07 */
.L_x_1557:
[----:B------:R-:W-:Y:S05]  /*4010*/  BSYNC.RECONVERGENT B0 ;  /* 0x0000000000007941 */ /* 0x000fea0003800200 */
.L_x_1556:
[----:B------:R-:W-:Y:S01]  /*4020*/  F2FP.F16.F32.PACK_AB R0, RZ, R0 ;  /* 0x00000000ff00723e */ /* 0x000fe200000000ff */
[----:B------:R-:W-:Y:S06]  /*4030*/  BRA `(.L_x_1532) ;  /* 0x0000000000a87947 */ /* 0x000fec0003800000 */
.L_x_1549:
        /* <DEDUP_REMOVED lines=14> */
.L_x_1563:
[----:B------:R-:W-:Y:S05]  /*4120*/  BSYNC.RECONVERGENT B0 ;  /* 0x0000000000007941 */ /* 0x000fea0003800200 */
.L_x_1562:
[----:B------:R-:W-:Y:S01]  /*4130*/  F2FP.F16.F32.PACK_AB R0, RZ, R0 ;  /* 0x00000000ff00723e */ /* 0x000fe200000000ff */
[----:B------:R-:W-:Y:S06]  /*4140*/  BRA `(.L_x_1532) ;  /* 0x0000000000647947 */ /* 0x000fec0003800000 */
.L_x_1537:
        /* <DEDUP_REMOVED lines=16> */
.L_x_1564:
[----:B------:R-:W-:Y:S01]  /*4250*/  PRMT R0, RZ, 0x7610, R0 ;  /* 0x00007610ff007816 */ /* 0x000fe20000000000 */
[----:B------:R-:W-:Y:S06]  /*4260*/  BRA `(.L_x_1532) ;  /* 0x00000000001c7947 */ /* 0x000fec0003800000 */
.L_x_1561:
[----:B------:R-:W2:Y:S02]  /*4270*/  LDG.E.64 R2, desc[UR36][R2.64] ;  /* 0x0000002402027981 */ /* 0x000ea4000c1e1b00 */
[----:B--2---:R-:W0:Y:S02]  /*4280*/  I2F.U64 R0, R2 ;  /* 0x0000000200007312 */ /* 0x004e240000301000 */
[----:B0-----:R-:W-:Y:S01]  /*4290*/  F2FP.F16.F32.PACK_AB R0, RZ, R0 ;  /* 0x00000000ff00723e */ /* 0x001fe200000000ff */
[----:B------:R-:W-:Y:S06]  /*42a0*/  BRA `(.L_x_1532) ;  /* 0x00000000000c7947 */ /* 0x000fec0003800000 */
.L_x_1560:
[----:B------:R-:W2:Y:S02]  /*42b0*/  LDG.E R2, desc[UR36][R2.64] ;  /* 0x0000002402027981 */ /* 0x000ea4000c1e1900 */
[----:B--2---:R-:W-:-:S04]  /*42c0*/  I2FP.F32.U32 R0, R2 ;  /* 0x0000000200007245 */ /* 0x004fc80000201000 */
[----:B------:R-:W-:-:S07]  /*42d0*/  F2FP.F16.F32.PACK_AB R0, RZ, R0 ;  /* 0x00000000ff00723e */ /* 0x000fce00000000ff */
.L_x_1532:
[----:B------:R-:W-:Y:S05]  /*42e0*/  BSYNC.RECONVERGENT B6 ;  /* 0x0000000000067941 */ /* 0x000fea0003800200 */
.L_x_1531:
[C---:B0123--:R-:W-:Y:S01]  /*42f0*/  VIADD R2, R19.reuse, 0x100 ;  /* 0x0000010013027836 */ /* 0x04ffe20000000000 */
[CC--:B------:R-:W-:Y:S01]  /*4300*/  ISETP.GE.AND P0, PT, R19.reuse, R17.reuse, PT ;  /* 0x000000111300720c */ /* 0x0c0fe20003f06270 */
[C---:B------:R-:W-:Y:S01]  /*4310*/  VIADD R4, R19.reuse, 0x180 ;  /* 0x0000018013047836 */ /* 0x040fe20000000000 */
[----:B------:R-:W0:Y:S01]  /*4320*/  LDC.U8 R16, c[0x0][0x3a4] ;  /* 0x0000e900ff107b82 */ /* 0x000e220000000000 */
[----:B------:R-:W-:Y:S01]  /*4330*/  VIADD R22, R19, 0x80 ;  /* 0x0000008013167836 */ /* 0x000fe20000000000 */
[-C--:B------:R-:W-:Y:S01]  /*4340*/  ISETP.GE.AND P2, PT, R2, R17.reuse, PT ;  /* 0x000000110200720c */ /* 0x080fe20003f46270 */
[----:B------:R-:W-:Y:S01]  /*4350*/  BSSY.RECONVERGENT B6, `(.L_x_1565) ;  /* 0x000011c000067945 */ /* 0x000fe20003800200 */
[-C--:B------:R-:W-:Y:S02]  /*4360*/  ISETP.GE.AND P3, PT, R4, R17.reuse, PT ;  /* 0x000000110400720c */ /* 0x080fe40003f66270 */
[----:B------:R-:W-:-:S05]  /*4370*/  ISETP.GE.AND P1, PT, R22, R17, PT ;  /* 0x000000111600720c */ /* 0x000fca0003f26270 */
[----:B-----5:R-:W-:-:S04]  /*4380*/  @!P0 HADD2.F32 R2, -RZ, R24.H0_H0 ;  /* 0x20000018ff028230 */ /* 0x020fc80000004100 */
[----:B------:R-:W-:Y:S02]  /*4390*/  @!P2 HADD2.F32 R4, -RZ, R25.H0_H0 ;  /* 0x20000019ff04a230 */ /* 0x000fe40000004100 */
[----:B------:R-:W-:Y:S01]  /*43a0*/  @!P0 FADD.FTZ R2, |R2|, -RZ ;  /* 0x800000ff02028221 */ /* 0x000fe20000010200 */
[----:B------:R-:W-:Y:S02]  /*43b0*/  @!P3 HADD2.F32 R5, -RZ, R0.H0_H0 ;  /* 0x20000000ff05b230 */ /* 0x000fe40000004100 */
[----:B------:R-:W-:Y:S02]  /*43c0*/  @!P1 HADD2.F32 R3, -RZ, R23.H0_H0 ;  /* 0x20000017ff039230 */ /* 0x000fe40000004100 */
[----:B------:R-:W-:Y:S01]  /*43d0*/  @!P2 FADD.FTZ R4, |R4|, -RZ ;  /* 0x800000ff0404a221 */ /* 0x000fe20000010200 */
[----:B------:R-:W-:Y:S01]  /*43e0*/  @!P0 F2FP.F16.F32.PACK_AB R0, RZ, R2 ;  /* 0x00000002ff00823e */ /* 0x000fe200000000ff */
[----:B------:R-:W-:Y:S01]  /*43f0*/  @!P3 FADD.FTZ R5, |R5|, -RZ ;  /* 0x800000ff0505b221 */ /* 0x000fe20000010200 */
[----:B------:R-:W-:-:S02]  /*4400*/  @!P1 FADD.FTZ R3, |R3|, -RZ ;  /* 0x800000ff03039221 */ /* 0x000fc40000010200 */
[----:B------:R-:W-:Y:S02]  /*4410*/  @!P2 F2FP.F16.F32.PACK_AB R24, RZ, R4 ;  /* 0x00000004ff18a23e */ /* 0x000fe400000000ff */
[----:B------:R-:W-:Y:S02]  /*4420*/  @!P3 F2FP.F16.F32.PACK_AB R23, RZ, R5 ;  /* 0x00000005ff17b23e */ /* 0x000fe400000000ff */
[----:B------:R-:W-:Y:S01]  /*4430*/  @!P1 F2FP.F16.F32.PACK_AB R25, RZ, R3 ;  /* 0x00000003ff19923e */ /* 0x000fe200000000ff */
[----:B------:R-:W-:Y:S06]  /*4440*/  @P0 BRA `(.L_x_1566) ;  /* 0x0000001000300947 */ /* 0x000fec0003800000 */
[----:B------:R-:W1:Y:S01]  /*4450*/  LDCU UR4, c[0x0][0x3a8] ;  /* 0x00007500ff0477ac */ /* 0x000e620008000800 */
[----:B------:R-:W2:Y:S01]  /*4460*/  LDC.64 R2, c[0x0][0x388] ;  /* 0x0000e200ff027b82 */ /* 0x000ea20000000a00 */
[----:B------:R-:W-:Y:S01]  /*4470*/  IMAD R4, R18, 0x200, R19 ;  /* 0x0000020012047824 */ /* 0x000fe200078e0213 */
[----:B0-----:R-:W-:-:S03]  /*4480*/  PRMT R6, R16, 0x9910, RZ ;  /* 0x0000991010067816 */ /* 0x001fc600000000ff */
        /* <DEDUP_REMOVED lines=14> */
[----:B------:R-:W-:Y:S02]  /*4570*/  HADD2.F32 R0, -RZ, R0.H0_H0 ;  /* 0x20000000ff007230 */ /* 0x000fe40000004100 */
[----:B------:R-:W-:Y:S02]  /*4580*/  IMAD.MOV.U32 R19, RZ, RZ, R22 ;  /* 0x000000ffff137224 */ /* 0x000fe400078e0016 */
[----:B------:R-:W0:Y:S02]  /*4590*/  F2I.FTZ.TRUNC.NTZ R5, R0 ;  /* 0x0000000000057305 */ /* 0x000e24000021f100 */
[----:B0-----:R0:W-:Y:S01]  /*45a0*/  STG.E.U8 desc[UR36][R2.64], R5 ;  /* 0x0000000502007986 */ /* 0x0011e2000c101124 */
[----:B------:R-:W-:Y:S05]  /*45b0*/  BRA `(.L_x_1566) ;  /* 0x0000000c00d47947 */ /* 0x000fea0003800000 */
.L_x_1570:
[----:B------:R-:W-:Y:S02]  /*45c0*/  HADD2.F32 R5, -RZ, R0.H0_H0 ;  /* 0x20000000ff057230 */ /* 0x000fe40000004100 */
[----:B------:R-:W-:-:S04]  /*45d0*/  IMAD.MOV.U32 R19, RZ, RZ, R22 ;  /* 0x000000ffff137224 */ /* 0x000fc800078e0016 */
[----:B------:R-:W0:Y:S02]  /*45e0*/  F2I.S64.TRUNC R4, R5 ;  /* 0x0000000500047311 */ /* 0x000e24000020d900 */
[----:B0-----:R0:W-:Y:S01]  /*45f0*/  STG.E.U8 desc[UR36][R2.64], R4 ;  /* 0x0000000402007986 */ /* 0x0011e2000c101124 */
[----:B------:R-:W-:Y:S05]  /*4600*/  BRA `(.L_x_1566) ;  /* 0x0000000c00c07947 */ /* 0x000fea0003800000 */
.L_x_1569:
[----:B------:R-:W-:-:S13]  /*4610*/  ISETP.NE.AND P0, PT, R4, 0x2, PT ;  /* 0x000000020400780c */ /* 0x000fda0003f05270 */
[----:B------:R-:W-:Y:S05]  /*4620*/  @!P0 BRA `(.L_x_1572) ;  /* 0x0000000000388947 */ /* 0x000fea0003800000 */
[----:B------:R-:W-:-:S13]  /*4630*/  ISETP.NE.AND P0, PT, R4, 0x3, PT ;  /* 0x000000030400780c */ /* 0x000fda0003f05270 */
[----:B------:R-:W-:Y:S05]  /*4640*/  @!P0 BRA `(.L_x_1573) ;  /* 0x00000000001c8947 */ /* 0x000fea0003800000 */
[----:B------:R-:W-:-:S13]  /*4650*/  ISETP.NE.AND P0, PT, R4, 0x4, PT ;  /* 0x000000040400780c */ /* 0x000fda0003f05270 */
[----:B------:R-:W-:Y:S05]  /*4660*/  @P0 BRA `(.L_x_1571) ;  /* 0x0000000800f80947 */ /* 0x000fea0003800000 */
[----:B------:R-:W-:Y:S02]  /*4670*/  HADD2.F32 R4, -RZ, R0.H0_H0 ;  /* 0x20000000ff047230 */ /* 0x000fe40000004100 */
[----:B------:R-:W-:-:S04]  /*4680*/  IMAD.MOV.U32 R19, RZ, RZ, R22 ;  /* 0x000000ffff137224 */ /* 0x000fc800078e0016 */
[----:B------:R-:W0:Y:S02]  /*4690*/  F2I.S64.TRUNC R4, R4 ;  /* 0x0000000400047311 */ /* 0x000e24000020d900 */
[----:B0-----:R0:W-:Y:S01]  /*46a0*/  STG.E.64 desc[UR36][R2.64], R4 ;  /* 0x0000000402007986 */ /* 0x0011e2000c101b24 */
[----:B------:R-:W-:Y:S05]  /*46b0*/  BRA `(.L_x_1566) ;  /* 0x0000000c00947947 */ /* 0x000fea0003800000 */
.L_x_1573:
[----:B------:R-:W-:Y:S02]  /*46c0*/  HADD2.F32 R0, -RZ, R0.H0_H0 ;  /* 0x20000000ff007230 */ /* 0x000fe40000004100 */
[----:B------:R-:W-:Y:S02]  /*46d0*/  IMAD.MOV.U32 R19, RZ, RZ, R22 ;  /* 0x000000ffff137224 */ /* 0x000fe400078e0016 */
[----:B------:R-:W0:Y:S02]  /*46e0*/  F2I.FTZ.TRUNC.NTZ R5, R0 ;  /* 0x0000000000057305 */ /* 0x000e24000021f100 */
[----:B0-----:R0:W-:Y:S01]  /*46f0*/  STG.E desc[UR36][R2.64], R5 ;  /* 0x0000000502007986 */ /* 0x0011e2000c101924 */
[----:B------:R-:W-:Y:S05]  /*4700*/  BRA `(.L_x_1566) ;  /* 0x0000000c00807947 */ /* 0x000fea0003800000 */
.L_x_1572:
[----:B------:R-:W-:Y:S02]  /*4710*/  HADD2.F32 R0, -RZ, R0.H0_H0 ;  /* 0x20000000ff007230 */ /* 0x000fe40000004100 */
[----:B------:R-:W-:Y:S02]  /*4720*/  IMAD.MOV.U32 R19, RZ, RZ, R22 ;  /* 0x000000ffff137224 */ /* 0x000fe400078e0016 */
[----:B------:R-:W0:Y:S02]  /*4730*/  F2I.FTZ.TRUNC.NTZ R5, R0 ;  /* 0x0000000000057305 */ /* 0x000e24000021f100 */
[----:B0-----:R0:W-:Y:S01]  /*4740*/  STG.E.U16 desc[UR36][R2.64], R5 ;  /* 0x0000000502007986 */ /* 0x0011e2000c101524 */
[----:B------:R-:W-:Y:S05]  /*4750*/  BRA `(.L_x_1566) ;  /* 0x0000000c006c7947 */ /* 0x000fea0003800000 */
.L_x_1568:
[----:B------:R-:W-:-:S13]  /*4760*/  ISETP.GT.AND P0, PT, R4, 0x6, PT ;  /* 0x000000060400780c */ /* 0x000fda0003f04270 */
[----:B------:R-:W-:Y:S05]  /*4770*/  @P0 BRA `(.L_x_1574) ;  /* 0x00000000002c0947 */ /* 0x000fea0003800000 */
[----:B------:R-:W-:-:S13]  /*4780*/  ISETP.NE.AND P0, PT, R4, 0x5, PT ;  /* 0x000000050400780c */ /* 0x000fda0003f05270 */
[----:B------:R-:W-:Y:S05]  /*4790*/  @!P0 BRA `(.L_x_1575) ;  /* 0x0000000000188947 */ /* 0x000fea0003800000 */
[----:B------:R-:W-:-:S13]  /*47a0*/  ISETP.NE.AND P0, PT, R4, 0x6, PT ;  /* 0x000000060400780c */ /* 0x000fda0003f05270 */
[----:B------:R-:W-:Y:S05]  /*47b0*/  @P0 BRA `(.L_x_1571) ;  /* 0x0000000800a40947 */ /* 0x000fea0003800000 */
[----:B------:R-:W-:Y:S02]  /*47c0*/  HADD2.F32 R5, -RZ, R0.H0_H0 ;  /* 0x20000000ff057230 */ /* 0x000fe40000004100 */
[----:B------:R-:W-:-:S03]  /*47d0*/  IMAD.MOV.U32 R19, RZ, RZ, R22 ;  /* 0x000000ffff137224 */ /* 0x000fc600078e0016 */
[----:B------:R0:W-:Y:S01]  /*47e0*/  STG.E desc[UR36][R2.64], R5 ;  /* 0x0000000502007986 */ /* 0x0001e2000c101924 */
[----:B------:R-:W-:Y:S05]  /*47f0*/  BRA `(.L_x_1566) ;  /* 0x0000000c00447947 */ /* 0x000fea0003800000 */
.L_x_1575:
[----:B------:R0:W-:Y:S01]  /*4800*/  STG.E.U16 desc[UR36][R2.64], R0 ;  /* 0x0000000002007986 */ /* 0x0001e2000c101524 */
[----:B------:R-:W-:Y:S01]  /*4810*/  IMAD.MOV.U32 R19, RZ, RZ, R22 ;  /* 0x000000ffff137224 */ /* 0x000fe200078e0016 */
[----:B------:R-:W-:Y:S06]  /*4820*/  BRA `(.L_x_1566) ;  /* 0x0000000c00387947 */ /* 0x000fec0003800000 */
.L_x_1574:
[----:B------:R-:W-:-:S13]  /*4830*/  ISETP.NE.AND P0, PT, R4, 0x7, PT ;  /* 0x000000070400780c */ /* 0x000fda0003f05270 */
[----:B------:R-:W-:Y:S05]  /*4840*/  @!P0 BRA `(.L_x_1576) ;  /* 0x00000000003c8947 */ /* 0x000fea0003800000 */
[----:B------:R-:W-:-:S13]  /*4850*/  ISETP.NE.AND P0, PT, R4, 0x8, PT ;  /* 0x000000080400780c */ /* 0x000fda0003f05270 */
[----:B------:R-:W-:Y:S05]  /*4860*/  @!P0 BRA `(.L_x_1577) ;  /* 0x00000000001c8947 */ /* 0x000fea0003800000 */
[----:B------:R-:W-:-:S13]  /*4870*/  ISETP.NE.AND P0, PT, R4, 0x9, PT ;  /* 0x000000090400780c */ /* 0x000fda0003f05270 */
[----:B------:R-:W-:Y:S05]  /*4880*/  @P0 BRA `(.L_x_1571) ;  /* 0x0000000800700947 */ /* 0x000fea0003800000 */
[----:B------:R-:W-:Y:S02]  /*4890*/  HADD2.F32 R4, -RZ, R0.H0_H0 ;  /* 0x20000000ff047230 */ /* 0x000fe40000004100 */
[----:B------:R-:W-:Y:S02]  /*48a0*/  IMAD.MOV.U32 R5, RZ, RZ, RZ ;  /* 0x000000ffff057224 */ /* 0x000fe400078e00ff */
[----:B------:R-:W-:-:S03]  /*48b0*/  IMAD.MOV.U32 R19, RZ, RZ, R22 ;  /* 0x000000ffff137224 */ /* 0x000fc600078e0016 */
[----:B------:R0:W-:Y:S01]  /*48c0*/  STG.E.64 desc[UR36][R2.64], R4 ;  /* 0x0000000402007986 */ /* 0x0001e2000c101b24 */
[----:B------:R-:W-:Y:S05]  /*48d0*/  BRA `(.L_x_1566) ;  /* 0x0000000c000c7947 */ /* 0x000fea0003800000 */
.L_x_1577:
[----:B------:R-:W-:Y:S02]  /*48e0*/  HADD2.F32 R0, -RZ, R0.H0_H0 ;  /* 0x20000000ff007230 */ /* 0x000fe40000004100 */
[----:B------:R-:W-:-:S03]  /*48f0*/  IMAD.MOV.U32 R19, RZ, RZ, R22 ;  /* 0x000000ffff137224 */ /* 0x000fc600078e0016 */
[----:B------:R-:W-:-:S04]  /*4900*/  F2FP.F16.F32.PACK_AB R0, RZ, R0 ;  /* 0x00000000ff00723e */ /* 0x000fc800000000ff */
[----:B------:R-:W-:-:S05]  /*4910*/  PRMT R0, R0, 0x5410, RZ ;  /* 0x0000541000007816 */ /* 0x000fca00000000ff */
[----:B------:R0:W-:Y:S01]  /*4920*/  STG.E desc[UR36][R2.64], R0 ;  /* 0x0000000002007986 */ /* 0x0001e2000c101924 */
[----:B------:R-:W-:Y:S05]  /*4930*/  BRA `(.L_x_1566) ;  /* 0x0000000800f47947 */ /* 0x000fea0003800000 */
.L_x_1576:
[----:B------:R-:W-:Y:S02]  /*4940*/  HADD2.F32 R4, -RZ, R0.H0_H0 ;  /* 0x20000000ff047230 */ /* 0x000fe40000004100 */
[----:B------:R-:W-:-:S03]  /*4950*/  IMAD.MOV.U32 R19, RZ, RZ, R22 ;  /* 0x000000ffff137224 */ /* 0x000fc600078e0016 */
[----:B------:R-:W-:-:S06]  /*4960*/  FMUL.FTZ R4, R4, 1 ;  /* 0x3f80000004047820 */ /* 0x000fcc0000410000 */
[----:B------:R-:W0:Y:S02]  /*4970*/  F2F.F64.F32 R4, R4 ;  /* 0x0000000400047310 */ /* 0x000e240000201800 */
[----:B0-----:R0:W-:Y:S01]  /*4980*/  STG.E.64 desc[UR36][R2.64], R4 ;  /* 0x0000000402007986 */ /* 0x0011e2000c101b24 */
[----:B------:R-:W-:Y:S05]  /*4990*/  BRA `(.L_x_1566) ;  /* 0x0000000800dc7947 */ /* 0x000fea0003800000 */
.L_x_1567:
        /* <DEDUP_REMOVED lines=10> */
[----:B------:R-:W-:-:S04]  /*4a40*/  FSETP.NEU.FTZ.AND P0, PT, R0, RZ, PT ;  /* 0x000000ff0000720b */ /* 0x000fc80003f1d000 */
[----:B------:R-:W-:-:S05]  /*4a50*/  SEL R5, RZ, 0x1, !P0 ;  /* 0x00000001ff057807 */ /* 0x000fca0004000000 */
[----:B------:R0:W-:Y:S01]  /*4a60*/  STG.E.U8 desc[UR36][R2.64], R5 ;  /* 0x0000000502007986 */ /* 0x0001e2000c101124 */
[----:B------:R-:W-:Y:S05]  /*4a70*/  BRA `(.L_x_1566) ;  /* 0x0000000800a47947 */ /* 0x000fea0003800000 */
.L_x_1580:
[----:B------:R-:W-:Y:S01]  /*4a80*/  HADD2.F32 R0, -RZ, R0.H0_H0 ;  /* 0x20000000ff007230 */ /* 0x000fe20000004100 */
[----:B------:R-:W-:Y:S01]  /*4a90*/  CS2R R6, SRZ ;  /* 0x0000000000067805 */ /* 0x000fe2000001ff00 */
[----:B------:R-:W-:-:S03]  /*4aa0*/  IMAD.MOV.U32 R19, RZ, RZ, R22 ;  /* 0x000000ffff137224 */ /* 0x000fc600078e0016 */
[----:B------:R-:W-:-:S04]  /*4ab0*/  FMUL.FTZ R0, R0, 1 ;  /* 0x3f80000000007820 */ /* 0x000fc80000410000 */
[----:B------:R-:W0:Y:S02]  /*4ac0*/  F2F.F64.F32 R4, R0 ;  /* 0x0000000000047310 */ /* 0x000e240000201800 */
[----:B0-----:R4:W-:Y:S01]  /*4ad0*/  STG.E.128 desc[UR36][R2.64], R4 ;  /* 0x0000000402007986 */ /* 0x0019e2000c101d24 */
[----:B------:R-:W-:Y:S05]  /*4ae0*/  BRA `(.L_x_1566) ;  /* 0x0000000800887947 */ /* 0x000fea0003800000 */
.L_x_1579:
[----:B------:R-:W-:-:S13]  /*4af0*/  ISETP.NE.AND P0, PT, R4, 0xf, PT ;  /* 0x0000000f0400780c */ /* 0x000fda0003f05270 */
[----:B------:R-:W-:Y:S05]  /*4b00*/  @!P0 BRA `(.L_x_1581) ;  /* 0x0000000000a88947 */ /* 0x000fea0003800000 */
[----:B------:R-:W-:-:S13]  /*4b10*/  ISETP.NE.AND P0, PT, R4, 0x17, PT ;  /* 0x000000170400780c */ /* 0x000fda0003f05270 */
[----:B------:R-:W-:Y:S05]  /*4b20*/  @!P0 BRA `(.L_x_1582) ;  /* 0x0000000000508947 */ /* 0x000fea0003800000 */
[----:B------:R-:W-:-:S13]  /*4b30*/  ISETP.NE.AND P0, PT, R4, 0x18, PT ;  /* 0x000000180400780c */ /* 0x000fda0003f05270 */
[----:B------:R-:W-:Y:S05]  /*4b40*/  @P0 BRA `(.L_x_1571) ;  /* 0x0000000400c00947 */ /* 0x000fea0003800000 */
        /* <DEDUP_REMOVED lines=13> */
.L_x_1584:
[----:B------:R-:W-:Y:S05]  /*4c20*/  BSYNC.RECONVERGENT B0 ;  /* 0x0000000000007941 */ /* 0x000fea0003800200 */
.L_x_1583:
[----:B------:R-:W-:Y:S01]  /*4c30*/  LOP3.LUT R5, R0, 0x80, R5, 0xf8, !PT ;  /* 0x0000008000057812 */ /* 0x000fe200078ef805 */
[----:B------:R-:W-:-:S04]  /*4c40*/  IMAD.MOV.U32 R19, RZ, RZ, R22 ;  /* 0x000000ffff137224 */ /* 0x000fc800078e0016 */
[----:B------:R3:W-:Y:S01]  /*4c50*/  STG.E.U8 desc[UR36][R2.64], R5 ;  /* 0x0000000502007986 */ /* 0x0007e2000c101124 */
[----:B------:R-:W-:Y:S05]  /*4c60*/  BRA `(.L_x_1566) ;  /* 0x0000000800287947 */ /* 0x000fea0003800000 */
.L_x_1582:
        /* <DEDUP_REMOVED lines=15> */
.L_x_1586:
[----:B------:R-:W-:Y:S05]  /*4d60*/  BSYNC.RECONVERGENT B0 ;  /* 0x0000000000007941 */ /* 0x000fea0003800200 */
.L_x_1585:
[----:B------:R-:W-:Y:S01]  /*4d70*/  LOP3.LUT R5, R0, 0x80, R5, 0xf8, !PT ;  /* 0x0000008000057812 */ /* 0x000fe200078ef805 */
[----:B------:R-:W-:-:S04]  /*4d80*/  IMAD.MOV.U32 R19, RZ, RZ, R22 ;  /* 0x000000ffff137224 */ /* 0x000fc800078e0016 */
[----:B------:R2:W-:Y:S01]  /*4d90*/  STG.E.U8 desc[UR36][R2.64], R5 ;  /* 0x0000000502007986 */ /* 0x0005e2000c101124 */
[----:B------:R-:W-:Y:S05]  /*4da0*/  BRA `(.L_x_1566) ;  /* 0x0000000400d87947 */ /* 0x000fea0003800000 */
.L_x_1581:
[----:B------:R-:W-:Y:S02]  /*4db0*/  HADD2.F32 R0, -RZ, R0.H0_H0 ;  /* 0x20000000ff007230 */ /* 0x000fe40000004100 */
[----:B------:R-:W-:-:S03]  /*4dc0*/  IMAD.MOV.U32 R19, RZ, RZ, R22 ;  /* 0x000000ffff137224 */ /* 0x000fc600078e0016 */
[----:B------:R-:W-:-:S05]  /*4dd0*/  F2FP.BF16.F32.PACK_AB R0, RZ, R0 ;  /* 0x00000000ff00723e */ /* 0x000fca00000010ff */
[----:B------:R1:W-:Y:S01]  /*4de0*/  STG.E.U16 desc[UR36][R2.64], R0 ;  /* 0x0000000002007986 */ /* 0x0003e2000c101524 */
[----:B------:R-:W-:Y:S05]  /*4df0*/  BRA `(.L_x_1566) ;  /* 0x0000000400c47947 */ /* 0x000fea0003800000 */
.L_x_1578:
        /* <DEDUP_REMOVED lines=10> */
[----:B------:R-:W0:Y:S02]  /*4ea0*/  F2I.FTZ.U32.TRUNC.NTZ R5, R5 ;  /* 0x0000000500057305 */ /* 0x000e24000021f000 */
[----:B0-----:R0:W-:Y:S01]  /*4eb0*/  STG.E.U16 desc[UR36][R2.64], R5 ;  /* 0x0000000502007986 */ /* 0x0011e2000c101524 */
[----:B------:R-:W-:Y:S05]  /*4ec0*/  BRA `(.L_x_1566) ;  /* 0x0000000400907947 */ /* 0x000fea0003800000 */
.L_x_1589:
        /* <DEDUP_REMOVED lines=13> */
.L_x_1592:
[----:B------:R-:W-:-:S04]  /*4fa0*/  SHF.R.U32.HI R0, RZ, 0x14, R5 ;  /* 0x00000014ff007819 */ /* 0x000fc80000011605 */
[----:B------:R-:W-:-:S04]  /*4fb0*/  LOP3.LUT R0, R0, 0x1, RZ, 0xc0, !PT ;  /* 0x0000000100007812 */ /* 0x000fc800078ec0ff */
[----:B------:R-:W-:-:S04]  /*4fc0*/  IADD3 R0, PT, PT, R5, 0x487ffff, R0 ;  /* 0x0487ffff05007810 */ /* 0x000fc80007ffe000 */
[----:B------:R-:W-:-:S04]  /*4fd0*/  SHF.R.U32.HI R0, RZ, 0x14, R0 ;  /* 0x00000014ff007819 */ /* 0x000fc80000011600 */
[----:B------:R-:W-:-:S07]  /*4fe0*/  LOP3.LUT R4, R0, 0xff, RZ, 0xc0, !PT ;  /* 0x000000ff00047812 */ /* 0x000fce00078ec0ff */
.L_x_1593:
[----:B------:R-:W-:-:S04]  /*4ff0*/  SHF.R.U32.HI R5, RZ, 0x18, R5 ;  /* 0x00000018ff057819 */ /* 0x000fc80000011605 */
[----:B------:R-:W-:-:S04]  /*5000*/  LOP3.LUT R4, R4, 0x80, R5, 0xf8, !PT ;  /* 0x0000008004047812 */ /* 0x000fc800078ef805 */
[----:B------:R-:W-:-:S07]  /*5010*/  PRMT R0, R4, 0x7610, R0 ;  /* 0x0000761004007816 */ /* 0x000fce0000000000 */
.L_x_1591:
[----:B------:R-:W-:Y:S05]  /*5020*/  BSYNC.RECONVERGENT B0 ;  /* 0x0000000000007941 */ /* 0x000fea0003800200 */
.L_x_1590:
[----:B------:R0:W-:Y:S01]  /*5030*/  STG.E.U8 desc[UR36][R2.64], R0 ;  /* 0x0000000002007986 */ /* 0x0001e2000c101124 */
[----:B------:R-:W-:Y:S01]  /*5040*/  IMAD.MOV.U32 R19, RZ, RZ, R22 ;  /* 0x000000ffff137224 */ /* 0x000fe200078e0016 */
[----:B------:R-:W-:Y:S06]  /*5050*/  BRA `(.L_x_1566) ;  /* 0x00000004002c7947 */ /* 0x000fec0003800000 */
.L_x_1588:
        /* <DEDUP_REMOVED lines=13> */
.L_x_1596:
[----:B------:R-:W-:-:S04]  /*5130*/  SHF.R.U32.HI R0, RZ, 0x15, R5 ;  /* 0x00000015ff007819 */ /* 0x000fc80000011605 */
[----:B------:R-:W-:-:S04]  /*5140*/  LOP3.LUT R0, R0, 0x1, RZ, 0xc0, !PT ;  /* 0x0000000100007812 */ /* 0x000fc800078ec0ff */
[----:B------:R-:W-:-:S04]  /*5150*/  IADD3 R0, PT, PT, R5, 0x88fffff, R0 ;  /* 0x088fffff05007810 */ /* 0x000fc80007ffe000 */
[----:B------:R-:W-:-:S04]  /*5160*/  SHF.R.U32.HI R0, RZ, 0x15, R0 ;  /* 0x00000015ff007819 */ /* 0x000fc80000011600 */
[----:B------:R-:W-:-:S07]  /*5170*/  LOP3.LUT R4, R0, 0xff, RZ, 0xc0, !PT ;  /* 0x000000ff00047812 */ /* 0x000fce00078ec0ff */
.L_x_1597:
[----:B------:R-:W-:-:S04]  /*5180*/  SHF.R.U32.HI R5, RZ, 0x18, R5 ;  /* 0x00000018ff057819 */ /* 0x000fc80000011605 */
[----:B------:R-:W-:-:S04]  /*5190*/  LOP3.LUT R4, R4, 0x80, R5, 0xf8, !PT ;  /* 0x0000008004047812 */ /* 0x000fc800078ef805 */
[----:B------:R-:W-:-:S07]  /*51a0*/  PRMT R0, R4, 0x7610, R0 ;  /* 0x0000761004007816 */ /* 0x000fce0000000000 */
.L_x_1595:
[----:B------:R-:W-:Y:S05]  /*51b0*/  BSYNC.RECONVERGENT B0 ;  /* 0x0000000000007941 */ /* 0x000fea0003800200 */
.L_x_1594:
[----:B------:R0:W-:Y:S01]  /*51c0*/  STG.E.U8 desc[UR36][R2.64], R0 ;  /* 0x0000000002007986 */ /* 0x0001e2000c101124 */
[----:B------:R-:W-:Y:S01]  /*51d0*/  IMAD.MOV.U32 R19, RZ, RZ, R22 ;  /* 0x000000ffff137224 */ /* 0x000fe200078e0016 */
[----:B------:R-:W-:Y:S06]  /*51e0*/  BRA `(.L_x_1566) ;  /* 0x0000000000c87947 */ /* 0x000fec0003800000 */
.L_x_1587:
[----:B------:R-:W-:-:S13]  /*51f0*/  ISETP.NE.AND P0, PT, R4, 0x1c, PT ;  /* 0x0000001c0400780c */ /* 0x000fda0003f05270 */
[----:B------:R-:W-:Y:S05]  /*5200*/  @!P0 BRA `(.L_x_1598) ;  /* 0x0000000000b08947 */ /* 0x000fea0003800000 */
[----:B------:R-:W-:-:S13]  /*5210*/  ISETP.NE.AND P0, PT, R4, 0x1d, PT ;  /* 0x0000001d0400780c */ /* 0x000fda0003f05270 */
[----:B------:R-:W-:Y:S05]  /*5220*/  @!P0 BRA `(.L_x_1599) ;  /* 0x0000000000948947 */ /* 0x000fea0003800000 */
[----:B------:R-:W-:-:S13]  /*5230*/  ISETP.NE.AND P0, PT, R4, 0x2c, PT ;  /* 0x0000002c0400780c */ /* 0x000fda0003f05270 */
[----:B------:R-:W-:Y:S05]  /*5240*/  @!P0 BRA `(.L_x_1600) ;  /* 0x0000000000488947 */ /* 0x000fea0003800000 */
.L_x_1571:
        /* <DEDUP_REMOVED lines=16> */
.L_x_1601:
[----:B------:R-:W-:Y:S01]  /*5350*/  IMAD.MOV.U32 R19, RZ, RZ, R22 ;  /* 0x000000ffff137224 */ /* 0x000fe200078e0016 */
[----:B------:R-:W-:Y:S06]  /*5360*/  BRA `(.L_x_1566) ;  /* 0x0000000000687947 */ /* 0x000fec0003800000 */
.L_x_1600:
[----:B------:R-:W-:Y:S02]  /*5370*/  HADD2.F32 R5, -RZ, R0.H0_H0 ;  /* 0x20000000ff057230 */ /* 0x000fe40000004100 */
        /* <DEDUP_REMOVED lines=16> */
.L_x_1599:
[----:B------:R-:W-:Y:S02]  /*5480*/  HADD2.F32 R4, -RZ, R0.H0_H0 ;  /* 0x20000000ff047230 */ /* 0x000fe40000004100 */
[----:B------:R-:W-:-:S04]  /*5490*/  IMAD.MOV.U32 R19, RZ, RZ, R22 ;  /* 0x000000ffff137224 */ /* 0x000fc800078e0016 */
[----:B------:R-:W0:Y:S02]  /*54a0*/  F2I.U64.TRUNC R4, R4 ;  /* 0x0000000400047311 */ /* 0x000e24000020d800 */
[----:B0-----:R0:W-:Y:S01]  /*54b0*/  STG.E.64 desc[UR36][R2.64], R4 ;  /* 0x0000000402007986 */ /* 0x0011e2000c101b24 */
[----:B------:R-:W-:Y:S05]  /*54c0*/  BRA `(.L_x_1566) ;  /* 0x0000000000107947 */ /* 0x000fea0003800000 */
.L_x_1598:
[----:B------:R-:W-:Y:S02]  /*54d0*/  HADD2.F32 R0, -RZ, R0.H0_H0 ;  /* 0x20000000ff007230 */ /* 0x000fe40000004100 */
[----:B------:R-:W-:Y:S02]  /*54e0*/  IMAD.MOV.U32 R19, RZ, RZ, R22 ;  /* 0x000000ffff137224 */ /* 0x000fe400078e0016 */
[----:B------:R-:W0:Y:S02]  /*54f0*/  F2I.FTZ.U32.TRUNC.NTZ R5, R0 ;  /* 0x0000000000057305 */ /* 0x000e24000021f000 */
[----:B0-----:R0:W-:Y:S03]  /*5500*/  STG.E desc[UR36][R2.64], R5 ;  /* 0x0000000502007986 */ /* 0x0011e6000c101924 */
.L_x_1566:
[----:B------:R-:W-:Y:S05]  /*5510*/  BSYNC.RECONVERGENT B6 ;  /* 0x0000000000067941 */ /* 0x000fea0003800200 */
.L_x_1565:
[----:B------:R-:W-:Y:S01]  /*5520*/  ISETP.GE.AND P0, PT, R19, R17, PT ;  /* 0x000000111300720c */ /* 0x000fe20003f06270 */
[----:B------:R-:W-:-:S12]  /*5530*/  BSSY.RECONVERGENT B6, `(.L_x_1602) ;  /* 0x00001f0000067945 */ /* 0x000fd80003800200 */
[----:B------:R-:W-:Y:S05]  /*5540*/  @P0 BRA `(.L_x_1603) ;  /* 0x0000001c00b80947 */ /* 0x000fea0003800000 */
[----:B------:R-:W5:Y:S01]  /*5550*/  LDCU UR4, c[0x0][0x3a8] ;  /* 0x00007500ff0477ac */ /* 0x000f620008000800 */
[----:B01234-:R-:W0:Y:S01]  /*5560*/  LDC.64 R2, c[0x0][0x388] ;  /* 0x0000e200ff027b82 */ /* 0x01fe220000000a00 */
        /* <DEDUP_REMOVED lines=16> */
[----:B------:R-:W-:-:S06]  /*5670*/  HADD2.F32 R25, -RZ, R25.H0_H0 ;  /* 0x20000019ff197230 */ /* 0x000fcc0000004100 */
[----:B------:R-:W0:Y:S02]  /*5680*/  F2I.FTZ.TRUNC.NTZ R25, R25 ;  /* 0x0000001900197305 */ /* 0x000e24000021f100 */
[----:B0-----:R0:W-:Y:S01]  /*5690*/  STG.E.U8 desc[UR36][R2.64], R25 ;  /* 0x0000001902007986 */ /* 0x0011e2000c101124 */
[----:B------:R-:W-:Y:S05]  /*56a0*/  BRA `(.L_x_1609) ;  /* 0x0000000c007c7947 */ /* 0x000fea0003800000 */
.L_x_1607:
[----:B------:R-:W-:-:S06]  /*56b0*/  HADD2.F32 R5, -RZ, R25.H0_H0 ;  /* 0x20000019ff057230 */ /* 0x000fcc0000004100 */
[----:B------:R-:W0:Y:S02]  /*56c0*/  F2I.S64.TRUNC R4, R5 ;  /* 0x0000000500047311 */ /* 0x000e24000020d900 */
[----:B0-----:R0:W-:Y:S01]  /*56d0*/  STG.E.U8 desc[UR36][R2.64], R4 ;  /* 0x0000000402007986 */ /* 0x0011e2000c101124 */
[----:B------:R-:W-:Y:S05]  /*56e0*/  BRA `(.L_x_1609) ;  /* 0x0000000c006c7947 */ /* 0x000fea0003800000 */
.L_x_1606:
[----:B------:R-:W-:-:S13]  /*56f0*/  ISETP.NE.AND P0, PT, R0, 0x2, PT ;  /* 0x000000020000780c */ /* 0x000fda0003f05270 */
[----:B------:R-:W-:Y:S05]  /*5700*/  @!P0 BRA `(.L_x_1610) ;  /* 0x0000000000308947 */ /* 0x000fea0003800000 */
[----:B------:R-:W-:-:S13]  /*5710*/  ISETP.NE.AND P0, PT, R0, 0x3, PT ;  /* 0x000000030000780c */ /* 0x000fda0003f05270 */
[----:B------:R-:W-:Y:S05]  /*5720*/  @!P0 BRA `(.L_x_1611) ;  /* 0x0000000000188947 */ /* 0x000fea0003800000 */
[----:B------:R-:W-:-:S13]  /*5730*/  ISETP.NE.AND P0, PT, R0, 0x4, PT ;  /* 0x000000040000780c */ /* 0x000fda0003f05270 */
[----:B------:R-:W-:Y:S05]  /*5740*/  @P0 BRA `(.L_x_1608) ;  /* 0x0000000800700947 */ /* 0x000fea0003800000 */
[----:B------:R-:W-:-:S06]  /*5750*/  HADD2.F32 R4, -RZ, R25.H0_H0 ;  /* 0x20000019ff047230 */ /* 0x000fcc0000004100 */
[----:B------:R-:W0:Y:S02]  /*5760*/  F2I.S64.TRUNC R4, R4 ;  /* 0x0000000400047311 */ /* 0x000e24000020d900 */
[----:B0-----:R0:W-:Y:S01]  /*5770*/  STG.E.64 desc[UR36][R2.64], R4 ;  /* 0x0000000402007986 */ /* 0x0011e2000c101b24 */
[----:B------:R-:W-:Y:S05]  /*5780*/  BRA `(.L_x_1609) ;  /* 0x0000000c00447947 */ /* 0x000fea0003800000 */
.L_x_1611:
[----:B------:R-:W-:-:S06]  /*5790*/  HADD2.F32 R25, -RZ, R25.H0_H0 ;  /* 0x20000019ff197230 */ /* 0x000fcc0000004100 */
[----:B------:R-:W0:Y:S02]  /*57a0*/  F2I.FTZ.TRUNC.NTZ R25, R25 ;  /* 0x0000001900197305 */ /* 0x000e24000021f100 */
[----:B0-----:R0:W-:Y:S01]  /*57b0*/  STG.E desc[UR36][R2.64], R25 ;  /* 0x0000001902007986 */ /* 0x0011e2000c101924 */
[----:B------:R-:W-:Y:S05]  /*57c0*/  BRA `(.L_x_1609) ;  /* 0x0000000c00347947 */ /* 0x000fea0003800000 */
.L_x_1610:
[----:B------:R-:W-:-:S06]  /*57d0*/  HADD2.F32 R25, -RZ, R25.H0_H0 ;  /* 0x20000019ff197230 */ /* 0x000fcc0000004100 */
[----:B------:R-:W0:Y:S02]  /*57e0*/  F2I.FTZ.TRUNC.NTZ R25, R25 ;  /* 0x0000001900197305 */ /* 0x000e24000021f100 */
[----:B0-----:R0:W-:Y:S01]  /*57f0*/  STG.E.U16 desc[UR36][R2.64], R25 ;  /* 0x0000001902007986 */ /* 0x0011e2000c101524 */
[----:B------:R-:W-:Y:S05]  /*5800*/  BRA `(.L_x_1609) ;  /* 0x0000000c00247947 */ /* 0x000fea0003800000 */
.L_x_1605:
[----:B------:R-:W-:-:S13]  /*5810*/  ISETP.GT.AND P0, PT, R0, 0x6, PT ;  /* 0x000000060000780c */ /* 0x000fda0003f04270 */
[----:B------:R-:W-:Y:S05]  /*5820*/  @P0 BRA `(.L_x_1612) ;  /* 0x0000000000240947 */ /* 0x000fea0003800000 */
[----:B------:R-:W-:-:S13]  /*5830*/  ISETP.NE.AND P0, PT, R0, 0x5, PT ;  /* 0x000000050000780c */ /* 0x000fda0003f05270 */
[----:B------:R-:W-:Y:S05]  /*5840*/  @!P0 BRA `(.L_x_1613) ;  /* 0x0000000000148947 */ /* 0x000fea0003800000 */
[----:B------:R-:W-:-:S13]  /*5850*/  ISETP.NE.AND P0, PT, R0, 0x6, PT ;  /* 0x000000060000780c */ /* 0x000fda0003f05270 */
[----:B------:R-:W-:Y:S05]  /*5860*/  @P0 BRA `(.L_x_1608) ;  /* 0x0000000800280947 */ /* 0x000fea0003800000 */
[----:B------:R-:W-:-:S05]  /*5870*/  HADD2.F32 R25, -RZ, R25.H0_H0 ;  /* 0x20000019ff197230 */ /* 0x000fca0000004100 */
[----:B------:R0:W-:Y:S01]  /*5880*/  STG.E desc[UR36][R2.64], R25 ;  /* 0x0000001902007986 */ /* 0x0001e2000c101924 */
[----:B------:R-:W-:Y:S05]  /*5890*/  BRA `(.L_x_1609) ;  /* 0x0000000c00007947 */ /* 0x000fea0003800000 */
.L_x_1613:
[----:B------:R0:W-:Y:S01]  /*58a0*/  STG.E.U16 desc[UR36][R2.64], R25 ;  /* 0x0000001902007986 */ /* 0x0001e2000c101524 */
[----:B------:R-:W-:Y:S05]  /*58b0*/  BRA `(.L_x_1609) ;  /* 0x0000000800f87947 */ /* 0x000fea0003800000 */
.L_x_1612:
[----:B------:R-:W-:-:S13]  /*58c0*/  ISETP.NE.AND P0, PT, R0, 0x7, PT ;  /* 0x000000070000780c */ /* 0x000fda0003f05270 */
[----:B------:R-:W-:Y:S05]  /*58d0*/  @!P0 BRA `(.L_x_1614) ;  /* 0x0000000000348947 */ /* 0x000fea0003800000 */
[----:B------:R-:W-:-:S13]  /*58e0*/  ISETP.NE.AND P0, PT, R0, 0x8, PT ;  /* 0x000000080000780c */ /* 0x000fda0003f05270 */
[----:B------:R-:W-:Y:S05]  /*58f0*/  @!P0 BRA `(.L_x_1615) ;  /* 0x0000000000188947 */ /* 0x000fea0003800000 */
[----:B------:R-:W-:-:S13]  /*5900*/  ISETP.NE.AND P0, PT, R0, 0x9, PT ;  /* 0x000000090000780c */ /* 0x000fda0003f05270 */
[----:B------:R-:W-:Y:S05]  /*5910*/  @P0 BRA `(.L_x_1608) ;  /* 0x0000000400fc0947 */ /* 0x000fea0003800000 */
[----:B------:R-:W-:Y:S02]  /*5920*/  HADD2.F32 R4, -RZ, R25.H0_H0 ;  /* 0x20000019ff047230 */ /* 0x000fe40000004100 */
[----:B------:R-:W-:-:S05]  /*5930*/  IMAD.MOV.U32 R5, RZ, RZ, RZ ;  /* 0x000000ffff057224 */ /* 0x000fca00078e00ff */
[----:B------:R0:W-:Y:S01]  /*5940*/  STG.E.64 desc[UR36][R2.64], R4 ;  /* 0x0000000402007986 */ /* 0x0001e2000c101b24 */
[----:B------:R-:W-:Y:S05]  /*5950*/  BRA `(.L_x_1609) ;  /* 0x0000000800d07947 */ /* 0x000fea0003800000 */
.L_x_1615:
[----:B------:R-:W-:-:S05]  /*5960*/  HADD2.F32 R0, -RZ, R25.H0_H0 ;  /* 0x20000019ff007230 */ /* 0x000fca0000004100 */
[----:B------:R-:W-:-:S04]  /*5970*/  F2FP.F16.F32.PACK_AB R0, RZ, R0 ;  /* 0x00000000ff00723e */ /* 0x000fc800000000ff */
[----:B------:R-:W-:-:S05]  /*5980*/  PRMT R0, R0, 0x5410, RZ ;  /* 0x0000541000007816 */ /* 0x000fca00000000ff */
[----:B------:R0:W-:Y:S01]  /*5990*/  STG.E desc[UR36][R2.64], R0 ;  /* 0x0000000002007986 */ /* 0x0001e2000c101924 */
[----:B------:R-:W-:Y:S05]  /*59a0*/  BRA `(.L_x_1609) ;  /* 0x0000000800bc7947 */ /* 0x000fea0003800000 */
.L_x_1614:
[----:B------:R-:W-:-:S05]  /*59b0*/  HADD2.F32 R4, -RZ, R25.H0_H0 ;  /* 0x20000019ff047230 */ /* 0x000fca0000004100 */
[----:B------:R-:W-:-:S06]  /*59c0*/  FMUL.FTZ R4, R4, 1 ;  /* 0x3f80000004047820 */ /* 0x000fcc0000410000 */
[----:B------:R-:W0:Y:S02]  /*59d0*/  F2F.F64.F32 R4, R4 ;  /* 0x0000000400047310 */ /* 0x000e240000201800 */
[----:B0-----:R0:W-:Y:S01]  /*59e0*/  STG.E.64 desc[UR36][R2.64], R4 ;  /* 0x0000000402007986 */ /* 0x0011e2000c101b24 */
[----:B------:R-:W-:Y:S05]  /*59f0*/  BRA `(.L_x_1609) ;  /* 0x0000000800a87947 */ /* 0x000fea0003800000 */
.L_x_1604:
        /* <DEDUP_REMOVED lines=10> */
[----:B------:R-:W-:-:S06]  /*5aa0*/  HADD2.F32 R5, -RZ, R25.H0_H0 ;  /* 0x20000019ff057230 */ /* 0x000fcc0000004100 */
[----:B------:R-:W0:Y:S02]  /*5ab0*/  F2I.FTZ.U32.TRUNC.NTZ R5, R5 ;  /* 0x0000000500057305 */ /* 0x000e24000021f000 */
[----:B0-----:R0:W-:Y:S01]  /*5ac0*/  STG.E.U16 desc[UR36][R2.64], R5 ;  /* 0x0000000502007986 */ /* 0x0011e2000c101524 */
[----:B------:R-:W-:Y:S05]  /*5ad0*/  BRA `(.L_x_1609) ;  /* 0x0000000800707947 */ /* 0x000fea0003800000 */
.L_x_1619:
        /* <DEDUP_REMOVED lines=18> */
.L_x_1622:
[----:B------:R-:W-:-:S04]  /*5c00*/  SHF.R.U32.HI R5, RZ, 0x18, R5 ;  /* 0x00000018ff057819 */ /* 0x000fc80000011605 */
[----:B------:R-:W-:-:S07]  /*5c10*/  LOP3.LUT R0, R0, 0x80, R5, 0xf8, !PT ;  /* 0x0000008000007812 */ /* 0x000fce00078ef805 */
.L_x_1621:
[----:B------:R-:W-:Y:S05]  /*5c20*/  BSYNC.RECONVERGENT B0 ;  /* 0x0000000000007941 */ /* 0x000fea0003800200 */
.L_x_1620:
[----:B------:R0:W-:Y:S01]  /*5c30*/  STG.E.U8 desc[UR36][R2.64], R0 ;  /* 0x0000000002007986 */ /* 0x0001e2000c101124 */
[----:B------:R-:W-:Y:S05]  /*5c40*/  BRA `(.L_x_1609) ;  /* 0x0000000800147947 */ /* 0x000fea0003800000 */
.L_x_1618:
        /* <DEDUP_REMOVED lines=18> */
.L_x_1625:
[----:B------:R-:W-:-:S04]  /*5d70*/  SHF.R.U32.HI R5, RZ, 0x18, R5 ;  /* 0x00000018ff057819 */ /* 0x000fc80000011605 */
[----:B------:R-:W-:-:S07]  /*5d80*/  LOP3.LUT R0, R0, 0x80, R5, 0xf8, !PT ;  /* 0x0000008000007812 */ /* 0x000fce00078ef805 */
.L_x_1624:
[----:B------:R-:W-:Y:S05]  /*5d90*/  BSYNC.RECONVERGENT B0 ;  /* 0x0000000000007941 */ /* 0x000fea0003800200 */
.L_x_1623:
[----:B------:R0:W-:Y:S01]  /*5da0*/  STG.E.U8 desc[UR36][R2.64], R0 ;  /* 0x0000000002007986 */ /* 0x0001e2000c101124 */
[----:B------:R-:W-:Y:S05]  /*5db0*/  BRA `(.L_x_1609) ;  /* 0x0000000400b87947 */ /* 0x000fea0003800000 */
.L_x_1617:
[----:B------:R-:W-:-:S13]  /*5dc0*/  ISETP.NE.AND P0, PT, R0, 0x1c, PT ;  /* 0x0000001c0000780c */ /* 0x000fda0003f05270 */
[----:B------:R-:W-:Y:S05]  /*5dd0*/  @!P0 BRA `(.L_x_1626) ;  /* 0x0000000000608947 */ /* 0x000fea0003800000 */
[----:B------:R-:W-:-:S13]  /*5de0*/  ISETP.NE.AND P0, PT, R0, 0x1d, PT ;  /* 0x0000001d0000780c */ /* 0x000fda0003f05270 */
[----:B------:R-:W-:Y:S05]  /*5df0*/  @!P0 BRA `(.L_x_1627) ;  /* 0x0000000000488947 */ /* 0x000fea0003800000 */
[----:B------:R-:W-:-:S13]  /*5e00*/  ISETP.NE.AND P0, PT, R0, 0x2c, PT ;  /* 0x0000002c0000780c */ /* 0x000fda0003f05270 */
[----:B------:R-:W-:Y:S05]  /*5e10*/  @P0 BRA `(.L_x_1608) ;  /* 0x0000000000bc0947 */ /* 0x000fea0003800000 */
[----:B------:R-:W-:Y:S02]  /*5e20*/  HADD2.F32 R25, -RZ, R25.H0_H0 ;  /* 0x20000019ff197230 */ /* 0x000fe40000004100 */
        /* <DEDUP_REMOVED lines=15> */
.L_x_1627:
[----:B------:R-:W-:-:S06]  /*5f20*/  HADD2.F32 R4, -RZ, R25.H0_H0 ;  /* 0x20000019ff047230 */ /* 0x000fcc0000004100 */
[----:B------:R-:W0:Y:S02]  /*5f30*/  F2I.U64.TRUNC R4, R4 ;  /* 0x0000000400047311 */ /* 0x000e24000020d800 */
[----:B0-----:R0:W-:Y:S01]  /*5f40*/  STG.E.64 desc[UR36][R2.64], R4 ;  /* 0x0000000402007986 */ /* 0x0011e2000c101b24 */
[----:B------:R-:W-:Y:S05]  /*5f50*/  BRA `(.L_x_1609) ;  /* 0x0000000400507947 */ /* 0x000fea0003800000 */
.L_x_1626:
[----:B------:R-:W-:-:S06]  /*5f60*/  HADD2.F32 R25, -RZ, R25.H0_H0 ;  /* 0x20000019ff197230 */ /* 0x000fcc0000004100 */
[----:B------:R-:W0:Y:S02]  /*5f70*/  F2I.FTZ.U32.TRUNC.NTZ R25, R25 ;  /* 0x0000001900197305 */ /* 0x000e24000021f000 */
[----:B0-----:R0:W-:Y:S01]  /*5f80*/  STG.E desc[UR36][R2.64], R25 ;  /* 0x0000001902007986 */ /* 0x0011e2000c101924 */
[----:B------:R-:W-:Y:S05]  /*5f90*/  BRA `(.L_x_1609) ;  /* 0x0000000400407947 */ /* 0x000fea0003800000 */
.L_x_1616:
[----:B------:R-:W-:-:S13]  /*5fa0*/  ISETP.GT.AND P0, PT, R0, 0xe, PT ;  /* 0x0000000e0000780c */ /* 0x000fda0003f04270 */
[----:B------:R-:W-:Y:S05]  /*5fb0*/  @P0 BRA `(.L_x_1628) ;  /* 0x00000000003c0947 */ /* 0x000fea0003800000 */
[----:B------:R-:W-:-:S13]  /*5fc0*/  ISETP.NE.AND P0, PT, R0, 0xa, PT ;  /* 0x0000000a0000780c */ /* 0x000fda0003f05270 */
[----:B------:R-:W-:Y:S05]  /*5fd0*/  @!P0 BRA `(.L_x_1629) ;  /* 0x00000000001c8947 */ /* 0x000fea0003800000 */
[----:B------:R-:W-:-:S13]  /*5fe0*/  ISETP.NE.AND P0, PT, R0, 0xb, PT ;  /* 0x0000000b0000780c */ /* 0x000fda0003f05270 */
[----:B------:R-:W-:Y:S05]  /*5ff0*/  @P0 BRA `(.L_x_1608) ;  /* 0x0000000000440947 */ /* 0x000fea0003800000 */
[----:B------:R-:W-:-:S05]  /*6000*/  HADD2.F32 R25, -RZ, R25.H0_H0 ;  /* 0x20000019ff197230 */ /* 0x000fca0000004100 */
[----:B------:R-:W-:-:S04]  /*6010*/  FSETP.NEU.FTZ.AND P0, PT, R25, RZ, PT ;  /* 0x000000ff1900720b */ /* 0x000fc80003f1d000 */
[----:B------:R-:W-:-:S05]  /*6020*/  SEL R5, RZ, 0x1, !P0 ;  /* 0x00000001ff057807 */ /* 0x000fca0004000000 */
[----:B------:R1:W-:Y:S01]  /*6030*/  STG.E.U8 desc[UR36][R2.64], R5 ;  /* 0x0000000502007986 */ /* 0x0003e2000c101124 */
[----:B------:R-:W-:Y:S05]  /*6040*/  BRA `(.L_x_1609) ;  /* 0x0000000400147947 */ /* 0x000fea0003800000 */
.L_x_1629:
[----:B------:R-:W-:Y:S01]  /*6050*/  HADD2.F32 R25, -RZ, R25.H0_H0 ;  /* 0x20000019ff197230 */ /* 0x000fe20000004100 */
[----:B------:R-:W-:-:S04]  /*6060*/  CS2R R6, SRZ ;  /* 0x0000000000067805 */ /* 0x000fc8000001ff00 */
[----:B------:R-:W-:-:S06]  /*6070*/  FMUL.FTZ R4, R25, 1 ;  /* 0x3f80000019047820 */ /* 0x000fcc0000410000 */
[----:B------:R-:W0:Y:S02]  /*6080*/  F2F.F64.F32 R4, R4 ;  /* 0x0000000400047310 */ /* 0x000e240000201800 */
[----:B0-----:R0:W-:Y:S01]  /*6090*/  STG.E.128 desc[UR36][R2.64], R4 ;  /* 0x0000000402007986 */ /* 0x0011e2000c101d24 */
[----:B------:R-:W-:Y:S05]  /*60a0*/  BRA `(.L_x_1609) ;  /* 0x0000000000fc7947 */ /* 0x000fea0003800000 */
.L_x_1628:
[----:B------:R-:W-:-:S13]  /*60b0*/  ISETP.NE.AND P0, PT, R0, 0xf, PT ;  /* 0x0000000f0000780c */ /* 0x000fda0003f05270 */
[----:B------:R-:W-:Y:S05]  /*60c0*/  @!P0 BRA `(.L_x_1630) ;  /* 0x0000000000e88947 */ /* 0x000fea0003800000 */
[----:B------:R-:W-:-:S13]  /*60d0*/  ISETP.NE.AND P0, PT, R0, 0x17, PT ;  /* 0x000000170000780c */ /* 0x000fda0003f05270 */
[----:B------:R-:W-:Y:S05]  /*60e0*/  @!P0 BRA `(.L_x_1631) ;  /* 0x0000000000908947 */ /* 0x000fea0003800000 */
[----:B------:R-:W-:-:S13]  /*60f0*/  ISETP.NE.AND P0, PT, R0, 0x18, PT ;  /* 0x000000180000780c */ /* 0x000fda0003f05270 */
[----:B------:R-:W-:Y:S05]  /*6100*/  @!P0 BRA `(.L_x_1632) ;  /* 0x0000000000448947 */ /* 0x000fea0003800000 */
.L_x_1608:
        /* <DEDUP_REMOVED lines=16> */
.L_x_1633:
[----:B------:R-:W-:Y:S05]  /*6210*/  BRA `(.L_x_1609) ;  /* 0x0000000000a07947 */ /* 0x000fea0003800000 */
.L_x_1632:
        /* <DEDUP_REMOVED lines=13> */
.L_x_1635:
[----:B------:R-:W-:Y:S05]  /*62f0*/  BSYNC.RECONVERGENT B0 ;  /* 0x0000000000007941 */ /* 0x000fea0003800200 */
.L_x_1634:
[----:B------:R-:W-:-:S05]  /*6300*/  LOP3.LUT R5, R0, 0x80, R5, 0xf8, !PT ;  /* 0x0000008000057812 */ /* 0x000fca00078ef805 */
[----:B------:R3:W-:Y:S01]  /*6310*/  STG.E.U8 desc[UR36][R2.64], R5 ;  /* 0x0000000502007986 */ /* 0x0007e2000c101124 */
[----:B------:R-:W-:Y:S05]  /*6320*/  BRA `(.L_x_1609) ;  /* 0x00000000005c7947 */ /* 0x000fea0003800000 */
.L_x_1631:
        /* <DEDUP_REMOVED lines=12> */
.L_x_1637:
[----:B------:R-:W-:Y:S01]  /*63f0*/  IMAD.MOV.U32 R0, RZ, RZ, 0x7f ;  /* 0x0000007fff007424 */ /* 0x000fe200078e00ff */
[----:B------:R-:W-:-:S04]  /*6400*/  ISETP.GT.U32.AND P0, PT, R4, 0x7f800000, PT ;  /* 0x7f8000000400780c */ /* 0x000fc80003f04070 */
[----:B------:R-:W-:-:S09]  /*6410*/  SEL R0, R0, 0x7c, P0 ;  /* 0x0000007c00007807 */ /* 0x000fd20000000000 */
.L_x_1638:
[----:B------:R-:W-:Y:S05]  /*6420*/  BSYNC.RECONVERGENT B0 ;  /* 0x0000000000007941 */ /* 0x000fea0003800200 */
.L_x_1636:
[----:B------:R-:W-:-:S04]  /*6430*/  SHF.R.U32.HI R5, RZ, 0x18, R5 ;  /* 0x00000018ff057819 */ /* 0x000fc80000011605 */
[----:B------:R-:W-:-:S05]  /*6440*/  LOP3.LUT R5, R0, 0x80, R5, 0xf8, !PT ;  /* 0x0000008000057812 */ /* 0x000fca00078ef805 */
[----:B------:R2:W-:Y:S01]  /*6450*/  STG.E.U8 desc[UR36][R2.64], R5 ;  /* 0x0000000502007986 */ /* 0x0005e2000c101124 */
[----:B------:R-:W-:Y:S05]  /*6460*/  BRA `(.L_x_1609) ;  /* 0x00000000000c7947 */ /* 0x000fea0003800000 */
.L_x_1630:
[----:B------:R-:W-:-:S05]  /*6470*/  HADD2.F32 R0, -RZ, R25.H0_H0 ;  /* 0x20000019ff007230 */ /* 0x000fca0000004100 */
[----:B------:R-:W-:-:S05]  /*6480*/  F2FP.BF16.F32.PACK_AB R0, RZ, R0 ;  /* 0x00000000ff00723e */ /* 0x000fca00000010ff */
[----:B------:R4:W-:Y:S02]  /*6490*/  STG.E.U16 desc[UR36][R2.64], R0 ;  /* 0x0000000002007986 */ /* 0x0009e4000c101524 */
.L_x_1609:
[----:B------:R-:W-:-:S05]  /*64a0*/  VIADD R19, R19, 0x80 ;  /* 0x0000008013137836 */ /* 0x000fca0000000000 */
[----:B------:R-:W-:-:S13]  /*64b0*/  ISETP.GE.AND P0, PT, R19, R17, PT ;  /* 0x000000111300720c */ /* 0x000fda0003f06270 */
        /* <DEDUP_REMOVED lines=19> */
[----:B------:R-:W-:-:S04]  /*65f0*/  HADD2.F32 R24, -RZ, R24.H0_H0 ;  /* 0x20000018ff187230 */ /* 0x000fc80000004100 */
[----:B------:R-:W0:Y:S02]  /*6600*/  F2I.FTZ.TRUNC.NTZ R5, R24 ;  /* 0x0000001800057305 */ /* 0x000e24000021f100 */
[----:B0-----:R3:W-:Y:S01]  /*6610*/  STG.E.U8 desc[UR36][R2.64], R5 ;  /* 0x0000000502007986 */ /* 0x0017e2000c101124 */
[----:B------:R-:W-:Y:S05]  /*6620*/  BRA `(.L_x_1644) ;  /* 0x0000000c007c7947 */ /* 0x000fea0003800000 */
.L_x_1642:
[----:B------:R-:W-:-:S06]  /*6630*/  HADD2.F32 R5, -RZ, R24.H0_H0 ;  /* 0x20000018ff057230 */ /* 0x000fcc0000004100 */
[----:B------:R-:W0:Y:S02]  /*6640*/  F2I.S64.TRUNC R4, R5 ;  /* 0x0000000500047311 */ /* 0x000e24000020d900 */
[----:B0-----:R4:W-:Y:S01]  /*6650*/  STG.E.U8 desc[UR36][R2.64], R4 ;  /* 0x0000000402007986 */ /* 0x0019e2000c101124 */
[----:B------:R-:W-:Y:S05]  /*6660*/  BRA `(.L_x_1644) ;  /* 0x0000000c006c7947 */ /* 0x000fea0003800000 */
.L_x_1641:
        /* <DEDUP_REMOVED lines=10> */
.L_x_1646:
[----:B------:R-:W-:-:S04]  /*6710*/  HADD2.F32 R24, -RZ, R24.H0_H0 ;  /* 0x20000018ff187230 */ /* 0x000fc80000004100 */
[----:B------:R-:W0:Y:S02]  /*6720*/  F2I.FTZ.TRUNC.NTZ R5, R24 ;  /* 0x0000001800057305 */ /* 0x000e24000021f100 */
[----:B0-----:R2:W-:Y:S01]  /*6730*/  STG.E desc[UR36][R2.64], R5 ;  /* 0x0000000502007986 */ /* 0x0015e2000c101924 */
[----:B------:R-:W-:Y:S05]  /*6740*/  BRA `(.L_x_1644) ;  /* 0x0000000c00347947 */ /* 0x000fea0003800000 */
.L_x_1645:
[----:B------:R-:W-:-:S04]  /*6750*/  HADD2.F32 R24, -RZ, R24.H0_H0 ;  /* 0x20000018ff187230 */ /* 0x000fc80000004100 */
[----:B------:R-:W0:Y:S02]  /*6760*/  F2I.FTZ.TRUNC.NTZ R5, R24 ;  /* 0x0000001800057305 */ /* 0x000e24000021f100 */
[----:B0-----:R0:W-:Y:S01]  /*6770*/  STG.E.U16 desc[UR36][R2.64], R5 ;  /* 0x0000000502007986 */ /* 0x0011e2000c101524 */
[----:B------:R-:W-:Y:S05]  /*6780*/  BRA `(.L_x_1644) ;  /* 0x0000000c00247947 */ /* 0x000fea0003800000 */
.L_x_1640:
        /* <DEDUP_REMOVED lines=9> */
.L_x_1648:
[----:B------:R0:W-:Y:S01]  /*6820*/  STG.E.U16 desc[UR36][R2.64], R24 ;  /* 0x0000001802007986 */ /* 0x0001e2000c101524 */
[----:B------:R-:W-:Y:S05]  /*6830*/  BRA `(.L_x_1644) ;  /* 0x0000000800f87947 */ /* 0x000fea0003800000 */
.L_x_1647:
        /* <DEDUP_REMOVED lines=10> */
.L_x_1650:
[----:B------:R-:W-:-:S05]  /*68e0*/  HADD2.F32 R0, -RZ, R24.H0_H0 ;  /* 0x20000018ff007230 */ /* 0x000fca0000004100 */
[----:B------:R-:W-:-:S04]  /*68f0*/  F2FP.F16.F32.PACK_AB R0, RZ, R0 ;  /* 0x00000000ff00723e */ /* 0x000fc800000000ff */
[----:B------:R-:W-:-:S05]  /*6900*/  PRMT R0, R0, 0x5410, RZ ;  /* 0x0000541000007816 */ /* 0x000fca00000000ff */
[----:B------:R0:W-:Y:S01]  /*6910*/  STG.E desc[UR36][R2.64], R0 ;  /* 0x0000000002007986 */ /* 0x0001e2000c101924 */
[----:B------:R-:W-:Y:S05]  /*6920*/  BRA `(.L_x_1644) ;  /* 0x0000000800bc7947 */ /* 0x000fea0003800000 */
.L_x_1649:
[----:B------:R-:W-:-:S05]  /*6930*/  HADD2.F32 R4, -RZ, R24.H0_H0 ;  /* 0x20000018ff047230 */ /* 0x000fca0000004100 */
[----:B------:R-:W-:-:S06]  /*6940*/  FMUL.FTZ R4, R4, 1 ;  /* 0x3f80000004047820 */ /* 0x000fcc0000410000 */
[----:B------:R-:W0:Y:S02]  /*6950*/  F2F.F64.F32 R4, R4 ;  /* 0x0000000400047310 */ /* 0x000e240000201800 */
[----:B0-----:R0:W-:Y:S01]  /*6960*/  STG.E.64 desc[UR36][R2.64], R4 ;  /* 0x0000000402007986 */ /* 0x0011e2000c101b24 */
[----:B------:R-:W-:Y:S05]  /*6970*/  BRA `(.L_x_1644) ;  /* 0x0000000800a87947 */ /* 0x000fea0003800000 */
.L_x_1639:
        /* <DEDUP_REMOVED lines=14> */
.L_x_1654:
        /* <DEDUP_REMOVED lines=18> */
.L_x_1657:
[----:B------:R-:W-:-:S04]  /*6b80*/  SHF.R.U32.HI R5, RZ, 0x18, R5 ;  /* 0x00000018ff057819 */ /* 0x000fc80000011605 */
[----:B------:R-:W-:-:S07]  /*6b90*/  LOP3.LUT R0, R0, 0x80, R5, 0xf8, !PT ;  /* 0x0000008000007812 */ /* 0x000fce00078ef805 */
.L_x_1656:
[----:B------:R-:W-:Y:S05]  /*6ba0*/  BSYNC.RECONVERGENT B0 ;  /* 0x0000000000007941 */ /* 0x000fea0003800200 */
.L_x_1655:
[----:B------:R0:W-:Y:S01]  /*6bb0*/  STG.E.U8 desc[UR36][R2.64], R0 ;  /* 0x0000000002007986 */ /* 0x0001e2000c101124 */
[----:B------:R-:W-:Y:S05]  /*6bc0*/  BRA `(.L_x_1644) ;  /* 0x0000000800147947 */ /* 0x000fea0003800000 */
.L_x_1653:
        /* <DEDUP_REMOVED lines=18> */
.L_x_1660:
[----:B------:R-:W-:-:S04]  /*6cf0*/  SHF.R.U32.HI R5, RZ, 0x18, R5 ;  /* 0x00000018ff057819 */ /* 0x000fc80000011605 */
[----:B------:R-:W-:-:S07]  /*6d00*/  LOP3.LUT R0, R0, 0x80, R5, 0xf8, !PT ;  /* 0x0000008000007812 */ /* 0x000fce00078ef805 */
.L_x_1659:
[----:B------:R-:W-:Y:S05]  /*6d10*/  BSYNC.RECONVERGENT B0 ;  /* 0x0000000000007941 */ /* 0x000fea0003800200 */
.L_x_1658:
[----:B------:R0:W-:Y:S01]  /*6d20*/  STG.E.U8 desc[UR36][R2.64], R0 ;  /* 0x0000000002007986 */ /* 0x0001e2000c101124 */
[----:B------:R-:W-:Y:S05]  /*6d30*/  BRA `(.L_x_1644) ;  /* 0x0000000400b87947 */ /* 0x000fea0003800000 */
.L_x_1652:
[----:B------:R-:W-:-:S13]  /*6d40*/  ISETP.NE.AND P0, PT, R0, 0x1c, PT ;  /* 0x0000001c0000780c */ /* 0x000fda0003f05270 */
[----:B------:R-:W-:Y:S05]  /*6d50*/  @!P0 BRA `(.L_x_1661) ;  /* 0x0000000000608947 */ /* 0x000fea0003800000 */
[----:B------:R-:W-:-:S13]  /*6d60*/  ISETP.NE.AND P0, PT, R0, 0x1d, PT ;  /* 0x0000001d0000780c */ /* 0x000fda0003f05270 */
[----:B------:R-:W-:Y:S05]  /*6d70*/  @!P0 BRA `(.L_x_1662) ;  /* 0x0000000000488947 */ /* 0x000fea0003800000 */
[----:B------:R-:W-:-:S13]  /*6d80*/  ISETP.NE.AND P0, PT, R0, 0x2c, PT ;  /* 0x0000002c0000780c */ /* 0x000fda0003f05270 */
[----:B------:R-:W-:Y:S05]  /*6d90*/  @P0 BRA `(.L_x_1643) ;  /* 0x0000000000bc0947 */ /* 0x000fea0003800000 */
        /* <DEDUP_REMOVED lines=16> */
.L_x_1662:
[----:B------:R-:W-:-:S06]  /*6ea0*/  HADD2.F32 R4, -RZ, R24.H0_H0 ;  /* 0x20000018ff047230 */ /* 0x000fcc0000004100 */
[----:B------:R-:W0:Y:S02]  /*6eb0*/  F2I.U64.TRUNC R4, R4 ;  /* 0x0000000400047311 */ /* 0x000e24000020d800 */
[----:B0-----:R0:W-:Y:S01]  /*6ec0*/  STG.E.64 desc[UR36][R2.64], R4 ;  /* 0x0000000402007986 */ /* 0x0011e2000c101b24 */
[----:B------:R-:W-:Y:S05]  /*6ed0*/  BRA `(.L_x_1644) ;  /* 0x0000000400507947 */ /* 0x000fea0003800000 */
.L_x_1661:
[----:B------:R-:W-:-:S04]  /*6ee0*/  HADD2.F32 R24, -RZ, R24.H0_H0 ;  /* 0x20000018ff187230 */ /* 0x000fc80000004100 */
[----:B------:R-:W0:Y:S02]  /*6ef0*/  F2I.FTZ.U32.TRUNC.NTZ R5, R24 ;  /* 0x0000001800057305 */ /* 0x000e24000021f000 */
[----:B0-----:R0:W-:Y:S01]  /*6f00*/  STG.E desc[UR36][R2.64], R5 ;  /* 0x0000000502007986 */ /* 0x0011e2000c101924 */
[----:B------:R-:W-:Y:S05]  /*6f10*/  BRA `(.L_x_1644) ;  /* 0x0000000400407947 */ /* 0x000fea0003800000 */
.L_x_1651:
        /* <DEDUP_REMOVED lines=11> */
.L_x_1664:
[----:B------:R-:W-:Y:S01]  /*6fd0*/  HADD2.F32 R24, -RZ, R24.H0_H0 ;  /* 0x20000018ff187230 */ /* 0x000fe20000004100 */
[----:B------:R-:W-:-:S04]  /*6fe0*/  CS2R R6, SRZ ;  /* 0x0000000000067805 */ /* 0x000fc8000001ff00 */
[----:B------:R-:W-:-:S06]  /*6ff0*/  FMUL.FTZ R4, R24, 1 ;  /* 0x3f80000018047820 */ /* 0x000fcc0000410000 */
[----:B------:R-:W0:Y:S02]  /*7000*/  F2F.F64.F32 R4, R4 ;  /* 0x0000000400047310 */ /* 0x000e240000201800 */
[----:B0-----:R0:W-:Y:S01]  /*7010*/  STG.E.128 desc[UR36][R2.64], R4 ;  /* 0x0000000402007986 */ /* 0x0011e2000c101d24 */
[----:B------:R-:W-:Y:S05]  /*7020*/  BRA `(.L_x_1644) ;  /* 0x0000000000fc7947 */ /* 0x000fea0003800000 */
.L_x_1663:
[----:B------:R-:W-:-:S13]  /*7030*/  ISETP.NE.AND P0, PT, R0, 0xf, PT ;  /* 0x0000000f0000780c */ /* 0x000fda0003f05270 */
[----:B------:R-:W-:Y:S05]  /*7040*/  @!P0 BRA `(.L_x_1665) ;  /* 0x0000000000e88947 */ /* 0x000fea0003800000 */
[----:B------:R-:W-:-:S13]  /*7050*/  ISETP.NE.AND P0, PT, R0, 0x17, PT ;  /* 0x000000170000780c */ /* 0x000fda0003f05270 */
[----:B------:R-:W-:Y:S05]  /*7060*/  @!P0 BRA `(.L_x_1666) ;  /* 0x0000000000908947 */ /* 0x000fea0003800000 */
[----:B------:R-:W-:-:S13]  /*7070*/  ISETP.NE.AND P0, PT, R0, 0x18, PT ;  /* 0x000000180000780c */ /* 0x000fda0003f05270 */
[----:B------:R-:W-:Y:S05]  /*7080*/  @!P0 BRA `(.L_x_1667) ;  /* 0x0000000000448947 */ /* 0x000fea0003800000 */
.L_x_1643:
        /* <DEDUP_REMOVED lines=16> */
.L_x_1668:
[----:B------:R-:W-:Y:S05]  /*7190*/  BRA `(.L_x_1644) ;  /* 0x0000000000a07947 */ /* 0x000fea0003800000 */
.L_x_1667:
        /* <DEDUP_REMOVED lines=13> */
.L_x_1670:
[----:B------:R-:W-:Y:S05]  /*7270*/  BSYNC.RECONVERGENT B0 ;  /* 0x0000000000007941 */ /* 0x000fea0003800200 */
.L_x_1669:
[----:B------:R-:W-:-:S05]  /*7280*/  LOP3.LUT R5, R0, 0x80, R5, 0xf8, !PT ;  /* 0x0000008000057812 */ /* 0x000fca00078ef805 */
[----:B------:R0:W-:Y:S01]  /*7290*/  STG.E.U8 desc[UR36][R2.64], R5 ;  /* 0x0000000502007986 */ /* 0x0001e2000c101124 */
[----:B------:R-:W-:Y:S05]  /*72a0*/  BRA `(.L_x_1644) ;  /* 0x00000000005c7947 */ /* 0x000fea0003800000 */
.L_x_1666:
        /* <DEDUP_REMOVED lines=12> */
.L_x_1672:
[----:B------:R-:W-:Y:S01]  /*7370*/  IMAD.MOV.U32 R0, RZ, RZ, 0x7f ;  /* 0x0000007fff007424 */ /* 0x000fe200078e00ff */
[----:B------:R-:W-:-:S04]  /*7380*/  ISETP.GT.U32.AND P0, PT, R4, 0x7f800000, PT ;  /* 0x7f8000000400780c */ /* 0x000fc80003f04070 */
[----:B------:R-:W-:-:S09]  /*7390*/  SEL R0, R0, 0x7c, P0 ;  /* 0x0000007c00007807 */ /* 0x000fd20000000000 */
.L_x_1673:
[----:B------:R-:W-:Y:S05]  /*73a0*/  BSYNC.RECONVERGENT B0 ;  /* 0x0000000000007941 */ /* 0x000fea0003800200 */
.L_x_1671:
[----:B------:R-:W-:-:S04]  /*73b0*/  SHF.R.U32.HI R5, RZ, 0x18, R5 ;  /* 0x00000018ff057819 */ /* 0x000fc80000011605 */
[----:B------:R-:W-:-:S05]  /*73c0*/  LOP3.LUT R5, R0, 0x80, R5, 0xf8, !PT ;  /* 0x0000008000057812 */ /* 0x000fca00078ef805 */
[----:B------:R0:W-:Y:S01]  /*73d0*/  STG.E.U8 desc[UR36][R2.64], R5 ;  /* 0x0000000502007986 */ /* 0x0001e2000c101124 */
[----:B------:R-:W-:Y:S05]  /*73e0*/  BRA `(.L_x_1644) ;  /* 0x00000000000c7947 */ /* 0x000fea0003800000 */
.L_x_1665:
[----:B------:R-:W-:-:S05]  /*73f0*/  HADD2.F32 R0, -RZ, R24.H0_H0 ;  /* 0x20000018ff007230 */ /* 0x000fca0000004100 */
[----:B------:R-:W-:-:S05]  /*7400*/  F2FP.BF16.F32.PACK_AB R0, RZ, R0 ;  /* 0x00000000ff00723e */ /* 0x000fca00000010ff */
[----:B------:R0:W-:Y:S02]  /*7410*/  STG.E.U16 desc[UR36][R2.64], R0 ;  /* 0x0000000002007986 */ /* 0x0001e4000c101524 */
.L_x_1644:
[----:B------:R-:W-:-:S07]  /*7420*/  VIADD R19, R19, 0x80 ;  /* 0x0000008013137836 */ /* 0x000fce0000000000 */
.L_x_1603:
[----:B------:R-:W-:Y:S05]  /*7430*/  BSYNC.RECONVERGENT B6 ;  /* 0x0000000000067941 */ /* 0x000fea0003800200 */
.L_x_1602:
[----:B------:R-:W-:-:S13]  /*7440*/  ISETP.GE.AND P0, PT, R19, R17, PT ;  /* 0x000000111300720c */ /* 0x000fda0003f06270 */
[----:B------:R-:W-:Y:S05]  /*7450*/  @P0 EXIT ;  /* 0x000000000000094d */ /* 0x000fea0003800000 */
[----:B01234-:R-:W0:Y:S01]  /*7460*/  LDC.64 R2, c[0x0][0x388] ;  /* 0x0000e200ff027b82 */ /* 0x01fe220000000a00 */
        /* <DEDUP_REMOVED lines=18> */
[----:B0-----:R-:W-:Y:S01]  /*7590*/  STG.E.U8 desc[UR36][R2.64], R23 ;  /* 0x0000001702007986 */ /* 0x001fe2000c101124 */
[----:B------:R-:W-:Y:S05]  /*75a0*/  EXIT ;  /* 0x000000000000794d */ /* 0x000fea0003800000 */
.L_x_1677:
[----:B------:R-:W-:-:S06]  /*75b0*/  HADD2.F32 R5, -RZ, R23.H0_H0 ;  /* 0x20000017ff057230 */ /* 0x000fcc0000004100 */
[----:B------:R-:W0:Y:S02]  /*75c0*/  F2I.S64.TRUNC R4, R5 ;  /* 0x0000000500047311 */ /* 0x000e24000020d900 */
[----:B0-----:R-:W-:Y:S01]  /*75d0*/  STG.E.U8 desc[UR36][R2.64], R4 ;  /* 0x0000000402007986 */ /* 0x001fe2000c101124 */
[----:B------:R-:W-:Y:S05]  /*75e0*/  EXIT ;  /* 0x000000000000794d */ /* 0x000fea0003800000 */
.L_x_1676:
        /* <DEDUP_REMOVED lines=8> */
[----:B0-----:R-:W-:Y:S01]  /*7670*/  STG.E.64 desc[UR36][R2.64], R4 ;  /* 0x0000000402007986 */ /* 0x001fe2000c101b24 */
[----:B------:R-:W-:Y:S05]  /*7680*/  EXIT ;  /* 0x000000000000794d */ /* 0x000fea0003800000 */
.L_x_1680:
[----:B------:R-:W-:-:S06]  /*7690*/  HADD2.F32 R23, -RZ, R23.H0_H0 ;  /* 0x20000017ff177230 */ /* 0x000fcc0000004100 */
[----:B------:R-:W0:Y:S02]  /*76a0*/  F2I.FTZ.TRUNC.NTZ R23, R23 ;  /* 0x0000001700177305 */ /* 0x000e24000021f100 */
[----:B0-----:R-:W-:Y:S01]  /*76b0*/  STG.E desc[UR36][R2.64], R23 ;  /* 0x0000001702007986 */ /* 0x001fe2000c101924 */
[----:B------:R-:W-:Y:S05]  /*76c0*/  EXIT ;  /* 0x000000000000794d */ /* 0x000fea0003800000 */
.L_x_1679:
[----:B------:R-:W-:-:S06]  /*76d0*/  HADD2.F32 R23, -RZ, R23.H0_H0 ;  /* 0x20000017ff177230 */ /* 0x000fcc0000004100 */
[----:B------:R-:W0:Y:S02]  /*76e0*/  F2I.FTZ.TRUNC.NTZ R23, R23 ;  /* 0x0000001700177305 */ /* 0x000e24000021f100 */
[----:B0-----:R-:W-:Y:S01]  /*76f0*/  STG.E.U16 desc[UR36][R2.64], R23 ;  /* 0x0000001702007986 */ /* 0x001fe2000c101524 */
[----:B------:R-:W-:Y:S05]  /*7700*/  EXIT ;  /* 0x000000000000794d */ /* 0x000fea0003800000 */
.L_x_1675:
[----:B------:R-:W-:-:S13]  /*7710*/  ISETP.GT.AND P0, PT, R0, 0x6, PT ;  /* 0x000000060000780c */ /* 0x000fda0003f04270 */
[----:B------:R-:W-:Y:S05]  /*7720*/  @P0 BRA `(.L_x_1681) ;  /* 0x0000000000240947 */ /* 0x000fea0003800000 */
[----:B------:R-:W-:-:S13]  /*7730*/  ISETP.NE.AND P0, PT, R0, 0x5, PT ;  /* 0x000000050000780c */ /* 0x000fda0003f05270 */
[----:B------:R-:W-:Y:S05]  /*7740*/  @!P0 BRA `(.L_x_1682) ;  /* 0x0000000000148947 */ /* 0x000fea0003800000 */
[----:B------:R-:W-:-:S13]  /*7750*/  ISETP.NE.AND P0, PT, R0, 0x6, PT ;  /* 0x000000060000780c */ /* 0x000fda0003f05270 */
[----:B------:R-:W-:Y:S05]  /*7760*/  @P0 BRA `(.L_x_1678) ;  /* 0x0000000800280947 */ /* 0x000fea0003800000 */
[----:B------:R-:W-:-:S05]  /*7770*/  HADD2.F32 R23, -RZ, R23.H0_H0 ;  /* 0x20000017ff177230 */ /* 0x000fca0000004100 */
[----:B------:R-:W-:Y:S01]  /*7780*/  STG.E desc[UR36][R2.64], R23 ;  /* 0x0000001702007986 */ /* 0x000fe2000c101924 */
[----:B------:R-:W-:Y:S05]  /*7790*/  EXIT ;  /* 0x000000000000794d */ /* 0x000fea0003800000 */
.L_x_1682:
[----:B------:R-:W-:Y:S01]  /*77a0*/  STG.E.U16 desc[UR36][R2.64], R23 ;  /* 0x0000001702007986 */ /* 0x000fe2000c101524 */
[----:B------:R-:W-:Y:S05]  /*77b0*/  EXIT ;  /* 0x000000000000794d */ /* 0x000fea0003800000 */
.L_x_1681:
        /* <DEDUP_REMOVED lines=8> */
[----:B------:R-:W-:Y:S01]  /*7840*/  STG.E.64 desc[UR36][R2.64], R4 ;  /* 0x0000000402007986 */ /* 0x000fe2000c101b24 */
[----:B------:R-:W-:Y:S05]  /*7850*/  EXIT ;  /* 0x000000000000794d */ /* 0x000fea0003800000 */
.L_x_1684:
[----:B------:R-:W-:-:S05]  /*7860*/  HADD2.F32 R0, -RZ, R23.H0_H0 ;  /* 0x20000017ff007230 */ /* 0x000fca0000004100 */
[----:B------:R-:W-:-:S04]  /*7870*/  F2FP.F16.F32.PACK_AB R0, RZ, R0 ;  /* 0x00000000ff00723e */ /* 0x000fc800000000ff */
[----:B------:R-:W-:-:S05]  /*7880*/  PRMT R0, R0, 0x5410, RZ ;  /* 0x0000541000007816 */ /* 0x000fca00000000ff */
[----:B------:R-:W-:Y:S01]  /*7890*/  STG.E desc[UR36][R2.64], R0 ;  /* 0x0000000002007986 */ /* 0x000fe2000c101924 */
[----:B------:R-:W-:Y:S05]  /*78a0*/  EXIT ;  /* 0x000000000000794d */ /* 0x000fea0003800000 */
.L_x_1683:
[----:B------:R-:W-:-:S05]  /*78b0*/  HADD2.F32 R4, -RZ, R23.H0_H0 ;  /* 0x20000017ff047230 */ /* 0x000fca0000004100 */
[----:B------:R-:W-:-:S06]  /*78c0*/  FMUL.FTZ R4, R4, 1 ;  /* 0x3f80000004047820 */ /* 0x000fcc0000410000 */
[----:B------:R-:W0:Y:S02]  /*78d0*/  F2F.F64.F32 R4, R4 ;  /* 0x0000000400047310 */ /* 0x000e240000201800 */
[----:B0-----:R-:W-:Y:S01]  /*78e0*/  STG.E.64 desc[UR36][R2.64], R4 ;  /* 0x0000000402007986 */ /* 0x001fe2000c101b24 */
[----:B------:R-:W-:Y:S05]  /*78f0*/  EXIT ;  /* 0x000000000000794d */ /* 0x000fea0003800000 */
.L_x_1674:
        /* <DEDUP_REMOVED lines=12> */
[----:B0-----:R-:W-:Y:S01]  /*79c0*/  STG.E.U16 desc[UR36][R2.64], R5 ;  /* 0x0000000502007986 */ /* 0x001fe2000c101524 */
[----:B------:R-:W-:Y:S05]  /*79d0*/  EXIT ;  /* 0x000000000000794d */ /* 0x000fea0003800000 */
.L_x_1688:
        /* <DEDUP_REMOVED lines=18> */
.L_x_1691:
[----:B------:R-:W-:-:S04]  /*7b00*/  SHF.R.U32.HI R5, RZ, 0x18, R5 ;  /* 0x00000018ff057819 */ /* 0x000fc80000011605 */
[----:B------:R-:W-:-:S07]  /*7b10*/  LOP3.LUT R0, R0, 0x80, R5, 0xf8, !PT ;  /* 0x0000008000007812 */ /* 0x000fce00078ef805 */
.L_x_1690:
[----:B------:R-:W-:Y:S05]  /*7b20*/  BSYNC.RECONVERGENT B0 ;  /* 0x0000000000007941 */ /* 0x000fea0003800200 */
.L_x_1689:
[----:B------:R-:W-:Y:S01]  /*7b30*/  STG.E.U8 desc[UR36][R2.64], R0 ;  /* 0x0000000002007986 */ /* 0x000fe2000c101124 */
[----:B------:R-:W-:Y:S05]  /*7b40*/  EXIT ;  /* 0x000000000000794d */ /* 0x000fea0003800000 */
.L_x_1687:
        /* <DEDUP_REMOVED lines=18> */
.L_x_1694:
[----:B------:R-:W-:-:S04]  /*7c70*/  SHF.R.U32.HI R5, RZ, 0x18, R5 ;  /* 0x00000018ff057819 */ /* 0x000fc80000011605 */
[----:B------:R-:W-:-:S07]  /*7c80*/  LOP3.LUT R0, R0, 0x80, R5, 0xf8, !PT ;  /* 0x0000008000007812 */ /* 0x000fce00078ef805 */
.L_x_1693:
[----:B------:R-:W-:Y:S05]  /*7c90*/  BSYNC.RECONVERGENT B0 ;  /* 0x0000000000007941 */ /* 0x000fea0003800200 */
.L_x_1692:
[----:B------:R-:W-:Y:S01]  /*7ca0*/  STG.E.U8 desc[UR36][R2.64], R0 ;  /* 0x0000000002007986 */ /* 0x000fe2000c101124 */
[----:B------:R-:W-:Y:S05]  /*7cb0*/  EXIT ;  /* 0x000000000000794d */ /* 0x000fea0003800000 */
.L_x_1686:
        /* <DEDUP_REMOVED lines=22> */
.L_x_1696:
[----:B------:R-:W-:-:S06]  /*7e20*/  HADD2.F32 R4, -RZ, R23.H0_H0 ;  /* 0x20000017ff047230 */ /* 0x000fcc0000004100 */
[----:B------:R-:W0:Y:S02]  /*7e30*/  F2I.U64.TRUNC R4, R4 ;  /* 0x0000000400047311 */ /* 0x000e24000020d800 */
[----:B0-----:R-:W-:Y:S01]  /*7e40*/  STG.E.64 desc[UR36][R2.64], R4 ;  /* 0x0000000402007986 */ /* 0x001fe2000c101b24 */
[----:B------:R-:W-:Y:S05]  /*7e50*/  EXIT ;  /* 0x000000000000794d */ /* 0x000fea0003800000 */
.L_x_1695:
[----:B------:R-:W-:-:S06]  /*7e60*/  HADD2.F32 R23, -RZ, R23.H0_H0 ;  /* 0x20000017ff177230 */ /* 0x000fcc0000004100 */
[----:B------:R-:W0:Y:S02]  /*7e70*/  F2I.FTZ.U32.TRUNC.NTZ R23, R23 ;  /* 0x0000001700177305 */ /* 0x000e24000021f000 */
[----:B0-----:R-:W-:Y:S01]  /*7e80*/  STG.E desc[UR36][R2.64], R23 ;  /* 0x0000001702007986 */ /* 0x001fe2000c101924 */
[----:B------:R-:W-:Y:S05]  /*7e90*/  EXIT ;  /* 0x000000000000794d */ /* 0x000fea0003800000 */
.L_x_1685:
        /* <DEDUP_REMOVED lines=9> */
[----:B------:R-:W-:Y:S01]  /*7f30*/  STG.E.U8 desc[UR36][R2.64], R5 ;  /* 0x0000000502007986 */ /* 0x000fe2000c101124 */
[----:B------:R-:W-:Y:S05]  /*7f40*/  EXIT ;  /* 0x000000000000794d */ /* 0x000fea0003800000 */
.L_x_1698:
[----:B------:R-:W-:Y:S01]  /*7f50*/  HADD2.F32 R23, -RZ, R23.H0_H0 ;  /* 0x20000017ff177230 */ /* 0x000fe20000004100 */
[----:B------:R-:W-:-:S04]  /*7f60*/  CS2R R6, SRZ ;  /* 0x0000000000067805 */ /* 0x000fc8000001ff00 */
[----:B------:R-:W-:-:S06]  /*7f70*/  FMUL.FTZ R4, R23, 1 ;  /* 0x3f80000017047820 */ /* 0x000fcc0000410000 */
[----:B------:R-:W0:Y:S02]  /*7f80*/  F2F.F64.F32 R4, R4 ;  /* 0x0000000400047310 */ /* 0x000e240000201800 */
[----:B0-----:R-:W-:Y:S01]  /*7f90*/  STG.E.128 desc[UR36][R2.64], R4 ;  /* 0x0000000402007986 */ /* 0x001fe2000c101d24 */
[----:B------:R-:W-:Y:S05]  /*7fa0*/  EXIT ;  /* 0x000000000000794d */ /* 0x000fea0003800000 */
.L_x_1697:
[----:B------:R-:W-:-:S13]  /*7fb0*/  ISETP.NE.AND P0, PT, R0, 0xf, PT ;  /* 0x0000000f0000780c */ /* 0x000fda0003f05270 */
[----:B------:R-:W-:Y:S05]  /*7fc0*/  @!P0 BRA `(.L_x_1699) ;  /* 0x0000000000e88947 */ /* 0x000fea0003800000 */
[----:B------:R-:W-:-:S13]  /*7fd0*/  ISETP.NE.AND P0, PT, R0, 0x17, PT ;  /* 0x000000170000780c */ /* 0x000fda0003f05270 */
[----:B------:R-:W-:Y:S05]  /*7fe0*/  @!P0 BRA `(.L_x_1700) ;  /* 0x0000000000908947 */ /* 0x000fea0003800000 */
[----:B------:R-:W-:-:S13]  /*7ff0*/  ISETP.NE.AND P0, PT, R0, 0x18, PT ;  /* 0x000000180000780c */ /* 0x000fda0003f05270 */
[----:B------:R-:W-:Y:S05]  /*8000*/  @!P0 BRA `(.L_x_1701) ;  /* 0x0000000000448947 */ /* 0x000fea0003800000 */
.L_x_1678:
[----:B------:R-:W-:Y:S01]  /*8010*/  MOV R0, 0x0 ;  /* 0x0000000000007802 */ /* 0x000fe20000000f00 */
[----:B------:R-:W0:Y:S01]  /*8020*/  LDCU.64 UR4, c[0x4][0x188] ;  /* 0x01003100ff0477ac */ /* 0x000e220008000a00 */
[----:B------:R-:W-:Y:S02]  /*8030*/  IMAD.MOV.U32 R8, RZ, RZ, 0x65 ;  /* 0x00000065ff087424 */ /* 0x000fe400078e00ff */
        /* <DEDUP_REMOVED lines=13> */
.L_x_1702:
[----:B------:R-:W-:Y:S05]  /*8110*/  EXIT ;  /* 0x000000000000794d */ /* 0x000fea0003800000 */
.L_x_1701:
        /* <DEDUP_REMOVED lines=13> */
.L_x_1704:
[----:B------:R-:W-:Y:S05]  /*81f0*/  BSYNC.RECONVERGENT B0 ;  /* 0x0000000000007941 */ /* 0x000fea0003800200 */
.L_x_1703:
[----:B------:R-:W-:-:S05]  /*8200*/  LOP3.LUT R5, R0, 0x80, R5, 0xf8, !PT ;  /* 0x0000008000057812 */ /* 0x000fca00078ef805 */
[----:B------:R-:W-:Y:S01]  /*8210*/  STG.E.U8 desc[UR36][R2.64], R5 ;  /* 0x0000000502007986 */ /* 0x000fe2000c101124 */
[----:B------:R-:W-:Y:S05]  /*8220*/  EXIT ;  /* 0x000000000000794d */ /* 0x000fea0003800000 */
.L_x_1700:
        /* <DEDUP_REMOVED lines=12> */
.L_x_1706:
[----:B------:R-:W-:Y:S01]  /*82f0*/  IMAD.MOV.U32 R0, RZ, RZ, 0x7f ;  /* 0x0000007fff007424 */ /* 0x000fe200078e00ff */
[----:B------:R-:W-:-:S04]  /*8300*/  ISETP.GT.U32.AND P0, PT, R4, 0x7f800000, PT ;  /* 0x7f8000000400780c */ /* 0x000fc80003f04070 */
[----:B------:R-:W-:-:S09]  /*8310*/  SEL R0, R0, 0x7c, P0 ;  /* 0x0000007c00007807 */ /* 0x000fd20000000000 */
.L_x_1707:
[----:B------:R-:W-:Y:S05]  /*8320*/  BSYNC.RECONVERGENT B0 ;  /* 0x0000000000007941 */ /* 0x000fea0003800200 */
.L_x_1705:
[----:B------:R-:W-:-:S04]  /*8330*/  SHF.R.U32.HI R5, RZ, 0x18, R5 ;  /* 0x00000018ff057819 */ /* 0x000fc80000011605 */
[----:B------:R-:W-:-:S05]  /*8340*/  LOP3.LUT R5, R0, 0x80, R5, 0xf8, !PT ;  /* 0x0000008000057812 */ /* 0x000fca00078ef805 */
[----:B------:R-:W-:Y:S01]  /*8350*/  STG.E.U8 desc[UR36][R2.64], R5 ;  /* 0x0000000502007986 */ /* 0x000fe2000c101124 */
[----:B------:R-:W-:Y:S05]  /*8360*/  EXIT ;  /* 0x000000000000794d */ /* 0x000fea0003800000 */
.L_x_1699:
[----:B------:R-:W-:-:S05]  /*8370*/  HADD2.F32 R0, -RZ, R23.H0_H0 ;  /* 0x20000017ff007230 */ /* 0x000fca0000004100 */
[----:B------:R-:W-:-:S05]  /*8380*/  F2FP.BF16.F32.PACK_AB R0, RZ, R0 ;  /* 0x00000000ff00723e */ /* 0x000fca00000010ff */
[----:B------:R-:W-:Y:S01]  /*8390*/  STG.E.U16 desc[UR36][R2.64], R0 ;  /* 0x0000000002007986 */ /* 0x000fe2000c101524 */
[----:B------:R-:W-:Y:S05]  /*83a0*/  EXIT ;  /* 0x000000000000794d */ /* 0x000fea0003800000 */
.L_x_1708:
        /* <DEDUP_REMOVED lines=13> */
.L_x_5972:


//--------------------- .text._ZN2at6native18elementwise_kernelILi128ELi4EZNS0_22gpu_kernel_impl_nocastINS0_10AbsFunctorIN3c104HalfEEEEEvRNS_18TensorIteratorBaseERKT_EUliE_EEviT1_ --------------------------
	.section	.text._ZN2at6native18elementwise_kernelILi128ELi4EZNS0_22gpu_kernel_impl_nocastINS0_10AbsFunctorIN3c104HalfEEEEEvRNS_18TensorIteratorBaseERKT_EUliE_EEviT1_,"ax",@progbits
	.align	128
        .global         _ZN2at6native18elementwise_kernelILi128ELi4EZNS0_22gpu_kernel_impl_nocastINS0_10AbsFunctorIN3c104HalfEEEEEvRNS_18TensorIteratorBaseERKT_EUliE_EEviT1_
        .type           _ZN2at6native18elementwise_kernelILi128ELi4EZNS0_22gpu_kernel_impl_nocastINS0_10AbsFunctorIN3c104HalfEEEEEvRNS_18TensorIteratorBaseERKT_EUliE_EEviT1_,@function
        .size           _ZN2at6native18elementwise_kernelILi128ELi4EZNS0_22gpu_kernel_impl_nocastINS0_10AbsFunctorIN3c104HalfEEEEEvRNS_18TensorIteratorBaseERKT_EUliE_EEviT1_,(.L_x_5973 - _ZN2at6native18elementwise_kernelILi128ELi4EZNS0_22gpu_kernel_impl_nocastINS0_10AbsFunctorIN3c104HalfEEEEEvRNS_18TensorIteratorBaseERKT_EUliE_EEviT1_)
        .other          _ZN2at6native18elementwise_kernelILi128ELi4EZNS0_22gpu_kernel_impl_nocastINS0_10AbsFunctorIN3c104HalfEEEEEvRNS_18TensorIteratorBaseERKT_EUliE_EEviT1_,@"STO_CUDA_ENTRY STV_DEFAULT"
_ZN2at6native18elementwise_kernelILi128ELi4EZNS0_22gpu_kernel_impl_nocastINS0_10AbsFunctorIN3c104HalfEEEEEvRNS_18TensorIteratorBaseERKT_EUliE_EEviT1_:
.text._ZN2at6native18elementwise_kernelILi128ELi4EZNS0_22gpu_kernel_impl_nocastINS0_10AbsFunctorIN3c104HalfEEEEEvRNS_18TensorIteratorBaseERKT_EUliE_EEviT1_:
        /* <DEDUP_REMOVED lines=20> */
[----:B--2---:R-:W-:-:S05]  /*0140*/  HADD2.F32 R0, -RZ, R4.H0_H0 ;  /* 0x20000004ff007230 */ /* 0x004fca0000004100 */
[----:B------:R-:W-:-:S05]  /*0150*/  FADD.FTZ R0, |R0|, -RZ ;  /* 0x800000ff00007221 */ /* 0x000fca0000010200 */
[----:B------:R-:W-:-:S05]  /*0160*/  F2FP.F16.F32.PACK_AB R0, RZ, R0 ;  /* 0x00000000ff00723e */ /* 0x000fca00000000ff */
[----:B0-----:R0:W-:Y:S01]  /*0170*/  STG.E.U16 desc[UR6][R6.64], R0 ;  /* 0x0000000006007986 */ /* 0x0011e2000c101506 */
[----:B------:R-:W-:Y:S05]  /*0180*/  @P0 BRA `(.L_x_1713) ;  /* 0x0000000000500947 */ /* 0x000fea0003800000 */
[----:B------:R-:W1:Y:S02]  /*0190*/  LDC.64 R4, c[0x0][0x588] ;  /* 0x00016200ff047b82 */ /* 0x000e640000000a00 */
[----:B-1----:R-:W2:Y:S06]  /*01a0*/  LDG.E.U16 R4, desc[UR6][R4.64] ;  /* 0x0000000604047981 */ /* 0x002eac000c1e1500 */
[----:B0-----:R-:W0:Y:S01]  /*01b0*/  LDC.64 R6, c[0x0][0x580] ;  /* 0x00016000ff067b82 */ /* 0x001e220000000a00 */
[----:B------:R-:W-:Y:S01]  /*01c0*/  IADD3 R3, PT, PT, R3, 0x80, RZ ;  /* 0x0000008003037810 */ /* 0x000fe20007ffe0ff */
[----:B--2---:R-:W-:-:S05]  /*01d0*/  HADD2.F32 R0, -RZ, R4.H0_H0 ;  /* 0x20000004ff007230 */ /* 0x004fca0000004100 */
[----:B------:R-:W-:-:S05]  /*01e0*/  FADD.FTZ R0, |R0|, -RZ ;  /* 0x800000ff00007221 */ /* 0x000fca0000010200 */
[----:B------:R-:W-:-:S05]  /*01f0*/  F2FP.F16.F32.PACK_AB R0, RZ, R0 ;  /* 0x00000000ff00723e */ /* 0x000fca00000000ff */
[----:B0-----:R0:W-:Y:S02]  /*0200*/  STG.E.U16 desc[UR6][R6.64], R0 ;  /* 0x0000000006007986 */ /* 0x0011e4000c101506 */
.L_x_1712:
[----:B------:R-:W-:-:S13]  /*0210*/  ISETP.GE.AND P0, PT, R3, UR4, PT ;  /* 0x0000000403007c0c */ /* 0x000fda000bf06270 */
[----:B------:R-:W-:Y:S05]  /*0220*/  @P0 BREAK.RELIABLE B1 ;  /* 0x0000000000010942 */ /* 0x000fea0003800100 */
[----:B------:R-:W-:Y:S05]  /*0230*/  @P0 BRA `(.L_x_1713) ;  /* 0x0000000000240947 */ /* 0x000fea0003800000 */
[----:B------:R-:W-:Y:S05]  /*0240*/  BSYNC.RELIABLE B1 ;  /* 0x0000000000017941 */ /* 0x000fea0003800100 */
.L_x_1711:
        /* <DEDUP_REMOVED lines=8> */
.L_x_1713:
[----:B------:R-:W-:Y:S05]  /*02d0*/  BSYNC.RECONVERGENT B0 ;  /* 0x0000000000007941 */ /* 0x000fea0003800200 */
.L_x_1710:
[----:B------:R-:W-:Y:S05]  /*02e0*/  WARPSYNC.ALL ;  /* 0x0000000000007948 */ /* 0x000fea0003800000 */
[----:B------:R-:W-:-:S13]  /*02f0*/  ISETP.GE.AND P0, PT, R3, UR4, PT ;  /* 0x0000000403007c0c */ /* 0x000fda000bf06270 */
[----:B------:R-:W-:Y:S05]  /*0300*/  @P0 EXIT ;  /* 0x000000000000094d */ /* 0x000fea0003800000 */
[----:B------:R-:W2:Y:S02]  /*0310*/  LDC.64 R2, c[0x0][0x588] ;  /* 0x00016200ff027b82 */ /* 0x000ea40000000a00 */
[----:B--2---:R-:W0:Y:S06]  /*0320*/  LDG.E.U16 R2, desc[UR6][R2.64] ;  /* 0x0000000602027981 */ /* 0x004e2c000c1e1500 */
[----:B------:R-:W2:Y:S01]  /*0330*/  LDC.64 R4, c[0x0][0x580] ;  /* 0x00016000ff047b82 */ /* 0x000ea20000000a00 */
[----:B01----:R-:W-:-:S05]  /*0340*/  HADD2.F32 R0, -RZ, R2.H0_H0 ;  /* 0x20000002ff007230 */ /* 0x003fca0000004100 */
[----:B------:R-:W-:-:S05]  /*0350*/  FADD.FTZ R0, |R0|, -RZ ;  /* 0x800000ff00007221 */ /* 0x000fca0000010200 */
[----:B------:R-:W-:-:S05]  /*0360*/  F2FP.F16.F32.PACK_AB R0, RZ, R0 ;  /* 0x00000000ff00723e */ /* 0x000fca00000000ff */
[----:B--2---:R-:W-:Y:S01]  /*0370*/  STG.E.U16 desc[UR6][R4.64], R0 ;  /* 0x0000000004007986 */ /* 0x004fe2000c101506 */
[----:B------:R-:W-:Y:S05]  /*0380*/  EXIT ;  /* 0x000000000000794d */ /* 0x000fea0003800000 */
.L_x_1709:
        /* <DEDUP_REMOVED lines=306> */
.L_x_1717:
[----:B------:R-:W0:Y:S02]  /*16b0*/  LDCU.128 UR8, c[0x0][0x580] ;  /* 0x0000b000ff0877ac */ /* 0x000e240008000c00 */
[----:B0-----:R-:W-:-:S04]  /*16c0*/  IADD3 R6, P0, PT, R4, UR10, RZ ;  /* 0x0000000a04067c10 */ /* 0x001fc8000ff1e0ff */
[----:B------:R-:W-:-:S05]  /*16d0*/  IADD3.X R7, PT, PT, RZ, UR11, RZ, P0, !PT ;  /* 0x0000000bff077c10 */ /* 0x000fca00087fe4ff */
[----:B------:R-:W2:Y:S01]  /*16e0*/  LDG.E.U16 R6, desc[UR6][R6.64] ;  /* 0x0000000606067981 */ /* 0x000ea2000c1e1500 */
[----:B------:R-:W-:Y:S01]  /*16f0*/  IADD3 R3, PT, PT, R3, 0x80, RZ ;  /* 0x0000008003037810 */ /* 0x000fe20007ffe0ff */
[----:B--2---:R-:W-:-:S05]  /*1700*/  HADD2.F32 R4, -RZ, R6.H0_H0 ;  /* 0x20000006ff047230 */ /* 0x004fca0000004100 */
[----:B------:R-:W-:Y:S01]  /*1710*/  FADD.FTZ R8, |R4|, -RZ ;  /* 0x800000ff04087221 */ /* 0x000fe20000010200 */
[----:B------:R-:W-:-:S04]  /*1720*/  IADD3 R4, P0, PT, R5, UR8, RZ ;  /* 0x0000000805047c10 */ /* 0x000fc8000ff1e0ff */
[----:B------:R-:W-:Y:S02]  /*1730*/  F2FP.F16.F32.PACK_AB R8, RZ, R8 ;  /* 0x00000008ff08723e */ /* 0x000fe400000000ff */
[----:B------:R-:W-:Y:S02]  /*1740*/  IADD3.X R5, PT, PT, RZ, UR9, RZ, P0, !PT ;  /* 0x00000009ff057c10 */ /* 0x000fe400087fe4ff */
[----:B------:R-:W-:-:S03]  /*1750*/  ISETP.GE.AND P0, PT, R3, UR4, PT ;  /* 0x0000000403007c0c */ /* 0x000fc6000bf06270 */
[----:B------:R0:W-:Y:S10]  /*1760*/  STG.E.U16 desc[UR6][R4.64], R8 ;  /* 0x0000000804007986 */ /* 0x0001f4000c101506 */
[----:B------:R-:W-:Y:S05]  /*1770*/  @P0 BREAK.RELIABLE B1 ;  /* 0x0000000000010942 */ /* 0x000fea0003800100 */
[----:B------:R-:W-:Y:S05]  /*1780*/  @P0 BRA `(.L_x_1718) ;  /* 0x0000002400b80947 */ /* 0x000fea0003800000 */
[----:B------:R-:W1:Y:S01]  /*1790*/  LDCU.64 UR8, c[0x0][0x390] ;  /* 0x00007200ff0877ac */ /* 0x000e620008000a00 */
[----:B0-----:R-:W-:Y:S02]  /*17a0*/  HFMA2 R4, -RZ, RZ, 0, 0 ;  /* 0x00000000ff047431 */ /* 0x001fe400000001ff */
[----:B------:R-:W-:Y:S01]  /*17b0*/  IMAD.MOV.U32 R5, RZ, RZ, R3 ;  /* 0x000000ffff057224 */ /* 0x000fe200078e0003 */
        /* <DEDUP_REMOVED lines=283> */
[----:B------:R-:W-:-:S05]  /*2970*/  @P0 MOV R10, RZ ;  /* 0x000000ff000a0202 */ /* 0x000fca0000000f00 */
[----:B------:R-:W1:Y:S01]  /*2980*/  @P0 LDC.64 R8, c[0x0][0x578] ;  /* 0x00015e00ff080b82 */ /* 0x000e620000000a00 */
[--C-:B------:R-:W-:Y:S02]  /*2990*/  IMAD.MOV R13, RZ, RZ, -R11.reuse ;  /* 0x000000ffff0d7224 */ /* 0x100fe400078e0a0b */
        /* <DEDUP_REMOVED lines=9> */
.L_x_1719:
        /* <DEDUP_REMOVED lines=9> */
[----:B------:R-:W-:-:S05]  /*2ac0*/  IADD3.X R5, PT, PT, RZ, UR9, RZ, P0, !PT ;  /* 0x00000009ff057c10 */ /* 0x000fca00087fe4ff */
[----:B------:R0:W-:Y:S02]  /*2ad0*/  STG.E.U16 desc[UR6][R4.64], R8 ;  /* 0x0000000804007986 */ /* 0x0001e4000c101506 */
.L_x_1716:
[----:B------:R-:W-:-:S13]  /*2ae0*/  ISETP.GE.AND P0, PT, R3, UR4, PT ;  /* 0x0000000403007c0c */ /* 0x000fda000bf06270 */
[----:B------:R-:W-:Y:S05]  /*2af0*/  @P0 BREAK.RELIABLE B1 ;  /* 0x0000000000010942 */ /* 0x000fea0003800100 */
[----:B------:R-:W-:Y:S05]  /*2b00*/  @P0 BRA `(.L_x_1718) ;  /* 0x0000001000d80947 */ /* 0x000fea0003800000 */
[----:B------:R-:W-:Y:S05]  /*2b10*/  BSYNC.RELIABLE B1 ;  /* 0x0000000000017941 */ /* 0x000fea0003800100 */
.L_x_1715:
        /* <DEDUP_REMOVED lines=298> */
.L_x_1720:
        /* <DEDUP_REMOVED lines=11> */
.L_x_1718:
[----:B------:R-:W-:Y:S05]  /*3e70*/  BSYNC.RECONVERGENT B0 ;  /* 0x0000000000007941 */ /* 0x000fea0003800200 */
.L_x_1714:
        /* <DEDUP_REMOVED lines=301> */
.L_x_1721:
[----:B------:R-:W0:Y:S02]  /*5150*/  LDCU.128 UR8, c[0x0][0x580] ;  /* 0x0000b000ff0877ac */ /* 0x000e240008000c00 */
[----:B0-----:R-:W-:-:S04]  /*5160*/  IADD3 R4, P0, PT, R2, UR10, RZ ;  /* 0x0000000a02047c10 */ /* 0x001fc8000ff1e0ff */
[----:B------:R-:W-:-:S05]  /*5170*/  IADD3.X R5, PT, PT, RZ, UR11, RZ, P0, !PT ;  /* 0x0000000bff057c10 */ /* 0x000fca00087fe4ff */
[----:B------:R-:W2:Y:S01]  /*5180*/  LDG.E.U16 R4, desc[UR6][R4.64] ;  /* 0x0000000604047981 */ /* 0x000ea2000c1e1500 */
[----:B------:R-:W-:-:S04]  /*5190*/  IADD3 R2, P0, PT, R3, UR8, RZ ;  /* 0x0000000803027c10 */ /* 0x000fc8000ff1e0ff */
[----:B------:R-:W-:Y:S01]  /*51a0*/  IADD3.X R3, PT, PT, RZ, UR9, RZ, P0, !PT ;  /* 0x00000009ff037c10 */ /* 0x000fe200087fe4ff */
[----:B--2---:R-:W-:-:S05]  /*51b0*/  HADD2.F32 R0, -RZ, R4.H0_H0 ;  /* 0x20000004ff007230 */ /* 0x004fca0000004100 */
[----:B------:R-:W-:-:S05]  /*51c0*/  FADD.FTZ R0, |R0|, -RZ ;  /* 0x800000ff00007221 */ /* 0x000fca0000010200 */
[----:B------:R-:W-:-:S05]  /*51d0*/  F2FP.F16.F32.PACK_AB R0, RZ, R0 ;  /* 0x00000000ff00723e */ /* 0x000fca00000000ff */
[----:B------:R-:W-:Y:S01]  /*51e0*/  STG.E.U16 desc[UR6][R2.64], R0 ;  /* 0x0000000002007986 */ /* 0x000fe2000c101506 */
[----:B------:R-:W-:Y:S05]  /*51f0*/  EXIT ;  /* 0x000000000000794d */ /* 0x000fea0003800000 */
.L_x_1722:
        /* <DEDUP_REMOVED lines=16> */
.L_x_5973:


//--------------------- .text._ZN2at6native27unrolled_elementwise_kernelINS0_10AbsFunctorIN3c104HalfEEESt5arrayIPcLm2EELi4E23TrivialOffsetCalculatorILi1EjESA_NS0_6memory15LoadWithoutCastENSB_16StoreWithoutCastEEEviT_T0_T2_T3_T4_T5_ --------------------------
	.section	.text._ZN2at6native27unrolled_elementwise_kernelINS0_10AbsFunctorIN3c104HalfEEESt5arrayIPcLm2EELi4E23TrivialOffsetCalculatorILi1EjESA_NS0_6memory15LoadWithoutCastENSB_16StoreWithoutCastEEEviT_T0_T2_T3_T4_T5_,"ax",@progbits
	.align	128
        .global         _ZN2at6native27unrolled_elementwise_kernelINS0_10AbsFunctorIN3c104HalfEEESt5arrayIPcLm2EELi4E23TrivialOffsetCalculatorILi1EjESA_NS0_6memory15LoadWithoutCastENSB_16StoreWithoutCastEEEviT_T0_T2_T3_T4_T5_
        .type           _ZN2at6native27unrolled_elementwise_kernelINS0_10AbsFunctorIN3c104HalfEEESt5arrayIPcLm2EELi4E23TrivialOffsetCalculatorILi1EjESA_NS0_6memory15LoadWithoutCastENSB_16StoreWithoutCastEEEviT_T0_T2_T3_T4_T5_,@function
        .size           _ZN2at6native27unrolled_elementwise_kernelINS0_10AbsFunctorIN3c104HalfEEESt5arrayIPcLm2EELi4E23TrivialOffsetCalculatorILi1EjESA_NS0_6memory15LoadWithoutCastENSB_16StoreWithoutCastEEEviT_T0_T2_T3_T4_T5_,(.L_x_5974 - _ZN2at6native27unrolled_elementwise_kernelINS0_10AbsFunctorIN3c104HalfEEESt5arrayIPcLm2EELi4E23TrivialOffsetCalculatorILi1EjESA_NS0_6memory15LoadWithoutCastENSB_16StoreWithoutCastEEEviT_T0_T2_T3_T4_T5_)
        .other          _ZN2at6native27unrolled_elementwise_kernelINS0_10AbsFunctorIN3c104HalfEEESt5arrayIPcLm2EELi4E23TrivialOffsetCalculatorILi1EjESA_NS0_6memory15LoadWithoutCastENSB_16StoreWithoutCastEEEviT_T0_T2_T3_T4_T5_,@"STO_CUDA_ENTRY STV_DEFAULT"
_ZN2at6native27unrolled_elementwise_kernelINS0_10AbsFunctorIN3c104HalfEEESt5arrayIPcLm2EELi4E23TrivialOffsetCalculatorILi1EjESA_NS0_6memory15LoadWithoutCastENSB_16StoreWithoutCastEEEviT_T0_T2_T3_T4_T5_:
.text._ZN2at6native27unrolled_elementwise_kernelINS0_10AbsFunctorIN3c104HalfEEESt5arrayIPcLm2EELi4E23TrivialOffsetCalculatorILi1EjESA_NS0_6memory15LoadWithoutCastENSB_16StoreWithoutCastEEEviT_T0_T2_T3_T4_T5_:
        /* <DEDUP_REMOVED lines=11> */
[----:B------:R-:W-:-:S03]  /*00b0*/  @!P0 LEA R7, R3, R0, 0x9 ;  /* 0x0000000003078211 */ /* 0x000fc600078e48ff */
        /* <DEDUP_REMOVED lines=8> */
[----:B------:R-:W-:Y:S01]  /*0140*/  @!P2 IMAD R17, R3, 0x200, R18 ;  /* 0x000002000311a824 */ /* 0x000fe200078e0212 */
[----:B------:R-:W-:Y:S01]  /*0150*/  PRMT R19, RZ, 0x7610, R19 ;  /* 0x00007610ff137816 */ /* 0x000fe20000000013 */
[----:B--2---:R-:W-:Y:S01]  /*0160*/  @!P1 IMAD.WIDE.U32 R12, R11, 0x2, R12 ;  /* 0x000000020b0c9825 */ /* 0x004fe200078e000c */
[----:B------:R-:W-:-:S06]  /*0170*/  PRMT R11, RZ, 0x7610, R11 ;  /* 0x00007610ff0b7816 */ /* 0x000fcc000000000b */
[----:B------:R2:W4:Y:S01]  /*0180*/  @!P1 LDG.E.U16 R11, desc[UR4][R12.64] ;  /* 0x000000040c0b9981 */ /* 0x000522000c1e1500 */
[----:B-1----:R-:W-:-:S05]  /*0190*/  @!P2 IMAD.WIDE.U32 R16, R17, 0x2, R8 ;  /* 0x000000021110a825 */ /* 0x002fca00078e0008 */
[----:B------:R-:W4:Y:S01]  /*01a0*/  @!P2 LDG.E.U16 R19, desc[UR4][R16.64] ;  /* 0x000000041013a981 */ /* 0x000f22000c1e1500 */
[----:B------:R-:W-:-:S04]  /*01b0*/  @!P2 IADD3 R18, PT, PT, R18, 0x80, RZ ;  /* 0x000000801212a810 */ /* 0x000fc80007ffe0ff */
        /* <DEDUP_REMOVED lines=8> */
[----:B--2---:R-:W-:Y:S01]  /*0240*/  @!P0 IMAD R13, R3, 0x200, R0 ;  /* 0x00000200030d8824 */ /* 0x004fe200078e0200 */
[C---:B------:R-:W-:Y:S01]  /*0250*/  IADD3 R20, PT, PT, R0.reuse, 0x80, RZ ;  /* 0x0000008000147810 */ /* 0x040fe20007ffe0ff */
[----:B------:R-:W-:-:S03]  /*0260*/  VIADD R18, R0, 0x100 ;  /* 0x0000010000127836 */ /* 0x000fc60000000000 */
[-C--:B------:R-:W-:Y:S02]  /*0270*/  ISETP.GE.AND P1, PT, R20, R5.reuse, PT ;  /* 0x000000051400720c */ /* 0x080fe40003f26270 */
[----:B------:R-:W-:Y:S01]  /*0280*/  ISETP.GE.AND P2, PT, R18, R5, PT ;  /* 0x000000051200720c */ /* 0x000fe20003f46270 */
[----:B-1----:R-:W-:Y:S01]  /*0290*/  @!P0 IMAD.WIDE.U32 R8, R13, 0x2, R8 ;  /* 0x000000020d088825 */ /* 0x002fe200078e0008 */
[----:B------:R-:W-:Y:S03]  /*02a0*/  BSSY.RECONVERGENT B0, `(.L_x_1723) ;  /* 0x0000019000007945 */ /* 0x000fe60003800200 */
[----:B---3--:R-:W-:-:S05]  /*02b0*/  @!P0 HADD2.F32 R10, -RZ, R10.H0_H0 ;  /* 0x2000000aff0a8230 */ /* 0x008fca0000004100 */
[----:B------:R-:W-:-:S05]  /*02c0*/  @!P0 FADD.FTZ R12, |R10|, -RZ ;  /* 0x800000ff0a0c8221 */ /* 0x000fca0000010200 */
[----:B------:R-:W-:Y:S02]  /*02d0*/  @!P0 F2FP.F16.F32.PACK_AB R6, RZ, R12 ;  /* 0x0000000cff06823e */ /* 0x000fe400000000ff */
[----:B------:R-:W-:Y:S02]  /*02e0*/  IADD3 R10, PT, PT, R0, 0x180, RZ ;  /* 0x00000180000a7810 */ /* 0x000fe40007ffe0ff */
[----:B------:R-:W-:Y:S01]  /*02f0*/  @!P0 MOV R0, R20 ;  /* 0x0000001400008202 */ /* 0x000fe20000000f00 */
[----:B------:R0:W-:Y:S03]  /*0300*/  @!P0 STG.E.U16 desc[UR4][R8.64], R6 ;  /* 0x0000000608008986 */ /* 0x0001e6000c101504 */
[----:B------:R-:W-:Y:S01]  /*0310*/  ISETP.GE.AND P3, PT, R0, R5, PT ;  /* 0x000000050000720c */ /* 0x000fe20003f66270 */
[----:B----4-:R-:W-:-:S05]  /*0320*/  @!P1 HADD2.F32 R11, -RZ, R11.H0_H0 ;  /* 0x2000000bff0b9230 */ /* 0x010fca0000004100 */
[----:B------:R-:W-:Y:S01]  /*0330*/  @!P1 FADD.FTZ R11, |R11|, -RZ ;  /* 0x800000ff0b0b9221 */ /* 0x000fe20000010200 */
[----:B------:R-:W-:-:S05]  /*0340*/  @!P2 HADD2.F32 R19, -RZ, R19.H0_H0 ;  /* 0x20000013ff13a230 */ /* 0x000fca0000004100 */
[----:B------:R-:W-:Y:S01]  /*0350*/  @!P2 FADD.FTZ R19, |R19|, -RZ ;  /* 0x800000ff1313a221 */ /* 0x000fe20000010200 */
[----:B------:R-:W-:-:S04]  /*0360*/  @!P1 F2FP.F16.F32.PACK_AB R2, RZ, R11 ;  /* 0x0000000bff02923e */ /* 0x000fc800000000ff */
[----:B------:R-:W-:Y:S01]  /*0370*/  @!P2 F2FP.F16.F32.PACK_AB R4, RZ, R19 ;  /* 0x00000013ff04a23e */ /* 0x000fe200000000ff */
        /* <DEDUP_REMOVED lines=11> */
.L_x_1724:
[----:B------:R-:W-:Y:S05]  /*0430*/  BSYNC.RECONVERGENT B0 ;  /* 0x0000000000007941 */ /* 0x000fea0003800200 */
.L_x_1723:
[-C--:B------:R-:W-:Y:S02]  /*0440*/  ISETP.GE.AND P1, PT, R0, R5.reuse, PT ;  /* 0x000000050000720c */ /* 0x080fe40003f26270 */
[----:B------:R-:W-:-:S11]  /*0450*/  ISETP.GE.AND P0, PT, R10, R5, PT ;  /* 0x000000050a00720c */ /* 0x000fd60003f06270 */
[----:B------:R-:W-:Y:S05]  /*0460*/  @P1 EXIT ;  /* 0x000000000000194d */ /* 0x000fea0003800000 */
[----:B0-----:R-:W0:Y:S01]  /*0470*/  LDC.64 R4, c[0x0][0x388] ;  /* 0x0000e200ff047b82 */ /* 0x001e220000000a00 */
[----:B-----5:R-:W-:Y:S02]  /*0480*/  @!P0 HADD2.F32 R7, -RZ, R7.H0_H0 ;  /* 0x20000007ff078230 */ /* 0x020fe40000004100 */
[----:B------:R-:W-:-:S03]  /*0490*/  IMAD R3, R3, 0x200, R0 ;  /* 0x0000020003037824 */ /* 0x000fc600078e0200 */
[----:B------:R-:W-:-:S05]  /*04a0*/  @!P0 FADD.FTZ R7, |R7|, -RZ ;  /* 0x800000ff07078221 */ /* 0x000fca0000010200 */
[----:B------:R-:W-:-:S04]  /*04b0*/  @!P0 F2FP.F16.F32.PACK_AB R2, RZ, R7 ;  /* 0x00000007ff02823e */ /* 0x000fc800000000ff */
[----:B------:R-:W-:Y:S01]  /*04c0*/  PRMT R0, R2, 0x7610, R0 ;  /* 0x0000761002007816 */ /* 0x000fe20000000000 */
[----:B0-----:R-:W-:-:S05]  /*04d0*/  IMAD.WIDE.U32 R2, R3, 0x2, R4 ;  /* 0x0000000203027825 */ /* 0x001fca00078e0004 */
[----:B------:R-:W-:Y:S01]  /*04e0*/  STG.E.U16 desc[UR4][R2.64], R0 ;  /* 0x0000000002007986 */ /* 0x000fe2000c101504 */
[----:B------:R-:W-:Y:S05]  /*04f0*/  EXIT ;  /* 0x000000000000794d */ /* 0x000fea0003800000 */
.L_x_1725:
        /* <DEDUP_REMOVED lines=16> */
.L_x_5974:


//--------------------- .text._ZN2at6native29vectorized_elementwise_kernelILi2ENS0_10AbsFunctorIN3c104HalfEEESt5arrayIPcLm2EEEEviT0_T1_ --------------------------
	.section	.text._ZN2at6native29vectorized_elementwise_kernelILi2ENS0_10AbsFunctorIN3c104HalfEEESt5arrayIPcLm2EEEEviT0_T1_,"ax",@progbits
	.align	128
        .global         _ZN2at6native29vectorized_elementwise_kernelILi2ENS0_10AbsFunctorIN3c104HalfEEESt5arrayIPcLm2EEEEviT0_T1_
        .type           _ZN2at6native29vectorized_elementwise_kernelILi2ENS0_10AbsFunctorIN3c104HalfEEESt5arrayIPcLm2EEEEviT0_T1_,@function
        .size           _ZN2at6native29vectorized_elementwise_kernelILi2ENS0_10AbsFunctorIN3c104HalfEEESt5arrayIPcLm2EEEEviT0_T1_,(.L_x_5975 - _ZN2at6native29vectorized_elementwise_kernelILi2ENS0_10AbsFunctorIN3c104HalfEEESt5arrayIPcLm2EEEEviT0_T1_)
        .other          _ZN2at6native29vectorized_elementwise_kernelILi2ENS0_10AbsFunctorIN3c104HalfEEESt5arrayIPcLm2EEEEviT0_T1_,@"STO_CUDA_ENTRY STV_DEFAULT"
_ZN2at6native29vectorized_elementwise_kernelILi2ENS0_10AbsFunctorIN3c104HalfEEESt5arrayIPcLm2EEEEviT0_T1_:
.text._ZN2at6native29vectorized_elementwise_kernelILi2ENS0_10AbsFunctorIN3c104HalfEEESt5arrayIPcLm2EEEEviT0_T1_:
[----:B------:R-:W-:Y:S01]  /*0000*/  LDC R1, c[0x0][0x37c] ;  /* 0x0000df00ff017b82 */ /* 0x000fe20000000800 */
[----:B------:R-:W0:Y:S01]  /*0010*/  S2R R0, SR_CTAID.X ;  /* 0x0000000000007919 */ /* 0x000e220000002500 */
[----:B------:R-:W1:Y:S01]  /*0020*/  LDCU UR6, c[0x0][0x380] ;  /* 0x00007000ff0677ac */ /* 0x000e620008000800 */
[----:B------:R-:W2:Y:S01]  /*0030*/  LDCU.64 UR4, c[0x0][0x358] ;  /* 0x00006b00ff0477ac */ /* 0x000ea20008000a00 */
[----:B0-----:R-:W-:-:S04]  /*0040*/  SHF.L.U32 R0, R0, 0xa, RZ ;  /* 0x0000000a00007819 */ /* 0x001fc800000006ff */
        /* <DEDUP_REMOVED lines=12> */
[----:B------:R-:W-:Y:S01]  /*0110*/  @!P5 IADD3 R25, PT, PT, R25, 0x80, RZ ;  /* 0x000000801919d810 */ /* 0x000fe20007ffe0ff */
[----:B------:R-:W1:Y:S03]  /*0120*/  @!P5 LDC.64 R12, c[0x0][0x390] ;  /* 0x0000e400ff0cdb82 */ /* 0x000e660000000a00 */
[----:B------:R-:W-:Y:S01]  /*0130*/  ISETP.GE.U32.AND P4, PT, R25, R2, PT ;  /* 0x000000021900720c */ /* 0x000fe20003f86070 */
[----:B0-----:R-:W-:-:S05]  /*0140*/  @!P6 IMAD.WIDE.U32 R14, R19, 0x2, R14 ;  /* 0x00000002130ee825 */ /* 0x001fca00078e000e */
[----:B------:R-:W2:Y:S07]  /*0150*/  @!P6 LDG.E.U16 R22, desc[UR4][R14.64] ;  /* 0x000000040e16e981 */ /* 0x000eae000c1e1500 */
[----:B------:R-:W-:Y:S01]  /*0160*/  @!P4 IMAD.IADD R17, R0, 0x1, R25 ;  /* 0x000000010011c824 */ /* 0x000fe200078e0219 */
[----:B------:R-:W-:Y:S01]  /*0170*/  @!P4 IADD3 R25, PT, PT, R25, 0x80, RZ ;  /* 0x000000801919c810 */ /* 0x000fe20007ffe0ff */
[----:B------:R-:W0:Y:S03]  /*0180*/  @!P4 LDC.64 R10, c[0x0][0x390] ;  /* 0x0000e400ff0acb82 */ /* 0x000e260000000a00 */
        /* <DEDUP_REMOVED lines=11> */
[----:B------:R-:W-:Y:S01]  /*0240*/  @!P2 IMAD.IADD R23, R0, 0x1, R25 ;  /* 0x000000010017a824 */ /* 0x000fe200078e0219 */
[----:B------:R-:W-:-:S04]  /*0250*/  @!P2 IADD3 R25, PT, PT, R25, 0x80, RZ ;  /* 0x000000801919a810 */ /* 0x000fc80007ffe0ff */
[----:B------:R-:W-:Y:S01]  /*0260*/  ISETP.GE.U32.AND P1, PT, R25, R2, PT ;  /* 0x000000021900720c */ /* 0x000fe20003f26070 */
[----:B0-----:R-:W0:-:S12]  /*0270*/  @!P2 LDC.64 R10, c[0x0][0x390] ;  /* 0x0000e400ff0aab82 */ /* 0x001e180000000a00 */
[----:B------:R-:W-:Y:S01]  /*0280*/  @!P1 IMAD.IADD R29, R0, 0x1, R25 ;  /* 0x00000001001d9824 */ /* 0x000fe200078e0219 */
[----:B------:R-:W-:Y:S01]  /*0290*/  @!P1 IADD3 R25, PT, PT, R25, 0x80, RZ ;  /* 0x0000008019199810 */ /* 0x000fe20007ffe0ff */
[----:B------:R-:W5:Y:S03]  /*02a0*/  @!P1 LDC.64 R12, c[0x0][0x390] ;  /* 0x0000e400ff0c9b82 */ /* 0x000f660000000a00 */
[----:B------:R-:W-:-:S13]  /*02b0*/  ISETP.GE.U32.AND P0, PT, R25, R2, PT ;  /* 0x000000021900720c */ /* 0x000fda0003f06070 */
[----:B------:R-:W-:Y:S01]  /*02c0*/  @!P0 IADD3 R27, PT, PT, R0, R25, RZ ;  /* 0x00000019001b8210 */ /* 0x000fe20007ffe0ff */
[----:B------:R-:W-:Y:S01]  /*02d0*/  @!P0 VIADD R25, R25, 0x80 ;  /* 0x0000008019198836 */ /* 0x000fe20000000000 */
[----:B------:R-:W5:Y:S04]  /*02e0*/  @!P0 LDC.64 R14, c[0x0][0x390] ;  /* 0x0000e400ff0e8b82 */ /* 0x000f680000000a00 */
[----:B------:R-:W-:-:S13]  /*02f0*/  ISETP.GE.U32.AND P6, PT, R25, R2, PT ;  /* 0x000000021900720c */ /* 0x000fda0003fc6070 */
[----:B------:R-:W5:Y:S01]  /*0300*/  @!P6 LDC.64 R16, c[0x0][0x390] ;  /* 0x0000e400ff10eb82 */ /* 0x000f620000000a00 */
[----:B------:R-:W-:Y:S01]  /*0310*/  @!P6 IADD3 R25, PT, PT, R0, R25, RZ ;  /* 0x000000190019e210 */ /* 0x000fe20007ffe0ff */
[----:B-1----:R-:W-:Y:S01]  /*0320*/  @!P3 IMAD.WIDE.U32 R18, R28, 0x2, R18 ;  /* 0x000000021c12b825 */ /* 0x002fe200078e0012 */
[----:B------:R-:W-:-:S03]  /*0330*/  PRMT R28, RZ, 0x7610, R28 ;  /* 0x00007610ff1c7816 */ /* 0x000fc6000000001c */
[----:B0-----:R-:W-:Y:S01]  /*0340*/  @!P2 IMAD.WIDE.U32 R10, R23, 0x2, R10 ;  /* 0x00000002170aa825 */ /* 0x001fe200078e000a */
[----:B------:R-:W-:Y:S02]  /*0350*/  PRMT R23, RZ, 0x7610, R23 ;  /* 0x00007610ff177816 */ /* 0x000fe40000000017 */
[----:B------:R-:W4:Y:S01]  /*0360*/  @!P3 LDG.E.U16 R28, desc[UR4][R18.64] ;  /* 0x00000004121cb981 */ /* 0x000f22000c1e1500 */
[----:B-----5:R-:W-:Y:S01]  /*0370*/  @!P1 IMAD.WIDE.U32 R12, R29, 0x2, R12 ;  /* 0x000000021d0c9825 */ /* 0x020fe200078e000c */
[----:B------:R-:W-:-:S03]  /*0380*/  PRMT R29, RZ, 0x7610, R29 ;  /* 0x00007610ff1d7816 */ /* 0x000fc6000000001d */
[----:B------:R-:W-:Y:S01]  /*0390*/  @!P0 IMAD.WIDE.U32 R14, R27, 0x2, R14 ;  /* 0x000000021b0e8825 */ /* 0x000fe200078e000e */
[----:B------:R-:W-:Y:S01]  /*03a0*/  PRMT R27, RZ, 0x7610, R27 ;  /* 0x00007610ff1b7816 */ /* 0x000fe2000000001b */
[----:B------:R-:W5:Y:S04]  /*03b0*/  @!P1 LDG.E.U16 R23, desc[UR4][R12.64] ;  /* 0x000000040c179981 */ /* 0x000f68000c1e1500 */
[----:B------:R-:W5:Y:S01]  /*03c0*/  @!P0 LDG.E.U16 R29, desc[UR4][R14.64] ;  /* 0x000000040e1d8981 */ /* 0x000f62000c1e1500 */
[----:B------:R-:W-:Y:S01]  /*03d0*/  @!P6 IMAD.WIDE.U32 R16, R25, 0x2, R16 ;  /* 0x000000021910e825 */ /* 0x000fe200078e0010 */
[----:B------:R-:W-:-:S04]  /*03e0*/  PRMT R25, RZ, 0x7610, R25 ;  /* 0x00007610ff197816 */ /* 0x000fc80000000019 */
[----:B------:R-:W5:Y:S04]  /*03f0*/  @!P6 LDG.E.U16 R27, desc[UR4][R16.64] ;  /* 0x00000004101be981 */ /* 0x000f68000c1e1500 */
[----:B------:R0:W5:Y:S01]  /*0400*/  @!P2 LDG.E.U16 R25, desc[UR4][R10.64] ;  /* 0x000000040a19a981 */ /* 0x000162000c1e1500 */
[C---:B------:R-:W-:Y:S01]  /*0410*/  ISETP.GE.U32.AND P0, PT, R3.reuse, R2, PT ;  /* 0x000000020300720c */ /* 0x040fe20003f06070 */
[----:B0-----:R-:W-:-:S12]  /*0420*/  VIADD R11, R3, 0x80 ;  /* 0x00000080030b7836 */ /* 0x001fd80000000000 */
[----:B------:R-:W0:Y:S01]  /*0430*/  @!P0 LDC.64 R18, c[0x0][0x388] ;  /* 0x0000e200ff128b82 */ /* 0x000e220000000a00 */
[----:B------:R-:W-:Y:S02]  /*0440*/  ISETP.GE.U32.AND P6, PT, R11, R2, PT ;  /* 0x000000020b00720c */ /* 0x000fe40003fc6070 */
[C---:B------:R-:W-:Y:S01]  /*0450*/  IADD3 R13, PT, PT, R3.reuse, 0x100, RZ ;  /* 0x00000100030d7810 */ /* 0x040fe20007ffe0ff */
[----:B------:R-:W-:-:S03]  /*0460*/  VIADD R15, R3, 0x180 ;  /* 0x00000180030f7836 */ /* 0x000fc60000000000 */
[-C--:B------:R-:W-:Y:S01]  /*0470*/  ISETP.GE.U32.AND P1, PT, R13, R2.reuse, PT ;  /* 0x000000020d00720c */ /* 0x080fe20003f26070 */
[C---:B------:R-:W-:Y:S01]  /*0480*/  VIADD R13, R3.reuse, 0x280 ;  /* 0x00000280030d7836 */ /* 0x040fe20000000000 */
[----:B------:R-:W-:Y:S02]  /*0490*/  IADD3 R17, PT, PT, R3, 0x200, RZ ;  /* 0x0000020003117810 */ /* 0x000fe40007ffe0ff */
[-C--:B------:R-:W-:Y:S02]  /*04a0*/  ISETP.GE.U32.AND P2, PT, R15, R2.reuse, PT ;  /* 0x000000020f00720c */ /* 0x080fe40003f46070 */
[-C--:B------:R-:W-:Y:S01]  /*04b0*/  ISETP.GE.U32.AND P4, PT, R13, R2.reuse, PT ;  /* 0x000000020d00720c */ /* 0x080fe20003f86070 */
[----:B------:R-:W-:Y:S01]  /*04c0*/  VIADD R13, R3, 0x380 ;  /* 0x00000380030d7836 */ /* 0x000fe20000000000 */
[----:B------:R-:W-:Y:S02]  /*04d0*/  ISETP.GE.U32.AND P3, PT, R17, R2, PT ;  /* 0x000000021100720c */ /* 0x000fe40003f66070 */
[----:B------:R-:W-:-:S02]  /*04e0*/  IADD3 R15, PT, PT, R3, 0x300, RZ ;  /* 0x00000300030f7810 */ /* 0x000fc40007ffe0ff */
[----:B------:R-:W-:Y:S02]  /*04f0*/  @!P0 IADD3 R17, PT, PT, R0, R3, RZ ;  /* 0x0000000300118210 */ /* 0x000fe40007ffe0ff */
[----:B------:R-:W-:-:S03]  /*0500*/  ISETP.GE.U32.AND P5, PT, R15, R2, PT ;  /* 0x000000020f00720c */ /* 0x000fc60003fa6070 */
[----:B0-----:R-:W-:Y:S01]  /*0510*/  @!P0 IMAD.WIDE.U32 R18, R17, 0x2, R18 ;  /* 0x0000000211128825 */ /* 0x001fe200078e0012 */
[----:B------:R-:W-:Y:S01]  /*0520*/  @!P0 MOV R3, R11 ;  /* 0x0000000b00038202 */ /* 0x000fe20000000f00 */
[----:B------:R-:W-:Y:S04]  /*0530*/  BSSY.RECONVERGENT B0, `(.L_x_1727) ;  /* 0x0000047000007945 */ /* 0x000fe80003800200 */
[----:B------:R-:W-:Y:S01]  /*0540*/  BSSY.RELIABLE B1, `(.L_x_1728) ;  /* 0x000003f000017945 */ /* 0x000fe20003800100 */
[----:B--2---:R-:W-:-:S05]  /*0550*/  @!P0 HADD2.F32 R22, -RZ, R22.H0_H0 ;  /* 0x20000016ff168230 */ /* 0x004fca0000004100 */
[----:B------:R-:W-:-:S05]  /*0560*/  @!P0 FADD.FTZ R22, |R22|, -RZ ;  /* 0x800000ff16168221 */ /* 0x000fca0000010200 */
[----:B------:R-:W-:Y:S01]  /*0570*/  @!P0 F2FP.F16.F32.PACK_AB R21, RZ, R22 ;  /* 0x00000016ff15823e */ /* 0x000fe200000000ff */
[----:B---3--:R-:W-:-:S05]  /*0580*/  @!P6 HADD2.F32 R24, -RZ, R24.H0_H0 ;  /* 0x20000018ff18e230 */ /* 0x008fca0000004100 */
[----:B------:R-:W-:-:S05]  /*0590*/  @!P6 FADD.FTZ R24, |R24|, -RZ ;  /* 0x800000ff1818e221 */ /* 0x000fca0000010200 */
[----:B------:R-:W-:Y:S02]  /*05a0*/  @!P6 F2FP.F16.F32.PACK_AB R4, RZ, R24 ;  /* 0x00000018ff04e23e */ /* 0x000fe400000000ff */
[-C--:B------:R-:W-:Y:S01]  /*05b0*/  ISETP.GE.U32.AND P6, PT, R13, R2.reuse, PT ;  /* 0x000000020d00720c */ /* 0x080fe20003fc6070 */
[----:B------:R0:W-:Y:S01]  /*05c0*/  @!P0 STG.E.U16 desc[UR4][R18.64], R21 ;  /* 0x0000001512008986 */ /* 0x0001e2000c101504 */
[----:B------:R-:W-:Y:S01]  /*05d0*/  ISETP.GE.U32.AND P0, PT, R3, R2, PT ;  /* 0x000000020300720c */ /* 0x000fe20003f06070 */
[----:B----4-:R-:W-:-:S05]  /*05e0*/  @!P1 HADD2.F32 R26, -RZ, R26.H0_H0 ;  /* 0x2000001aff1a9230 */ /* 0x010fca0000004100 */
[----:B------:R-:W-:-:S05]  /*05f0*/  @!P1 FADD.FTZ R26, |R26|, -RZ ;  /* 0x800000ff1a1a9221 */ /* 0x000fca0000010200 */
[----:B------:R-:W-:Y:S01]  /*0600*/  @!P1 F2FP.F16.F32.PACK_AB R5, RZ, R26 ;  /* 0x0000001aff05923e */ /* 0x000fe200000000ff */
[----:B------:R-:W-:Y:S02]  /*0610*/  @!P2 HADD2.F32 R28, -RZ, R28.H0_H0 ;  /* 0x2000001cff1ca230 */ /* 0x000fe40000004100 */
[----:B-----5:R-:W-:Y:S02]  /*0620*/  @!P4 HADD2.F32 R23, -RZ, R23.H0_H0 ;  /* 0x20000017ff17c230 */ /* 0x020fe40000004100 */
[----:B------:R-:W-:Y:S02]  /*0630*/  @!P5 HADD2.F32 R29, -RZ, R29.H0_H0 ;  /* 0x2000001dff1dd230 */ /* 0x000fe40000004100 */
[----:B------:R-:W-:Y:S01]  /*0640*/  @!P2 FADD.FTZ R28, |R28|, -RZ ;  /* 0x800000ff1c1ca221 */ /* 0x000fe20000010200 */
[----:B------:R-:W-:Y:S01]  /*0650*/  @!P4 FADD.FTZ R23, |R23|, -RZ ;  /* 0x800000ff1717c221 */ /* 0x000fe20000010200 */
[----:B------:R-:W-:Y:S02]  /*0660*/  @!P6 HADD2.F32 R27, -RZ, R27.H0_H0 ;  /* 0x2000001bff1be230 */ /* 0x000fe40000004100 */
[----:B------:R-:W-:-:S02]  /*0670*/  @!P3 HADD2.F32 R25, -RZ, R25.H0_H0 ;  /* 0x20000019ff19b230 */ /* 0x000fc40000004100 */
[----:B------:R-:W-:Y:S01]  /*0680*/  @!P5 FADD.FTZ R29, |R29|, -RZ ;  /* 0x800000ff1d1dd221 */ /* 0x000fe20000010200 */
[----:B------:R-:W-:Y:S02]  /*0690*/  @!P6 FADD.FTZ R27, |R27|, -RZ ;  /* 0x800000ff1b1be221 */ /* 0x000fe40000010200 */
[----:B------:R-:W-:Y:S01]  /*06a0*/  @!P3 FADD.FTZ R25, |R25|, -RZ ;  /* 0x800000ff1919b221 */ /* 0x000fe20000010200 */
[----:B------:R-:W-:Y:S02]  /*06b0*/  @!P2 F2FP.F16.F32.PACK_AB R6, RZ, R28 ;  /* 0x0000001cff06a23e */ /* 0x000fe400000000ff */
[----:B------:R-:W-:Y:S02]  /*06c0*/  @!P4 F2FP.F16.F32.PACK_AB R8, RZ, R23 ;  /* 0x00000017ff08c23e */ /* 0x000fe400000000ff */
[----:B------:R-:W-:Y:S02]  /*06d0*/  @!P3 F2FP.F16.F32.PACK_AB R7, RZ, R25 ;  /* 0x00000019ff07b23e */ /* 0x000fe400000000ff */
[----:B------:R-:W-:-:S02]  /*06e0*/  @!P5 F2FP.F16.F32.PACK_AB R9, RZ, R29 ;  /* 0x0000001dff09d23e */ /* 0x000fc400000000ff */
[----:B------:R-:W-:Y:S01]  /*06f0*/  @!P6 F2FP.F16.F32.PACK_AB R20, RZ, R27 ;  /* 0x0000001bff14e23e */ /* 0x000fe200000000ff */
        /* <DEDUP_REMOVED lines=9> */
[----:B------:R-:W-:Y:S02]  /*0790*/  IADD3 R13, PT, PT, R0, R3, RZ ;  /* 0x00000003000d7210 */ /* 0x000fe40007ffe0ff */
[----:B------:R-:W-:-:S03]  /*07a0*/  IADD3 R3, PT, PT, R3, 0x80, RZ ;  /* 0x0000008003037810 */ /* 0x000fc60007ffe0ff */
[----:B0-----:R-:W-:-:S05]  /*07b0*/  IMAD.WIDE.U32 R10, R13, 0x2, R10 ;  /* 0x000000020d0a7825 */ /* 0x001fca00078e000a */
[----:B------:R0:W-:Y:S02]  /*07c0*/  STG.E.U16 desc[UR4][R10.64], R5 ;  /* 0x000000050a007986 */ /* 0x0001e4000c101504 */
.L_x_1729:
[----:B------:R-:W-:-:S13]  /*07d0*/  ISETP.GE.U32.AND P0, PT, R3, R2, PT ;  /* 0x000000020300720c */ /* 0x000fda0003f06070 */
[----:B------:R-:W-:Y:S05]  /*07e0*/  @P0 BRA `(.L_x_1731) ;  /* 0x0000000000300947 */ /* 0x000fea0003800000 */
[----:B0-----:R-:W0:Y:S01]  /*07f0*/  LDC.64 R4, c[0x0][0x388] ;  /* 0x0000e200ff047b82 */ /* 0x001e220000000a00 */
[----:B------:R-:W-:Y:S01]  /*0800*/  IMAD.IADD R11, R0, 0x1, R3 ;  /* 0x00000001000b7824 */ /* 0x000fe200078e0203 */
[----:B------:R-:W-:-:S03]  /*0810*/  IADD3 R3, PT, PT, R3, 0x80, RZ ;  /* 0x0000008003037810 */ /* 0x000fc60007ffe0ff */
[----:B0-----:R-:W-:-:S05]  /*0820*/  IMAD.WIDE.U32 R4, R11, 0x2, R4 ;  /* 0x000000020b047825 */ /* 0x001fca00078e0004 */
[----:B------:R1:W-:Y:S02]  /*0830*/  STG.E.U16 desc[UR4][R4.64], R6 ;  /* 0x0000000604007986 */ /* 0x0003e4000c101504 */
.L_x_1730:
[----:B------:R-:W-:-:S13]  /*0840*/  ISETP.GE.U32.AND P0, PT, R3, R2, PT ;  /* 0x000000020300720c */ /* 0x000fda0003f06070 */
[----:B------:R-:W-:Y:S05]  /*0850*/  @P0 BRA `(.L_x_1732) ;  /* 0x0000000000340947 */ /* 0x000fea0003800000 */
[----:B01----:R-:W0:Y:S01]  /*0860*/  LDC.64 R4, c[0x0][0x388] ;  /* 0x0000e200ff047b82 */ /* 0x003e220000000a00 */
[----:B------:R-:W-:Y:S01]  /*0870*/  IADD3 R11, PT, PT, R0, R3, RZ ;  /* 0x00000003000b7210 */ /* 0x000fe20007ffe0ff */
[----:B------:R-:W-:-:S04]  /*0880*/  VIADD R3, R3, 0x80 ;  /* 0x0000008003037836 */ /* 0x000fc80000000000 */
[----:B0-----:R-:W-:-:S05]  /*0890*/  IMAD.WIDE.U32 R4, R11, 0x2, R4 ;  /* 0x000000020b047825 */ /* 0x001fca00078e0004 */
[----:B------:R1:W-:Y:S02]  /*08a0*/  STG.E.U16 desc[UR4][R4.64], R7 ;  /* 0x0000000704007986 */ /* 0x0003e4000c101504 */
.L_x_1731:
[----:B------:R-:W-:-:S13]  /*08b0*/  ISETP.GE.U32.AND P0, PT, R3, R2, PT ;  /* 0x000000020300720c */ /* 0x000fda0003f06070 */
[----:B------:R-:W-:Y:S05]  /*08c0*/  @P0 BREAK.RELIABLE B1 ;  /* 0x0000000000010942 */ /* 0x000fea0003800100 */
[----:B------:R-:W-:Y:S05]  /*08d0*/  @P0 BRA `(.L_x_1733) ;  /* 0x0000000000300947 */ /* 0x000fea0003800000 */
[----:B01----:R-:W0:Y:S01]  /*08e0*/  LDC.64 R4, c[0x0][0x388] ;  /* 0x0000e200ff047b82 */ /* 0x003e220000000a00 */
[----:B------:R-:W-:Y:S02]  /*08f0*/  IADD3 R7, PT, PT, R0, R3, RZ ;  /* 0x0000000300077210 */ /* 0x000fe40007ffe0ff */
[----:B------:R-:W-:-:S03]  /*0900*/  IADD3 R3, PT, PT, R3, 0x80, RZ ;  /* 0x0000008003037810 */ /* 0x000fc60007ffe0ff */
[----:B0-----:R-:W-:-:S05]  /*0910*/  IMAD.WIDE.U32 R4, R7, 0x2, R4 ;  /* 0x0000000207047825 */ /* 0x001fca00078e0004 */
[----:B------:R2:W-:Y:S02]  /*0920*/  STG.E.U16 desc[UR4][R4.64], R8 ;  /* 0x0000000804007986 */ /* 0x0005e4000c101504 */
.L_x_1732:
[----:B------:R-:W-:Y:S05]  /*0930*/  BSYNC.RELIABLE B1 ;  /* 0x0000000000017941 */ /* 0x000fea0003800100 */
.L_x_1728:
[----:B------:R-:W-:-:S13]  /*0940*/  ISETP.GE.U32.AND P0, PT, R3, R2, PT ;  /* 0x000000020300720c */ /* 0x000fda0003f06070 */
[----:B012---:R-:W0:Y:S01]  /*0950*/  @!P0 LDC.64 R4, c[0x0][0x388] ;  /* 0x0000e200ff048b82 */ /* 0x007e220000000a00 */
[----:B------:R-:W-:Y:S01]  /*0960*/  @!P0 IMAD.IADD R7, R0, 0x1, R3 ;  /* 0x0000000100078824 */ /* 0x000fe200078e0203 */
[----:B------:R-:W-:-:S03]  /*0970*/  @!P0 IADD3 R3, PT, PT, R3, 0x80, RZ ;  /* 0x0000008003038810 */ /* 0x000fc60007ffe0ff */
[----:B0-----:R-:W-:-:S05]  /*0980*/  @!P0 IMAD.WIDE.U32 R4, R7, 0x2, R4 ;  /* 0x0000000207048825 */ /* 0x001fca00078e0004 */
[----:B------:R2:W-:Y:S02]  /*0990*/  @!P0 STG.E.U16 desc[UR4][R4.64], R9 ;  /* 0x0000000904008986 */ /* 0x0005e4000c101504 */
.L_x_1733:
[----:B------:R-:W-:Y:S05]  /*09a0*/  BSYNC.RECONVERGENT B0 ;  /* 0x0000000000007941 */ /* 0x000fea0003800200 */
.L_x_1727:
        /* <DEDUP_REMOVED lines=8> */
.L_x_1726:
        /* <DEDUP_REMOVED lines=8> */
[----:B------:R1:W5:Y:S01]  /*0ab0*/  LDG.E R10, desc[UR4][R6.64+0x600] ;  /* 0x00060004060a7981 */ /* 0x000362000c1e1900 */
[----:B0-----:R-:W-:-:S04]  /*0ac0*/  IMAD.WIDE.U32 R2, R0, 0x2, R2 ;  /* 0x0000000200027825 */ /* 0x001fc800078e0002 */
[----:B------:R-:W-:-:S04]  /*0ad0*/  IMAD.WIDE.U32 R2, R5, 0x4, R2 ;  /* 0x0000000405027825 */ /* 0x000fc800078e0002 */
[--C-:B--2---:R-:W-:Y:S02]  /*0ae0*/  HADD2.F32 R0, -RZ, R4.reuse.H0_H0 ;  /* 0x20000004ff007230 */ /* 0x104fe40000004100 */
[----:B------:R-:W-:Y:S02]  /*0af0*/  HADD2.F32 R4, -RZ, R4.H1_H1 ;  /* 0x30000004ff047230 */ /* 0x000fe40000004100 */
[--C-:B---3--:R-:W-:Y:S02]  /*0b00*/  HADD2.F32 R11, -RZ, R8.reuse.H0_H0 ;  /* 0x20000008ff0b7230 */ /* 0x108fe40000004100 */
[----:B------:R-:W-:Y:S01]  /*0b10*/  FADD.FTZ R0, |R0|, -RZ ;  /* 0x800000ff00007221 */ /* 0x000fe20000010200 */
[----:B------:R-:W-:Y:S02]  /*0b20*/  HADD2.F32 R8, -RZ, R8.H1_H1 ;  /* 0x30000008ff087230 */ /* 0x000fe40000004100 */
[----:B-1----:R-:W-:Y:S01]  /*0b30*/  FADD.FTZ R7, |R4|, -RZ ;  /* 0x800000ff04077221 */ /* 0x002fe20000010200 */
[----:B----4-:R-:W-:-:S02]  /*0b40*/  HADD2.F32 R12, -RZ, R9.H0_H0 ;  /* 0x20000009ff0c7230 */ /* 0x010fc40000004100 */
[----:B------:R-:W-:Y:S01]  /*0b50*/  FADD.FTZ R11, |R11|, -RZ ;  /* 0x800000ff0b0b7221 */ /* 0x000fe20000010200 */
[----:B------:R-:W-:Y:S02]  /*0b60*/  HADD2.F32 R9, -RZ, R9.H1_H1 ;  /* 0x30000009ff097230 */ /* 0x000fe40000004100 */
[----:B------:R-:W-:Y:S01]  /*0b70*/  FADD.FTZ R8, |R8|, -RZ ;  /* 0x800000ff08087221 */ /* 0x000fe20000010200 */
[--C-:B-----5:R-:W-:Y:S02]  /*0b80*/  HADD2.F32 R13, -RZ, R10.reuse.H0_H0 ;  /* 0x2000000aff0d7230 */ /* 0x120fe40000004100 */
[----:B------:R-:W-:Y:S01]  /*0b90*/  FADD.FTZ R12, |R12|, -RZ ;  /* 0x800000ff0c0c7221 */ /* 0x000fe20000010200 */
[----:B------:R-:W-:Y:S02]  /*0ba0*/  HADD2.F32 R10, -RZ, R10.H1_H1 ;  /* 0x3000000aff0a7230 */ /* 0x000fe40000004100 */
[----:B------:R-:W-:Y:S01]  /*0bb0*/  FADD.FTZ R9, |R9|, -RZ ;  /* 0x800000ff09097221 */ /* 0x000fe20000010200 */
[----:B------:R-:W-:Y:S01]  /*0bc0*/  F2FP.F16.F32.PACK_AB R7, R7, R0 ;  /* 0x000000000707723e */ /* 0x000fe200000000ff */
[----:B------:R-:W-:Y:S01]  /*0bd0*/  FADD.FTZ R13, |R13|, -RZ ;  /* 0x800000ff0d0d7221 */ /* 0x000fe20000010200 */
[----:B------:R-:W-:Y:S01]  /*0be0*/  F2FP.F16.F32.PACK_AB R11, R8, R11 ;  /* 0x0000000b080b723e */ /* 0x000fe200000000ff */
[----:B------:R-:W-:Y:S01]  /*0bf0*/  FADD.FTZ R10, |R10|, -RZ ;  /* 0x800000ff0a0a7221 */ /* 0x000fe20000010200 */
[----:B------:R-:W-:Y:S01]  /*0c00*/  F2FP.F16.F32.PACK_AB R9, R9, R12 ;  /* 0x0000000c0909723e */ /* 0x000fe200000000ff */
[----:B------:R-:W-:Y:S03]  /*0c10*/  STG.E desc[UR4][R2.64], R7 ;  /* 0x0000000702007986 */ /* 0x000fe6000c101904 */
[----:B------:R-:W-:Y:S01]  /*0c20*/  F2FP.F16.F32.PACK_AB R13, R10, R13 ;  /* 0x0000000d0a0d723e */ /* 0x000fe200000000ff */
[----:B------:R-:W-:Y:S04]  /*0c30*/  STG.E desc[UR4][R2.64+0x200], R11 ;  /* 0x0002000b02007986 */ /* 0x000fe8000c101904 */
[----:B------:R-:W-:Y:S04]  /*0c40*/  STG.E desc[UR4][R2.64+0x400], R9 ;  /* 0x0004000902007986 */ /* 0x000fe8000c101904 */
[----:B------:R-:W-:Y:S01]  /*0c50*/  STG.E desc[UR4][R2.64+0x600], R13 ;  /* 0x0006000d02007986 */ /* 0x000fe2000c101904 */
[----:B------:R-:W-:Y:S05]  /*0c60*/  EXIT ;  /* 0x000000000000794d */ /* 0x000fea0003800000 */
.L_x_1734:
        /* <DEDUP_REMOVED lines=9> */
.L_x_5975:


//--------------------- .text._ZN2at6native29vectorized_elementwise_kernelILi4ENS0_10AbsFunctorIN3c104HalfEEESt5arrayIPcLm2EEEEviT0_T1_ --------------------------
	.section	.text._ZN2at6native29vectorized_elementwise_kernelILi4ENS0_10AbsFunctorIN3c104HalfEEESt5arrayIPcLm2EEEEviT0_T1_,"ax",@progbits
	.align	128
        .global         _ZN2at6native29vectorized_elementwise_kernelILi4ENS0_10AbsFunctorIN3c104HalfEEESt5arrayIPcLm2EEEEviT0_T1_
        .type           _ZN2at6native29vectorized_elementwise_kernelILi4ENS0_10AbsFunctorIN3c104HalfEEESt5arrayIPcLm2EEEEviT0_T1_,@function
        .size           _ZN2at6native29vectorized_elementwise_kernelILi4ENS0_10AbsFunctorIN3c104HalfEEESt5arrayIPcLm2EEEEviT0_T1_,(.L_x_5976 - _ZN2at6native29vectorized_elementwise_kernelILi4ENS0_10AbsFunctorIN3c104HalfEEESt5arrayIPcLm2EEEEviT0_T1_)
        .other          _ZN2at6native29vectorized_elementwise_kernelILi4ENS0_10AbsFunctorIN3c104HalfEEESt5arrayIPcLm2EEEEviT0_T1_,@"STO_CUDA_ENTRY STV_DEFAULT"
_ZN2at6native29vectorized_elementwise_kernelILi4ENS0_10AbsFunctorIN3c104HalfEEESt5arrayIPcLm2EEEEviT0_T1_:
.text._ZN2at6native29vectorized_elementwise_kernelILi4ENS0_10AbsFunctorIN3c104HalfEEESt5arrayIPcLm2EEEEviT0_T1_:
        /* <DEDUP_REMOVED lines=125> */
.L_x_1738:
[----:B------:R-:W-:-:S13]  /*07d0*/  ISETP.GE.U32.AND P0, PT, R3, R2, PT ;  /* 0x000000020300720c */ /* 0x000fda0003f06070 */
[----:B------:R-:W-:Y:S05]  /*07e0*/  @P0 BRA `(.L_x_1740) ;  /* 0x0000000000300947 */ /* 0x000fea0003800000 */
[----:B0-----:R-:W0:Y:S01]  /*07f0*/  LDC.64 R4, c[0x0][0x388] ;  /* 0x0000e200ff047b82 */ /* 0x001e220000000a00 */
[----:B------:R-:W-:Y:S01]  /*0800*/  IMAD.IADD R11, R0, 0x1, R3 ;  /* 0x00000001000b7824 */ /* 0x000fe200078e0203 */
[----:B------:R-:W-:-:S03]  /*0810*/  IADD3 R3, PT, PT, R3, 0x80, RZ ;  /* 0x0000008003037810 */ /* 0x000fc60007ffe0ff */
[----:B0-----:R-:W-:-:S05]  /*0820*/  IMAD.WIDE.U32 R4, R11, 0x2, R4 ;  /* 0x000000020b047825 */ /* 0x001fca00078e0004 */
[----:B------:R1:W-:Y:S02]  /*0830*/  STG.E.U16 desc[UR4][R4.64], R6 ;  /* 0x0000000604007986 */ /* 0x0003e4000c101504 */
.L_x_1739:
[----:B------:R-:W-:-:S13]  /*0840*/  ISETP.GE.U32.AND P0, PT, R3, R2, PT ;  /* 0x000000020300720c */ /* 0x000fda0003f06070 */
[----:B------:R-:W-:Y:S05]  /*0850*/  @P0 BRA `(.L_x_1741) ;  /* 0x0000000000340947 */ /* 0x000fea0003800000 */
[----:B01----:R-:W0:Y:S01]  /*0860*/  LDC.64 R4, c[0x0][0x388] ;  /* 0x0000e200ff047b82 */ /* 0x003e220000000a00 */
[----:B------:R-:W-:Y:S01]  /*0870*/  IADD3 R11, PT, PT, R0, R3, RZ ;  /* 0x00000003000b7210 */ /* 0x000fe20007ffe0ff */
[----:B------:R-:W-:-:S04]  /*0880*/  VIADD R3, R3, 0x80 ;  /* 0x0000008003037836 */ /* 0x000fc80000000000 */
[----:B0-----:R-:W-:-:S05]  /*0890*/  IMAD.WIDE.U32 R4, R11, 0x2, R4 ;  /* 0x000000020b047825 */ /* 0x001fca00078e0004 */
[----:B------:R1:W-:Y:S02]  /*08a0*/  STG.E.U16 desc[UR4][R4.64], R7 ;  /* 0x0000000704007986 */ /* 0x0003e4000c101504 */
.L_x_1740:
        /* <DEDUP_REMOVED lines=8> */
.L_x_1741:
[----:B------:R-:W-:Y:S05]  /*0930*/  BSYNC.RELIABLE B1 ;  /* 0x0000000000017941 */ /* 0x000fea0003800100 */
.L_x_1737:
[----:B------:R-:W-:-:S13]  /*0940*/  ISETP.GE.U32.AND P0, PT, R3, R2, PT ;  /* 0x000000020300720c */ /* 0x000fda0003f06070 */
[----:B012---:R-:W0:Y:S01]  /*0950*/  @!P0 LDC.64 R4, c[0x0][0x388] ;  /* 0x0000e200ff048b82 */ /* 0x007e220000000a00 */
[----:B------:R-:W-:Y:S01]  /*0960*/  @!P0 IMAD.IADD R7, R0, 0x1, R3 ;  /* 0x0000000100078824 */ /* 0x000fe200078e0203 */
[----:B------:R-:W-:-:S03]  /*0970*/  @!P0 IADD3 R3, PT, PT, R3, 0x80, RZ ;  /* 0x0000008003038810 */ /* 0x000fc60007ffe0ff */
[----:B0-----:R-:W-:-:S05]  /*0980*/  @!P0 IMAD.WIDE.U32 R4, R7, 0x2, R4 ;  /* 0x0000000207048825 */ /* 0x001fca00078e0004 */
[----:B------:R2:W-:Y:S02]  /*0990*/  @!P0 STG.E.U16 desc[UR4][R4.64], R9 ;  /* 0x0000000904008986 */ /* 0x0005e4000c101504 */
.L_x_1742:
[----:B------:R-:W-:Y:S05]  /*09a0*/  BSYNC.RECONVERGENT B0 ;  /* 0x0000000000007941 */ /* 0x000fea0003800200 */
.L_x_1736:
        /* <DEDUP_REMOVED lines=8> */
.L_x_1735:
        /* <DEDUP_REMOVED lines=8> */
[----:B------:R-:W-:-:S04]  /*0ab0*/  IMAD.WIDE.U32 R2, R5, 0x8, R2 ;  /* 0x0000000805027825 */ /* 0x000fc800078e0002 */
[--C-:B--2---:R-:W-:Y:S02]  /*0ac0*/  HADD2.F32 R0, -RZ, R8.reuse.H0_H0 ;  /* 0x20000008ff007230 */ /* 0x104fe40000004100 */
[----:B------:R-:W-:Y:S02]  /*0ad0*/  HADD2.F32 R4, -RZ, R8.H1_H1 ;  /* 0x30000008ff047230 */ /* 0x000fe40000004100 */
[--C-:B---3--:R-:W-:Y:S02]  /*0ae0*/  HADD2.F32 R10, -RZ, R12.reuse.H0_H0 ;  /* 0x2000000cff0a7230 */ /* 0x108fe40000004100 */
[----:B------:R-:W-:Y:S01]  /*0af0*/  FADD.FTZ R0, |R0|, -RZ ;  /* 0x800000ff00007221 */ /* 0x000fe20000010200 */
[----:B------:R-:W-:Y:S02]  /*0b00*/  HADD2.F32 R11, -RZ, R12.H1_H1 ;  /* 0x3000000cff0b7230 */ /* 0x000fe40000004100 */
[----:B------:R-:W-:Y:S01]  /*0b10*/  FADD.FTZ R7, |R4|, -RZ ;  /* 0x800000ff04077221 */ /* 0x000fe20000010200 */
[----:B------:R-:W-:-:S02]  /*0b20*/  HADD2.F32 R8, -RZ, R9.H0_H0 ;  /* 0x20000009ff087230 */ /* 0x000fc40000004100 */
[----:B------:R-:W-:Y:S01]  /*0b30*/  FADD.FTZ R10, |R10|, -RZ ;  /* 0x800000ff0a0a7221 */ /* 0x000fe20000010200 */
[----:B------:R-:W-:Y:S02]  /*0b40*/  HADD2.F32 R12, -RZ, R13.H0_H0 ;  /* 0x2000000dff0c7230 */ /* 0x000fe40000004100 */
[----:B------:R-:W-:Y:S01]  /*0b50*/  FADD.FTZ R11, |R11|, -RZ ;  /* 0x800000ff0b0b7221 */ /* 0x000fe20000010200 */
[----:B------:R-:W-:Y:S02]  /*0b60*/  HADD2.F32 R9, -RZ, R9.H1_H1 ;  /* 0x30000009ff097230 */ /* 0x000fe40000004100 */
[----:B------:R-:W-:Y:S01]  /*0b70*/  FADD.FTZ R8, |R8|, -RZ ;  /* 0x800000ff08087221 */ /* 0x000fe20000010200 */
[----:B------:R-:W-:Y:S02]  /*0b80*/  HADD2.F32 R13, -RZ, R13.H1_H1 ;  /* 0x3000000dff0d7230 */ /* 0x000fe40000004100 */
[----:B------:R-:W-:Y:S01]  /*0b90*/  FADD.FTZ R12, |R12|, -RZ ;  /* 0x800000ff0c0c7221 */ /* 0x000fe20000010200 */
[----:B------:R-:W-:Y:S01]  /*0ba0*/  F2FP.F16.F32.PACK_AB R10, R11, R10 ;  /* 0x0000000a0b0a723e */ /* 0x000fe200000000ff */
[----:B------:R-:W-:Y:S01]  /*0bb0*/  FADD.FTZ R9, |R9|, -RZ ;  /* 0x800000ff09097221 */ /* 0x000fe20000010200 */
[----:B------:R-:W-:Y:S01]  /*0bc0*/  F2FP.F16.F32.PACK_AB R4, R7, R0 ;  /* 0x000000000704723e */ /* 0x000fe200000000ff */
[----:B------:R-:W-:-:S03]  /*0bd0*/  FADD.FTZ R13, |R13|, -RZ ;  /* 0x800000ff0d0d7221 */ /* 0x000fc60000010200 */
[----:B------:R-:W-:Y:S02]  /*0be0*/  F2FP.F16.F32.PACK_AB R5, R9, R8 ;  /* 0x000000080905723e */ /* 0x000fe400000000ff */
[----:B------:R-:W-:-:S03]  /*0bf0*/  F2FP.F16.F32.PACK_AB R11, R13, R12 ;  /* 0x0000000c0d0b723e */ /* 0x000fc600000000ff */
[----:B------:R-:W-:Y:S04]  /*0c00*/  STG.E.64 desc[UR4][R2.64], R4 ;  /* 0x0000000402007986 */ /* 0x000fe8000c101b04 */
[----:B------:R-:W-:Y:S01]  /*0c10*/  STG.E.64 desc[UR4][R2.64+0x400], R10 ;  /* 0x0004000a02007986 */ /* 0x000fe2000c101b04 */
[----:B------:R-:W-:Y:S05]  /*0c20*/  EXIT ;  /* 0x000000000000794d */ /* 0x000fea0003800000 */
.L_x_1743:
        /* <DEDUP_REMOVED lines=13> */
.L_x_5976:


//--------------------- .text._ZN2at6native29vectorized_elementwise_kernelILi8ENS0_10AbsFunctorIN3c104HalfEEESt5arrayIPcLm2EEEEviT0_T1_ --------------------------
	.section	.text._ZN2at6native29vectorized_elementwise_kernelILi8ENS0_10AbsFunctorIN3c104HalfEEESt5arrayIPcLm2EEEEviT0_T1_,"ax",@progbits
	.align	128
        .global         _ZN2at6native29vectorized_elementwise_kernelILi8ENS0_10AbsFunctorIN3c104HalfEEESt5arrayIPcLm2EEEEviT0_T1_
        .type           _ZN2at6native29vectorized_elementwise_kernelILi8ENS0_10AbsFunctorIN3c104HalfEEESt5arrayIPcLm2EEEEviT0_T1_,@function
        .size           _ZN2at6native29vectorized_elementwise_kernelILi8ENS0_10AbsFunctorIN3c104HalfEEESt5arrayIPcLm2EEEEviT0_T1_,(.L_x_5977 - _ZN2at6native29vectorized_elementwise_kernelILi8ENS0_10AbsFunctorIN3c104HalfEEESt5arrayIPcLm2EEEEviT0_T1_)
        .other          _ZN2at6native29vectorized_elementwise_kernelILi8ENS0_10AbsFunctorIN3c104HalfEEESt5arrayIPcLm2EEEEviT0_T1_,@"STO_CUDA_ENTRY STV_DEFAULT"
_ZN2at6native29vectorized_elementwise_kernelILi8ENS0_10AbsFunctorIN3c104HalfEEESt5arrayIPcLm2EEEEviT0_T1_:
.text._ZN2at6native29vectorized_elementwise_kernelILi8ENS0_10AbsFunctorIN3c104HalfEEESt5arrayIPcLm2EEEEviT0_T1_:
        /* <DEDUP_REMOVED lines=125> */
.L_x_1747:
[----:B------:R-:W-:-:S13]  /*07d0*/  ISETP.GE.U32.AND P0, PT, R3, R2, PT ;  /* 0x000000020300720c */ /* 0x000fda0003f06070 */
[----:B------:R-:W-:Y:S05]  /*07e0*/  @P0 BRA `(.L_x_1749) ;  /* 0x0000000000300947 */ /* 0x000fea0003800000 */
[----:B0-----:R-:W0:Y:S01]  /*07f0*/  LDC.64 R4, c[0x0][0x388] ;  /* 0x0000e200ff047b82 */ /* 0x001e220000000a00 */
[----:B------:R-:W-:Y:S01]  /*0800*/  IMAD.IADD R11, R0, 0x1, R3 ;  /* 0x00000001000b7824 */ /* 0x000fe200078e0203 */
[----:B------:R-:W-:-:S03]  /*0810*/  IADD3 R3, PT, PT, R3, 0x80, RZ ;  /* 0x0000008003037810 */ /* 0x000fc60007ffe0ff */
[----:B0-----:R-:W-:-:S05]  /*0820*/  IMAD.WIDE.U32 R4, R11, 0x2, R4 ;  /* 0x000000020b047825 */ /* 0x001fca00078e0004 */
[----:B------:R1:W-:Y:S02]  /*0830*/  STG.E.U16 desc[UR4][R4.64], R6 ;  /* 0x0000000604007986 */ /* 0x0003e4000c101504 */
.L_x_1748:
[----:B------:R-:W-:-:S13]  /*0840*/  ISETP.GE.U32.AND P0, PT, R3, R2, PT ;  /* 0x000000020300720c */ /* 0x000fda0003f06070 */
[----:B------:R-:W-:Y:S05]  /*0850*/  @P0 BRA `(.L_x_1750) ;  /* 0x0000000000340947 */ /* 0x000fea0003800000 */
[----:B01----:R-:W0:Y:S01]  /*0860*/  LDC.64 R4, c[0x0][0x388] ;  /* 0x0000e200ff047b82 */ /* 0x003e220000000a00 */
[----:B------:R-:W-:Y:S01]  /*0870*/  IADD3 R11, PT, PT, R0, R3, RZ ;  /* 0x00000003000b7210 */ /* 0x000fe20007ffe0ff */
[----:B------:R-:W-:-:S04]  /*0880*/  VIADD R3, R3, 0x80 ;  /* 0x0000008003037836 */ /* 0x000fc80000000000 */
[----:B0-----:R-:W-:-:S05]  /*0890*/  IMAD.WIDE.U32 R4, R11, 0x2, R4 ;  /* 0x000000020b047825 */ /* 0x001fca00078e0004 */
[----:B------:R1:W-:Y:S02]  /*08a0*/  STG.E.U16 desc[UR4][R4.64], R7 ;  /* 0x0000000704007986 */ /* 0x0003e4000c101504 */
.L_x_1749:
        /* <DEDUP_REMOVED lines=8> */
.L_x_1750:
[----:B------:R-:W-:Y:S05]  /*0930*/  BSYNC.RELIABLE B1 ;  /* 0x0000000000017941 */ /* 0x000fea0003800100 */
.L_x_1746:
[----:B------:R-:W-:-:S13]  /*0940*/  ISETP.GE.U32.AND P0, PT, R3, R2, PT ;  /* 0x000000020300720c */ /* 0x000fda0003f06070 */
[----:B012---:R-:W0:Y:S01]  /*0950*/  @!P0 LDC.64 R4, c[0x0][0x388] ;  /* 0x0000e200ff048b82 */ /* 0x007e220000000a00 */
[----:B------:R-:W-:Y:S01]  /*0960*/  @!P0 IMAD.IADD R7, R0, 0x1, R3 ;  /* 0x0000000100078824 */ /* 0x000fe200078e0203 */
[----:B------:R-:W-:-:S03]  /*0970*/  @!P0 IADD3 R3, PT, PT, R3, 0x80, RZ ;  /* 0x0000008003038810 */ /* 0x000fc60007ffe0ff */
[----:B0-----:R-:W-:-:S05]  /*0980*/  @!P0 IMAD.WIDE.U32 R4, R7, 0x2, R4 ;  /* 0x0000000207048825 */ /* 0x001fca00078e0004 */
[----:B------:R2:W-:Y:S02]  /*0990*/  @!P0 STG.E.U16 desc[UR4][R4.64], R9 ;  /* 0x0000000904008986 */ /* 0x0005e4000c101504 */
.L_x_1751:
[----:B------:R-:W-:Y:S05]  /*09a0*/  BSYNC.RECONVERGENT B0 ;  /* 0x0000000000007941 */ /* 0x000fea0003800200 */
.L_x_1745:
        /* <DEDUP_REMOVED lines=8> */
.L_x_1744:
[----:B------:R-:W0:Y:S01]  /*0a30*/  S2R R9, SR_TID.X ;  /* 0x0000000000097919 */ /* 0x000e220000002100 */
[----:B------:R-:W1:Y:S02]  /*0a40*/  LDC.64 R2, c[0x0][0x390] ;  /* 0x0000e400ff027b82 */ /* 0x000e640000000a00 */
[----:B-1----:R-:W-:-:S04]  /*0a50*/  IMAD.WIDE.U32 R2, R0, 0x2, R2 ;  /* 0x0000000200027825 */ /* 0x002fc800078e0002 */
[----:B0-----:R-:W-:Y:S02]  /*0a60*/  IMAD.WIDE.U32 R4, R9, 0x10, R2 ;  /* 0x0000001009047825 */ /* 0x001fe400078e0002 */
[----:B------:R-:W0:Y:S04]  /*0a70*/  LDC.64 R2, c[0x0][0x388] ;  /* 0x0000e200ff027b82 */ /* 0x000e280000000a00 */
[----:B------:R-:W2:Y:S01]  /*0a80*/  LDG.E.128 R4, desc[UR4][R4.64] ;  /* 0x0000000404047981 */ /* 0x000ea2000c1e1d00 */
[----:B0-----:R-:W-:-:S04]  /*0a90*/  IMAD.WIDE.U32 R2, R0, 0x2, R2 ;  /* 0x0000000200027825 */ /* 0x001fc800078e0002 */
[----:B------:R-:W-:-:S04]  /*0aa0*/  IMAD.WIDE.U32 R2, R9, 0x10, R2 ;  /* 0x0000001009027825 */ /* 0x000fc800078e0002 */
[--C-:B--2---:R-:W-:Y:S02]  /*0ab0*/  HADD2.F32 R0, -RZ, R4.reuse.H0_H0 ;  /* 0x20000004ff007230 */ /* 0x104fe40000004100 */
[----:B------:R-:W-:Y:S02]  /*0ac0*/  HADD2.F32 R8, -RZ, R4.H1_H1 ;  /* 0x30000004ff087230 */ /* 0x000fe40000004100 */
[--C-:B------:R-:W-:Y:S02]  /*0ad0*/  HADD2.F32 R10, -RZ, R5.reuse.H0_H0 ;  /* 0x20000005ff0a7230 */ /* 0x100fe40000004100 */
[----:B------:R-:W-:Y:S01]  /*0ae0*/  FADD.FTZ R0, |R0|, -RZ ;  /* 0x800000ff00007221 */ /* 0x000fe20000010200 */
[----:B------:R-:W-:Y:S02]  /*0af0*/  HADD2.F32 R11, -RZ, R5.H1_H1 ;  /* 0x30000005ff0b7230 */ /* 0x000fe40000004100 */
[----:B------:R-:W-:Y:S01]  /*0b00*/  FADD.FTZ R5, |R8|, -RZ ;  /* 0x800000ff08057221 */ /* 0x000fe20000010200 */
[----:B------:R-:W-:-:S02]  /*0b10*/  HADD2.F32 R12, -RZ, R6.H0_H0 ;  /* 0x20000006ff0c7230 */ /* 0x000fc40000004100 */
[----:B------:R-:W-:Y:S01]  /*0b20*/  FADD.FTZ R10, |R10|, -RZ ;  /* 0x800000ff0a0a7221 */ /* 0x000fe20000010200 */
[----:B------:R-:W-:Y:S02]  /*0b30*/  HADD2.F32 R13, -RZ, R6.H1_H1 ;  /* 0x30000006ff0d7230 */ /* 0x000fe40000004100 */
[----:B------:R-:W-:Y:S01]  /*0b40*/  FADD.FTZ R11, |R11|, -RZ ;  /* 0x800000ff0b0b7221 */ /* 0x000fe20000010200 */
[--C-:B------:R-:W-:Y:S02]  /*0b50*/  HADD2.F32 R14, -RZ, R7.reuse.H0_H0 ;  /* 0x20000007ff0e7230 */ /* 0x100fe40000004100 */
[----:B------:R-:W-:Y:S01]  /*0b60*/  FADD.FTZ R6, |R12|, -RZ ;  /* 0x800000ff0c067221 */ /* 0x000fe20000010200 */
[----:B------:R-:W-:Y:S02]  /*0b70*/  HADD2.F32 R15, -RZ, R7.H1_H1 ;  /* 0x30000007ff0f7230 */ /* 0x000fe40000004100 */
[----:B------:R-:W-:Y:S01]  /*0b80*/  FADD.FTZ R13, |R13|, -RZ ;  /* 0x800000ff0d0d7221 */ /* 0x000fe20000010200 */
[----:B------:R-:W-:Y:S01]  /*0b90*/  F2FP.F16.F32.PACK_AB R4, R5, R0 ;  /* 0x000000000504723e */ /* 0x000fe200000000ff */
[----:B------:R-:W-:Y:S01]  /*0ba0*/  FADD.FTZ R7, |R14|, -RZ ;  /* 0x800000ff0e077221 */ /* 0x000fe20000010200 */
[----:B------:R-:W-:Y:S01]  /*0bb0*/  F2FP.F16.F32.PACK_AB R5, R11, R10 ;  /* 0x0000000a0b05723e */ /* 0x000fe200000000ff */
[----:B------:R-:W-:Y:S01]  /*0bc0*/  FADD.FTZ R8, |R15|, -RZ ;  /* 0x800000ff0f087221 */ /* 0x000fe20000010200 */
[----:B------:R-:W-:-:S04]  /*0bd0*/  F2FP.F16.F32.PACK_AB R6, R13, R6 ;  /* 0x000000060d06723e */ /* 0x000fc800000000ff */
[----:B------:R-:W-:-:S05]  /*0be0*/  F2FP.F16.F32.PACK_AB R7, R8, R7 ;  /* 0x000000070807723e */ /* 0x000fca00000000ff */
[----:B------:R-:W-:Y:S01]  /*0bf0*/  STG.E.128 desc[UR4][R2.64], R4 ;  /* 0x0000000402007986 */ /* 0x000fe2000c101d04 */
[----:B------:R-:W-:Y:S05]  /*0c00*/  EXIT ;  /* 0x000000000000794d */ /* 0x000fea0003800000 */
.L_x_1752:
        /* <DEDUP_REMOVED lines=15> */
.L_x_5977:


//--------------------- .text._ZN2at6native18elementwise_kernelILi128ELi4EZNS0_15gpu_kernel_implINS0_10AbsFunctorIfEEEEvRNS_18TensorIteratorBaseERKT_EUliE_EEviT1_ --------------------------
	.section	.text._ZN2at6native18elementwise_kernelILi128ELi4EZNS0_15gpu_kernel_implINS0_10AbsFunctorIfEEEEvRNS_18TensorIteratorBaseERKT_EUliE_EEviT1_,"ax",@progbits
	.align	128
        .global         _ZN2at6native18elementwise_kernelILi128ELi4EZNS0_15gpu_kernel_implINS0_10AbsFunctorIfEEEEvRNS_18TensorIteratorBaseERKT_EUliE_EEviT1_
        .type           _ZN2at6native18elementwise_kernelILi128ELi4EZNS0_15gpu_kernel_implINS0_10AbsFunctorIfEEEEvRNS_18TensorIteratorBaseERKT_EUliE_EEviT1_,@function
        .size           _ZN2at6native18elementwise_kernelILi128ELi4EZNS0_15gpu_kernel_implINS0_10AbsFunctorIfEEEEvRNS_18TensorIteratorBaseERKT_EUliE_EEviT1_,(.L_x_5978 - _ZN2at6native18elementwise_kernelILi128ELi4EZNS0_15gpu_kernel_implINS0_10AbsFunctorIfEEEEvRNS_18TensorIteratorBaseERKT_EUliE_EEviT1_)
        .other          _ZN2at6native18elementwise_kernelILi128ELi4EZNS0_15gpu_kernel_implINS0_10AbsFunctorIfEEEEvRNS_18TensorIteratorBaseERKT_EUliE_EEviT1_,@"STO_CUDA_ENTRY STV_DEFAULT"
_ZN2at6native18elementwise_kernelILi128ELi4EZNS0_15gpu_kernel_implINS0_10AbsFunctorIfEEEEvRNS_18TensorIteratorBaseERKT_EUliE_EEviT1_:
.text._ZN2at6native18elementwise_kernelILi128ELi4EZNS0_15gpu_kernel_implINS0_10AbsFunctorIfEEEEvRNS_18TensorIteratorBaseERKT_EUliE_EEviT1_:
        /* <DEDUP_REMOVED lines=319> */
.L_x_1755:
        /* <DEDUP_REMOVED lines=16> */
[----:B--2---:R0:W1:Y:S01]  /*14f0*/  I2F.S16 R5, R2 ;  /* 0x0000000200057306 */ /* 0x0040620000101400 */
[----:B------:R-:W-:Y:S05]  /*1500*/  BRA `(.L_x_1762) ;  /* 0x0000000c00307947 */ /* 0x000fea0003800000 */
.L_x_1760:
[----:B------:R-:W2:Y:S02]  /*1510*/  LDG.E.U8 R2, desc[UR36][R2.64] ;  /* 0x0000002402027981 */ /* 0x000ea4000c1e1100 */
[----:B--2---:R-:W-:Y:S01]  /*1520*/  I2FP.F32.U32 R5, R2 ;  /* 0x0000000200057245 */ /* 0x004fe20000201000 */
[----:B------:R-:W-:Y:S06]  /*1530*/  BRA `(.L_x_1762) ;  /* 0x0000000c00247947 */ /* 0x000fec0003800000 */
.L_x_1759:
[----:B------:R-:W-:-:S09]  /*1540*/  UISETP.NE.AND UP0, UPT, UR4, 0x2, UPT ;  /* 0x000000020400788c */ /* 0x000fd2000bf05270 */
[----:B------:R-:W-:Y:S05]  /*1550*/  BRA.U !UP0, `(.L_x_1763) ;  /* 0x0000000108287547 */ /* 0x000fea000b800000 */
[----:B------:R-:W-:-:S09]  /*1560*/  UISETP.NE.AND UP0, UPT, UR4, 0x3, UPT ;  /* 0x000000030400788c */ /* 0x000fd2000bf05270 */
[----:B------:R-:W-:Y:S05]  /*1570*/  BRA.U !UP0, `(.L_x_1764) ;  /* 0x0000000108147547 */ /* 0x000fea000b800000 */
[----:B------:R-:W-:-:S09]  /*1580*/  UISETP.NE.AND UP0, UPT, UR4, 0x4, UPT ;  /* 0x000000040400788c */ /* 0x000fd2000bf05270 */
[----:B------:R-:W-:Y:S05]  /*1590*/  BRA.U UP0, `(.L_x_1761) ;  /* 0x0000000900907547 */ /* 0x000fea000b800000 */
[----:B------:R-:W2:Y:S02]  /*15a0*/  LDG.E.64 R2, desc[UR36][R2.64] ;  /* 0x0000002402027981 */ /* 0x000ea4000c1e1b00 */
[----:B--2---:R4:W0:Y:S01]  /*15b0*/  I2F.S64 R5, R2 ;  /* 0x0000000200057312 */ /* 0x0048220000301400 */
[----:B------:R-:W-:Y:S05]  /*15c0*/  BRA `(.L_x_1762) ;  /* 0x0000000c00007947 */ /* 0x000fea0003800000 */
.L_x_1764:
[----:B------:R-:W2:Y:S02]  /*15d0*/  LDG.E R2, desc[UR36][R2.64] ;  /* 0x0000002402027981 */ /* 0x000ea4000c1e1900 */
[----:B--2---:R-:W-:Y:S01]  /*15e0*/  I2FP.F32.S32 R5, R2 ;  /* 0x0000000200057245 */ /* 0x004fe20000201400 */
[----:B------:R-:W-:Y:S06]  /*15f0*/  BRA `(.L_x_1762) ;  /* 0x0000000800f47947 */ /* 0x000fec0003800000 */
.L_x_1763:
[----:B------:R-:W2:Y:S02]  /*1600*/  LDG.E.U16 R2, desc[UR36][R2.64] ;  /* 0x0000002402027981 */ /* 0x000ea4000c1e1500 */
[----:B--2---:R0:W1:Y:S01]  /*1610*/  I2F.S16 R5, R2 ;  /* 0x0000000200057306 */ /* 0x0040620000101400 */
[----:B------:R-:W-:Y:S05]  /*1620*/  BRA `(.L_x_1762) ;  /* 0x0000000800e87947 */ /* 0x000fea0003800000 */
.L_x_1758:
[----:B------:R-:W-:-:S09]  /*1630*/  UISETP.GT.AND UP0, UPT, UR4, 0x6, UPT ;  /* 0x000000060400788c */ /* 0x000fd2000bf04270 */
[----:B------:R-:W-:Y:S05]  /*1640*/  BRA.U UP0, `(.L_x_1765) ;  /* 0x0000000100247547 */ /* 0x000fea000b800000 */
[----:B------:R-:W-:-:S09]  /*1650*/  UISETP.NE.AND UP0, UPT, UR4, 0x5, UPT ;  /* 0x000000050400788c */ /* 0x000fd2000bf05270 */
[----:B------:R-:W-:Y:S05]  /*1660*/  BRA.U !UP0, `(.L_x_1766) ;  /* 0x0000000108107547 */ /* 0x000fea000b800000 */
[----:B------:R-:W-:-:S09]  /*1670*/  UISETP.NE.AND UP0, UPT, UR4, 0x6, UPT ;  /* 0x000000060400788c */ /* 0x000fd2000bf05270 */
[----:B------:R-:W-:Y:S05]  /*1680*/  BRA.U UP0, `(.L_x_1761) ;  /* 0x0000000900547547 */ /* 0x000fea000b800000 */
[----:B------:R2:W5:Y:S01]  /*1690*/  LDG.E R5, desc[UR36][R2.64] ;  /* 0x0000002402057981 */ /* 0x000562000c1e1900 */
[----:B------:R-:W-:Y:S05]  /*16a0*/  BRA `(.L_x_1762) ;  /* 0x0000000800c87947 */ /* 0x000fea0003800000 */
.L_x_1766:
[----:B------:R-:W2:Y:S02]  /*16b0*/  LDG.E.U16 R2, desc[UR36][R2.64] ;  /* 0x0000002402027981 */ /* 0x000ea4000c1e1500 */
[----:B--2---:R-:W-:Y:S01]  /*16c0*/  HADD2.F32 R5, -RZ, R2.H0_H0 ;  /* 0x20000002ff057230 */ /* 0x004fe20000004100 */
[----:B------:R-:W-:Y:S06]  /*16d0*/  BRA `(.L_x_1762) ;  /* 0x0000000800bc7947 */ /* 0x000fec0003800000 */
.L_x_1765:
[----:B------:R-:W-:-:S09]  /*16e0*/  UISETP.NE.AND UP0, UPT, UR4, 0x7, UPT ;  /* 0x000000070400788c */ /* 0x000fd2000bf05270 */
[----:B------:R-:W-:Y:S05]  /*16f0*/  BRA.U !UP0, `(.L_x_1767) ;  /* 0x0000000108247547 */ /* 0x000fea000b800000 */
[----:B------:R-:W-:-:S09]  /*1700*/  UISETP.NE.AND UP0, UPT, UR4, 0x8, UPT ;  /* 0x000000080400788c */ /* 0x000fd2000bf05270 */
[----:B------:R-:W-:Y:S05]  /*1710*/  BRA.U !UP0, `(.L_x_1768) ;  /* 0x0000000108107547 */ /* 0x000fea000b800000 */
[----:B------:R-:W-:-:S09]  /*1720*/  UISETP.NE.AND UP0, UPT, UR4, 0x9, UPT ;  /* 0x000000090400788c */ /* 0x000fd2000bf05270 */
[----:B------:R-:W-:Y:S05]  /*1730*/  BRA.U UP0, `(.L_x_1761) ;  /* 0x0000000900287547 */ /* 0x000fea000b800000 */
[----:B------:R3:W5:Y:S01]  /*1740*/  LDG.E R5, desc[UR36][R2.64] ;  /* 0x0000002402057981 */ /* 0x000762000c1e1900 */
[----:B------:R-:W-:Y:S05]  /*1750*/  BRA `(.L_x_1762) ;  /* 0x00000008009c7947 */ /* 0x000fea0003800000 */
.L_x_1768:
[----:B------:R-:W2:Y:S02]  /*1760*/  LDG.E.U16 R2, desc[UR36][R2.64] ;  /* 0x0000002402027981 */ /* 0x000ea4000c1e1500 */
[----:B--2---:R-:W-:Y:S01]  /*1770*/  HADD2.F32 R5, -RZ, R2.H0_H0 ;  /* 0x20000002ff057230 */ /* 0x004fe20000004100 */
[----:B------:R-:W-:Y:S06]  /*1780*/  BRA `(.L_x_1762) ;  /* 0x0000000800907947 */ /* 0x000fec0003800000 */
.L_x_1767:
[----:B------:R-:W2:Y:S01]  /*1790*/  LDG.E.64 R2, desc[UR36][R2.64] ;  /* 0x0000002402027981 */ /* 0x000ea2000c1e1b00 */
[----:B------:R-:W-:Y:S01]  /*17a0*/  UMOV UR4, 0xf0000000 ;  /* 0xf000000000047882 */ /* 0x000fe20000000000 */
[----:B------:R-:W-:Y:S01]  /*17b0*/  UMOV UR5, 0x380fffff ;  /* 0x380fffff00057882 */ /* 0x000fe20000000000 */
[----:B--2---:R-:W0:Y:S01]  /*17c0*/  F2F.F32.F64 R5, R2 ;  /* 0x0000000200057310 */ /* 0x004e220000301000 */
[----:B------:R-:W-:-:S14]  /*17d0*/  DSETP.GEU.AND P0, PT, |R2|, UR4, PT ;  /* 0x0000000402007e2a */ /* 0x000fdc000bf0e200 */
[----:B0-----:R-:W-:Y:S01]  /*17e0*/  @!P0 FMUL R5, R5, 1.175494350822287508e-38 ;  /* 0x0080000005058820 */ /* 0x001fe20000400000 */
[----:B------:R-:W-:Y:S06]  /*17f0*/  BRA `(.L_x_1762) ;  /* 0x0000000800747947 */ /* 0x000fec0003800000 */
.L_x_1757:
        /* <DEDUP_REMOVED lines=10> */
[----:B------:R-:W-:Y:S01]  /*18a0*/  FSEL R5, RZ, 1, !P0 ;  /* 0x3f800000ff057808 */ /* 0x000fe20004000000 */
[----:B------:R-:W-:Y:S08]  /*18b0*/  BRA `(.L_x_1762) ;  /* 0x0000000800447947 */ /* 0x000ff00003800000 */
.L_x_1771:
[----:B------:R-:W2:Y:S01]  /*18c0*/  LDG.E.64 R2, desc[UR36][R2.64] ;  /* 0x0000002402027981 */ /* 0x000ea2000c1e1b00 */
[----:B------:R-:W-:Y:S01]  /*18d0*/  UMOV UR4, 0xf0000000 ;  /* 0xf000000000047882 */ /* 0x000fe20000000000 */
[----:B------:R-:W-:Y:S01]  /*18e0*/  UMOV UR5, 0x380fffff ;  /* 0x380fffff00057882 */ /* 0x000fe20000000000 */
[----:B--2---:R-:W0:Y:S01]  /*18f0*/  F2F.F32.F64 R5, R2 ;  /* 0x0000000200057310 */ /* 0x004e220000301000 */
[----:B------:R-:W-:-:S14]  /*1900*/  DSETP.GEU.AND P0, PT, |R2|, UR4, PT ;  /* 0x0000000402007e2a */ /* 0x000fdc000bf0e200 */
[----:B0-----:R-:W-:Y:S01]  /*1910*/  @!P0 FMUL R5, R5, 1.175494350822287508e-38 ;  /* 0x0080000005058820 */ /* 0x001fe20000400000 */
[----:B------:R-:W-:Y:S06]  /*1920*/  BRA `(.L_x_1762) ;  /* 0x0000000800287947 */ /* 0x000fec0003800000 */
.L_x_1770:
        /* <DEDUP_REMOVED lines=14> */
[----:B------:R-:W-:Y:S01]  /*1a10*/  IADD3 R7, PT, PT, R4, -0x4, RZ ;  /* 0xfffffffc04077810 */ /* 0x000fe20007ffe0ff */
[----:B------:R-:W-:-:S03]  /*1a20*/  VIADD R4, R0, 0x1000000 ;  /* 0x0100000000047836 */ /* 0x000fc60000000000 */
[----:B------:R-:W-:Y:S01]  /*1a30*/  SHF.L.U32 R6, R0, R7, RZ ;  /* 0x0000000700067219 */ /* 0x000fe200000006ff */
[----:B------:R-:W-:Y:S01]  /*1a40*/  IMAD.SHL.U32 R7, R7, 0x800000, RZ ;  /* 0x0080000007077824 */ /* 0x000fe200078e00ff */
[----:B------:R-:W-:-:S04]  /*1a50*/  SHF.R.S32.HI R4, RZ, 0x8, R4 ;  /* 0x00000008ff047819 */ /* 0x000fc80000011404 */
[----:B------:R-:W-:-:S04]  /*1a60*/  LEA.HI R6, R6, -R7, RZ, 0x1c ;  /* 0x8000000706067211 */ /* 0x000fc800078fe0ff */
[----:B------:R-:W-:-:S04]  /*1a70*/  IADD3 R3, PT, PT, R6, 0x3c000000, RZ ;  /* 0x3c00000006037810 */ /* 0x000fc80007ffe0ff */
[----:B------:R-:W-:-:S04]  /*1a80*/  LOP3.LUT R3, R3, 0x7f800000, R4, 0xf8, !PT ;  /* 0x7f80000003037812 */ /* 0x000fc800078ef804 */
[----:B------:R-:W-:-:S04]  /*1a90*/  SEL R0, R3, RZ, P0 ;  /* 0x000000ff03007207 */ /* 0x000fc80000000000 */
[----:B------:R-:W-:Y:S01]  /*1aa0*/  LOP3.LUT R5, R0, 0x80000000, R5, 0xf8, !PT ;  /* 0x8000000000057812 */ /* 0x000fe200078ef805 */
[----:B------:R-:W-:Y:S06]  /*1ab0*/  BRA `(.L_x_1762) ;  /* 0x0000000400c47947 */ /* 0x000fec0003800000 */
.L_x_1773:
        /* <DEDUP_REMOVED lines=10> */
[----:B------:R-:W-:Y:S01]  /*1b60*/  LOP3.LUT R5, R0, 0x80000000, R5, 0xf8, !PT ;  /* 0x8000000000057812 */ /* 0x000fe200078ef805 */
[----:B------:R-:W-:Y:S06]  /*1b70*/  BRA `(.L_x_1762) ;  /* 0x0000000400947947 */ /* 0x000fec0003800000 */
.L_x_1772:
[----:B------:R-:W2:Y:S02]  /*1b80*/  LDG.E.U16 R2, desc[UR36][R2.64] ;  /* 0x0000002402027981 */ /* 0x000ea4000c1e1500 */
[----:B--2---:R-:W-:Y:S01]  /*1b90*/  SHF.L.U32 R5, R2, 0x10, RZ ;  /* 0x0000001002057819 */ /* 0x004fe200000006ff */
[----:B------:R-:W-:Y:S06]  /*1ba0*/  BRA `(.L_x_1762) ;  /* 0x0000000400887947 */ /* 0x000fec0003800000 */
.L_x_1769:
        /* <DEDUP_REMOVED lines=9> */
[----:B--2---:R-:W-:Y:S01]  /*1c40*/  I2FP.F32.U32 R5, R2 ;  /* 0x0000000200057245 */ /* 0x004fe20000201000 */
[----:B------:R-:W-:Y:S06]  /*1c50*/  BRA `(.L_x_1762) ;  /* 0x00000004005c7947 */ /* 0x000fec0003800000 */
.L_x_1776:
[----:B------:R-:W2:Y:S01]  /*1c60*/  LDG.E.U8 R3, desc[UR36][R2.64] ;  /* 0x0000002402037981 */ /* 0x000ea2000c1e1100 */
        /* <DEDUP_REMOVED lines=19> */
.L_x_1778:
[----:B------:R-:W-:Y:S05]  /*1da0*/  BSYNC.RECONVERGENT B0 ;  /* 0x0000000000007941 */ /* 0x000fea0003800200 */
.L_x_1777:
[----:B------:R-:W-:Y:S01]  /*1db0*/  IMAD.SHL.U32 R0, R0, 0x100000, RZ ;  /* 0x0010000000007824 */ /* 0x000fe200078e00ff */
[----:B------:R-:W-:-:S04]  /*1dc0*/  LEA R2, R2, 0x3b800000, 0x17 ;  /* 0x3b80000002027811 */ /* 0x000fc800078eb8ff */
[----:B------:R-:W-:Y:S01]  /*1dd0*/  LOP3.LUT R5, R2, R0, R7, 0xfe, !PT ;  /* 0x0000000002057212 */ /* 0x000fe200078efe07 */
[----:B------:R-:W-:Y:S06]  /*1de0*/  BRA `(.L_x_1762) ;  /* 0x0000000000f87947 */ /* 0x000fec0003800000 */
.L_x_1775:
[----:B------:R-:W2:Y:S01]  /*1df0*/  LDG.E.U8 R3, desc[UR36][R2.64] ;  /* 0x0000002402037981 */ /* 0x000ea2000c1e1100 */
        /* <DEDUP_REMOVED lines=19> */
.L_x_1780:
[----:B------:R-:W-:Y:S05]  /*1f30*/  BSYNC.RECONVERGENT B0 ;  /* 0x0000000000007941 */ /* 0x000fea0003800200 */
.L_x_1779:
[----:B------:R-:W-:Y:S01]  /*1f40*/  IMAD.SHL.U32 R0, R0, 0x200000, RZ ;  /* 0x0020000000007824 */ /* 0x000fe200078e00ff */
[----:B------:R-:W-:-:S04]  /*1f50*/  LEA R2, R2, 0x37800000, 0x17 ;  /* 0x3780000002027811 */ /* 0x000fc800078eb8ff */
[----:B------:R-:W-:Y:S01]  /*1f60*/  LOP3.LUT R5, R2, R0, R7, 0xfe, !PT ;  /* 0x0000000002057212 */ /* 0x000fe200078efe07 */
[----:B------:R-:W-:Y:S06]  /*1f70*/  BRA `(.L_x_1762) ;  /* 0x0000000000947947 */ /* 0x000fec0003800000 */
.L_x_1774:
[----:B------:R-:W-:-:S09]  /*1f80*/  UISETP.NE.AND UP0, UPT, UR4, 0x1c, UPT ;  /* 0x0000001c0400788c */ /* 0x000fd2000bf05270 */
[----:B------:R-:W-:Y:S05]  /*1f90*/  BRA.U !UP0, `(.L_x_1781) ;  /* 0x0000000108847547 */ /* 0x000fea000b800000 */
[----:B------:R-:W-:-:S09]  /*1fa0*/  UISETP.NE.AND UP0, UPT, UR4, 0x1d, UPT ;  /* 0x0000001d0400788c */ /* 0x000fd2000bf05270 */
[----:B------:R-:W-:Y:S05]  /*1fb0*/  BRA.U !UP0, `(.L_x_1782) ;  /* 0x0000000108707547 */ /* 0x000fea000b800000 */
[----:B------:R-:W-:-:S09]  /*1fc0*/  UISETP.NE.AND UP0, UPT, UR4, 0x2c, UPT ;  /* 0x0000002c0400788c */ /* 0x000fd2000bf05270 */
[----:B------:R-:W-:Y:S05]  /*1fd0*/  BRA.U !UP0, `(.L_x_1783) ;  /* 0x0000000108487547 */ /* 0x000fea000b800000 */
.L_x_1761:
        /* <DEDUP_REMOVED lines=16> */
.L_x_1784:
[----:B------:R-:W-:Y:S01]  /*20e0*/  IMAD.MOV.U32 R5, RZ, RZ, RZ ;  /* 0x000000ffff057224 */ /* 0x000fe200078e00ff */
[----:B------:R-:W-:Y:S06]  /*20f0*/  BRA `(.L_x_1762) ;  /* 0x0000000000347947 */ /* 0x000fec0003800000 */
.L_x_1783:
[----:B------:R-:W2:Y:S01]  /*2100*/  LDG.E.U8 R2, desc[UR36][R2.64] ;  /* 0x0000002402027981 */ /* 0x000ea2000c1e1100 */
[----:B------:R-:W-:Y:S02]  /*2110*/  MOV R5, 0x400000 ;  /* 0x0040000000057802 */ /* 0x000fe40000000f00 */
[----:B--2---:R-:W-:-:S13]  /*2120*/  ISETP.NE.AND P0, PT, R2, RZ, PT ;  /* 0x000000ff0200720c */ /* 0x004fda0003f05270 */
[----:B------:R-:W-:Y:S05]  /*2130*/  @!P0 BRA `(.L_x_1762) ;  /* 0x0000000000248947 */ /* 0x000fea0003800000 */
[----:B------:R-:W-:-:S13]  /*2140*/  ISETP.NE.AND P0, PT, R2, 0xff, PT ;  /* 0x000000ff0200780c */ /* 0x000fda0003f05270 */
[----:B------:R-:W-:Y:S02]  /*2150*/  @!P0 IMAD.MOV.U32 R5, RZ, RZ, 0x7f800001 ;  /* 0x7f800001ff058424 */ /* 0x000fe400078e00ff */
[----:B------:R-:W-:Y:S01]  /*2160*/  @P0 IMAD.SHL.U32 R5, R2, 0x800000, RZ ;  /* 0x0080000002050824 */ /* 0x000fe200078e00ff */
[----:B------:R-:W-:Y:S06]  /*2170*/  BRA `(.L_x_1762) ;  /* 0x0000000000147947 */ /* 0x000fec0003800000 */
.L_x_1782:
[----:B------:R-:W2:Y:S02]  /*2180*/  LDG.E.64 R2, desc[UR36][R2.64] ;  /* 0x0000002402027981 */ /* 0x000ea4000c1e1b00 */
[----:B--2---:R0:W1:Y:S01]  /*2190*/  I2F.U64 R5, R2 ;  /* 0x0000000200057312 */ /* 0x0040620000301000 */
[----:B------:R-:W-:Y:S05]  /*21a0*/  BRA `(.L_x_1762) ;  /* 0x0000000000087947 */ /* 0x000fea0003800000 */
.L_x_1781:
[----:B------:R-:W2:Y:S02]  /*21b0*/  LDG.E R2, desc[UR36][R2.64] ;  /* 0x0000002402027981 */ /* 0x000ea4000c1e1900 */
[----:B--2---:R-:W-:-:S07]  /*21c0*/  I2FP.F32.U32 R5, R2 ;  /* 0x0000000200057245 */ /* 0x004fce0000201000 */
.L_x_1762:
[----:B------:R-:W-:Y:S05]  /*21d0*/  BSYNC.RECONVERGENT B6 ;  /* 0x0000000000067941 */ /* 0x000fea0003800200 */
.L_x_1756:
[----:B------:R-:W2:Y:S01]  /*21e0*/  LDCU.64 UR6, c[0x0][0x580] ;  /* 0x0000b000ff0677ac */ /* 0x000ea20008000a00 */
[----:B01---5:R-:W-:Y:S01]  /*21f0*/  FADD.FTZ R4, |R5|, -RZ ;  /* 0x800000ff05047221 */ /* 0x023fe20000010200 */
[----:B------:R-:W-:-:S04]  /*2200*/  UPRMT UR4, UR42, 0x9910, URZ ;  /* 0x000099102a047896 */ /* 0x000fc800080000ff */
[----:B------:R-:W-:Y:S01]  /*2210*/  UISETP.GT.AND UP0, UPT, UR4, 0x9, UPT ;  /* 0x000000090400788c */ /* 0x000fe2000bf04270 */
[----:B--234-:R-:W-:-:S04]  /*2220*/  IADD3 R2, P0, PT, R16, UR6, RZ ;  /* 0x0000000610027c10 */ /* 0x01cfc8000ff1e0ff */
        /* <DEDUP_REMOVED lines=10> */
[----:B------:R-:W0:Y:S02]  /*22d0*/  F2I.FTZ.TRUNC.NTZ R5, |R5| ;  /* 0x4000000500057305 */ /* 0x000e24000021f100 */
[----:B0-----:R0:W-:Y:S01]  /*22e0*/  STG.E.U8 desc[UR36][R2.64], R5 ;  /* 0x0000000502007986 */ /* 0x0011e2000c101124 */
[----:B------:R-:W-:Y:S05]  /*22f0*/  BRA `(.L_x_1790) ;  /* 0x0000000c00387947 */ /* 0x000fea0003800000 */
.L_x_1788:
[----:B------:R-:W0:Y:S02]  /*2300*/  F2I.FTZ.S64.TRUNC R4, |R5| ;  /* 0x4000000500047311 */ /* 0x000e24000021d900 */
[----:B0-----:R0:W-:Y:S01]  /*2310*/  STG.E.U8 desc[UR36][R2.64], R4 ;  /* 0x0000000402007986 */ /* 0x0011e2000c101124 */
[----:B------:R-:W-:Y:S05]  /*2320*/  BRA `(.L_x_1790) ;  /* 0x0000000c002c7947 */ /* 0x000fea0003800000 */
.L_x_1787:
[----:B------:R-:W-:-:S09]  /*2330*/  UISETP.NE.AND UP0, UPT, UR4, 0x2, UPT ;  /* 0x000000020400788c */ /* 0x000fd2000bf05270 */
[----:B------:R-:W-:Y:S05]  /*2340*/  BRA.U !UP0, `(.L_x_1791) ;  /* 0x0000000108287547 */ /* 0x000fea000b800000 */
[----:B------:R-:W-:-:S09]  /*2350*/  UISETP.NE.AND UP0, UPT, UR4, 0x3, UPT ;  /* 0x000000030400788c */ /* 0x000fd2000bf05270 */
[----:B------:R-:W-:Y:S05]  /*2360*/  BRA.U !UP0, `(.L_x_1792) ;  /* 0x0000000108147547 */ /* 0x000fea000b800000 */
[----:B------:R-:W-:-:S09]  /*2370*/  UISETP.NE.AND UP0, UPT, UR4, 0x4, UPT ;  /* 0x000000040400788c */ /* 0x000fd2000bf05270 */
[----:B------:R-:W-:Y:S05]  /*2380*/  BRA.U UP0, `(.L_x_1789) ;  /* 0x0000000900807547 */ /* 0x000fea000b800000 */
[----:B------:R-:W0:Y:S02]  /*2390*/  F2I.FTZ.S64.TRUNC R4, |R5| ;  /* 0x4000000500047311 */ /* 0x000e24000021d900 */
[----:B0-----:R0:W-:Y:S01]  /*23a0*/  STG.E.64 desc[UR36][R2.64], R4 ;  /* 0x0000000402007986 */ /* 0x0011e2000c101b24 */
[----:B------:R-:W-:Y:S05]  /*23b0*/  BRA `(.L_x_1790) ;  /* 0x0000000c00087947 */ /* 0x000fea0003800000 */
.L_x_1792:
[----:B------:R-:W0:Y:S02]  /*23c0*/  F2I.FTZ.TRUNC.NTZ R5, |R5| ;  /* 0x4000000500057305 */ /* 0x000e24000021f100 */
[----:B0-----:R0:W-:Y:S01]  /*23d0*/  STG.E desc[UR36][R2.64], R5 ;  /* 0x0000000502007986 */ /* 0x0011e2000c101924 */
[----:B------:R-:W-:Y:S05]  /*23e0*/  BRA `(.L_x_1790) ;  /* 0x0000000800fc7947 */ /* 0x000fea0003800000 */
.L_x_1791:
[----:B------:R-:W0:Y:S02]  /*23f0*/  F2I.FTZ.TRUNC.NTZ R5, |R5| ;  /* 0x4000000500057305 */ /* 0x000e24000021f100 */
[----:B0-----:R0:W-:Y:S01]  /*2400*/  STG.E.U16 desc[UR36][R2.64], R5 ;  /* 0x0000000502007986 */ /* 0x0011e2000c101524 */
[----:B------:R-:W-:Y:S05]  /*2410*/  BRA `(.L_x_1790) ;  /* 0x0000000800f07947 */ /* 0x000fea0003800000 */
.L_x_1786:
[----:B------:R-:W-:-:S09]  /*2420*/  UISETP.GT.AND UP0, UPT, UR4, 0x6, UPT ;  /* 0x000000060400788c */ /* 0x000fd2000bf04270 */
[----:B------:R-:W-:Y:S05]  /*2430*/  BRA.U UP0, `(.L_x_1793) ;  /* 0x0000000100247547 */ /* 0x000fea000b800000 */
[----:B------:R-:W-:-:S09]  /*2440*/  UISETP.NE.AND UP0, UPT, UR4, 0x5, UPT ;  /* 0x000000050400788c */ /* 0x000fd2000bf05270 */
[----:B------:R-:W-:Y:S05]  /*2450*/  BRA.U !UP0, `(.L_x_1794) ;  /* 0x0000000108107547 */ /* 0x000fea000b800000 */
[----:B------:R-:W-:-:S09]  /*2460*/  UISETP.NE.AND UP0, UPT, UR4, 0x6, UPT ;  /* 0x000000060400788c */ /* 0x000fd2000bf05270 */
[----:B------:R-:W-:Y:S05]  /*2470*/  BRA.U UP0, `(.L_x_1789) ;  /* 0x0000000900447547 */ /* 0x000fea000b800000 */
[----:B------:R0:W-:Y:S01]  /*2480*/  STG.E desc[UR36][R2.64], R4 ;  /* 0x0000000402007986 */ /* 0x0001e2000c101924 */
[----:B------:R-:W-:Y:S05]  /*2490*/  BRA `(.L_x_1790) ;  /* 0x0000000800d07947 */ /* 0x000fea0003800000 */
.L_x_1794:
[----:B------:R-:W-:-:S05]  /*24a0*/  F2FP.F16.F32.PACK_AB R4, RZ, R4 ;  /* 0x00000004ff04723e */ /* 0x000fca00000000ff */
[----:B------:R0:W-:Y:S01]  /*24b0*/  STG.E.U16 desc[UR36][R2.64], R4 ;  /* 0x0000000402007986 */ /* 0x0001e2000c101524 */
[----:B------:R-:W-:Y:S05]  /*24c0*/  BRA `(.L_x_1790) ;  /* 0x0000000800c47947 */ /* 0x000fea0003800000 */
.L_x_1793:
        /* <DEDUP_REMOVED lines=9> */
.L_x_1796:
[----:B------:R-:W-:-:S04]  /*2560*/  F2FP.F16.F32.PACK_AB R5, RZ, R4 ;  /* 0x00000004ff05723e */ /* 0x000fc800000000ff */
[----:B------:R-:W-:-:S05]  /*2570*/  PRMT R5, R5, 0x5410, RZ ;  /* 0x0000541005057816 */ /* 0x000fca00000000ff */
[----:B------:R0:W-:Y:S01]  /*2580*/  STG.E desc[UR36][R2.64], R5 ;  /* 0x0000000502007986 */ /* 0x0001e2000c101924 */
[----:B------:R-:W-:Y:S05]  /*2590*/  BRA `(.L_x_1790) ;  /* 0x0000000800907947 */ /* 0x000fea0003800000 */
.L_x_1795:
[----:B------:R-:W-:-:S06]  /*25a0*/  FMUL.FTZ R5, |R5|, 1 ;  /* 0x3f80000005057820 */ /* 0x000fcc0000410200 */
[----:B------:R-:W0:Y:S02]  /*25b0*/  F2F.F64.F32 R4, R5 ;  /* 0x0000000500047310 */ /* 0x000e240000201800 */
[----:B0-----:R0:W-:Y:S01]  /*25c0*/  STG.E.64 desc[UR36][R2.64], R4 ;  /* 0x0000000402007986 */ /* 0x0011e2000c101b24 */
[----:B------:R-:W-:Y:S05]  /*25d0*/  BRA `(.L_x_1790) ;  /* 0x0000000800807947 */ /* 0x000fea0003800000 */
.L_x_1785:
        /* <DEDUP_REMOVED lines=8> */
[----:B------:R-:W-:-:S04]  /*2660*/  FSETP.NEU.FTZ.AND P0, PT, |R5|, RZ, PT ;  /* 0x000000ff0500720b */ /* 0x000fc80003f1d200 */
[----:B------:R-:W-:-:S05]  /*2670*/  SEL R5, RZ, 0x1, !P0 ;  /* 0x00000001ff057807 */ /* 0x000fca0004000000 */
[----:B------:R0:W-:Y:S01]  /*2680*/  STG.E.U8 desc[UR36][R2.64], R5 ;  /* 0x0000000502007986 */ /* 0x0001e2000c101124 */
[----:B------:R-:W-:Y:S05]  /*2690*/  BRA `(.L_x_1790) ;  /* 0x0000000800507947 */ /* 0x000fea0003800000 */
.L_x_1799:
[----:B------:R-:W-:Y:S01]  /*26a0*/  FMUL.FTZ R5, |R5|, 1 ;  /* 0x3f80000005057820 */ /* 0x000fe20000410200 */
[----:B------:R-:W-:-:S05]  /*26b0*/  CS2R R6, SRZ ;  /* 0x0000000000067805 */ /* 0x000fca000001ff00 */
[----:B------:R-:W0:Y:S02]  /*26c0*/  F2F.F64.F32 R4, R5 ;  /* 0x0000000500047310 */ /* 0x000e240000201800 */
[----:B0-----:R0:W-:Y:S01]  /*26d0*/  STG.E.128 desc[UR36][R2.64], R4 ;  /* 0x0000000402007986 */ /* 0x0011e2000c101d24 */
[----:B------:R-:W-:Y:S05]  /*26e0*/  BRA `(.L_x_1790) ;  /* 0x00000008003c7947 */ /* 0x000fea0003800000 */
.L_x_1798:
[----:B------:R-:W-:-:S09]  /*26f0*/  UISETP.NE.AND UP0, UPT, UR4, 0xf, UPT ;  /* 0x0000000f0400788c */ /* 0x000fd2000bf05270 */
[----:B------:R-:W-:Y:S05]  /*2700*/  BRA.U !UP0, `(.L_x_1800) ;  /* 0x0000000108987547 */ /* 0x000fea000b800000 */
[----:B------:R-:W-:-:S09]  /*2710*/  UISETP.NE.AND UP0, UPT, UR4, 0x17, UPT ;  /* 0x000000170400788c */ /* 0x000fd2000bf05270 */
[----:B------:R-:W-:Y:S05]  /*2720*/  BRA.U !UP0, `(.L_x_1801) ;  /* 0x0000000108487547 */ /* 0x000fea000b800000 */
[----:B------:R-:W-:-:S09]  /*2730*/  UISETP.NE.AND UP0, UPT, UR4, 0x18, UPT ;  /* 0x000000180400788c */ /* 0x000fd2000bf05270 */
[----:B------:R-:W-:Y:S05]  /*2740*/  BRA.U UP0, `(.L_x_1789) ;  /* 0x0000000500907547 */ /* 0x000fea000b800000 */
[----:B------:R-:W-:Y:S01]  /*2750*/  LOP3.LUT R6, R4, 0x7fffffff, RZ, 0xc0, !PT ;  /* 0x7fffffff04067812 */ /* 0x000fe200078ec0ff */
[----:B------:R-:W-:Y:S01]  /*2760*/  BSSY.RECONVERGENT B0, `(.L_x_1802) ;  /* 0x000000b000007945 */ /* 0x000fe20003800200 */
[----:B------:R-:W-:Y:S01]  /*2770*/  SHF.R.U32.HI R7, RZ, 0x18, R4 ;  /* 0x00000018ff077819 */ /* 0x000fe20000011604 */
[----:B------:R-:W-:Y:S01]  /*2780*/  IMAD.MOV.U32 R0, RZ, RZ, 0x7f ;  /* 0x0000007fff007424 */ /* 0x000fe200078e00ff */
        /* <DEDUP_REMOVED lines=8> */
.L_x_1803:
[----:B------:R-:W-:Y:S05]  /*2810*/  BSYNC.RECONVERGENT B0 ;  /* 0x0000000000007941 */ /* 0x000fea0003800200 */
.L_x_1802:
[----:B------:R-:W-:-:S05]  /*2820*/  LOP3.LUT R7, R0, 0x80, R7, 0xf8, !PT ;  /* 0x0000008000077812 */ /* 0x000fca00078ef807 */
[----:B------:R0:W-:Y:S01]  /*2830*/  STG.E.U8 desc[UR36][R2.64], R7 ;  /* 0x0000000702007986 */ /* 0x0001e2000c101124 */
[----:B------:R-:W-:Y:S05]  /*2840*/  BRA `(.L_x_1790) ;  /* 0x0000000400e47947 */ /* 0x000fea0003800000 */
.L_x_1801:
[----:B------:R-:W-:Y:S01]  /*2850*/  LOP3.LUT R6, R4, 0x7fffffff, RZ, 0xc0, !PT ;  /* 0x7fffffff04067812 */ /* 0x000fe200078ec0ff */
[----:B------:R-:W-:Y:S01]  /*2860*/  BSSY.RECONVERGENT B0, `(.L_x_1804) ;  /* 0x000000d000007945 */ /* 0x000fe20003800200 */
[----:B------:R-:W-:Y:S02]  /*2870*/  SHF.R.U32.HI R7, RZ, 0x18, R4 ;  /* 0x00000018ff077819 */ /* 0x000fe40000011604 */
[----:B------:R-:W-:-:S13]  /*2880*/  ISETP.GE.U32.AND P1, PT, R6, 0x47800000, PT ;  /* 0x478000000600780c */ /* 0x000fda0003f26070 */
[----:B------:R-:W-:Y:S02]  /*2890*/  @P1 ISETP.GT.U32.AND P0, PT, R6, 0x7f800000, PT ;  /* 0x7f8000000600180c */ /* 0x000fe40003f04070 */
[----:B------:R-:W-:-:S04]  /*28a0*/  @P1 MOV R0, 0x7f ;  /* 0x0000007f00001802 */ /* 0x000fc80000000f00 */
[----:B------:R-:W-:Y:S01]  /*28b0*/  @P1 SEL R0, R0, 0x7c, P0 ;  /* 0x0000007c00001807 */ /* 0x000fe20000000000 */
[----:B------:R-:W-:Y:S06]  /*28c0*/  @P1 BRA `(.L_x_1805) ;  /* 0x0000000000181947 */ /* 0x000fec0003800000 */
[----:B------:R-:W-:-:S13]  /*28d0*/  ISETP.GT.U32.AND P0, PT, R6, 0x387fffff, PT ;  /* 0x387fffff0600780c */ /* 0x000fda0003f04070 */
[----:B------:R-:W-:-:S04]  /*28e0*/  @P0 SHF.R.U32.HI R0, RZ, 0x15, R4 ;  /* 0x00000015ff000819 */ /* 0x000fc80000011604 */
[----:B------:R-:W-:Y:S01]  /*28f0*/  @P0 LOP3.LUT R5, R0, 0x1, RZ, 0xc0, !PT ;  /* 0x0000000100050812 */ /* 0x000fe200078ec0ff */
[----:B------:R-:W-:-:S03]  /*2900*/  @!P0 FADD.FTZ R0, R6, 128 ;  /* 0x4300000006008421 */ /* 0x000fc60000010000 */
[----:B------:R-:W-:-:S04]  /*2910*/  @P0 IADD3 R5, PT, PT, R4, 0x80fffff, R5 ;  /* 0x080fffff04050810 */ /* 0x000fc80007ffe005 */
[----:B------:R-:W-:-:S07]  /*2920*/  @P0 SHF.R.U32.HI R0, RZ, 0x15, R5 ;  /* 0x00000015ff000819 */ /* 0x000fce0000011605 */
.L_x_1805:
[----:B------:R-:W-:Y:S05]  /*2930*/  BSYNC.RECONVERGENT B0 ;  /* 0x0000000000007941 */ /* 0x000fea0003800200 */
.L_x_1804:
[----:B------:R-:W-:-:S05]  /*2940*/  LOP3.LUT R5, R0, 0x80, R7, 0xf8, !PT ;  /* 0x0000008000057812 */ /* 0x000fca00078ef807 */
[----:B------:R0:W-:Y:S01]  /*2950*/  STG.E.U8 desc[UR36][R2.64], R5 ;  /* 0x0000000502007986 */ /* 0x0001e2000c101124 */
[----:B------:R-:W-:Y:S05]  /*2960*/  BRA `(.L_x_1790) ;  /* 0x00000004009c7947 */ /* 0x000fea0003800000 */
.L_x_1800:
[----:B------:R-:W-:-:S05]  /*2970*/  F2FP.BF16.F32.PACK_AB R4, RZ, R4 ;  /* 0x00000004ff04723e */ /* 0x000fca00000010ff */
[----:B------:R0:W-:Y:S01]  /*2980*/  STG.E.U16 desc[UR36][R2.64], R4 ;  /* 0x0000000402007986 */ /* 0x0001e2000c101524 */
[----:B------:R-:W-:Y:S05]  /*2990*/  BRA `(.L_x_1790) ;  /* 0x0000000400907947 */ /* 0x000fea0003800000 */
.L_x_1797:
        /* <DEDUP_REMOVED lines=8> */
[----:B------:R-:W0:Y:S02]  /*2a20*/  F2I.FTZ.U32.TRUNC.NTZ R5, |R5| ;  /* 0x4000000500057305 */ /* 0x000e24000021f000 */
[----:B0-----:R0:W-:Y:S01]  /*2a30*/  STG.E.U16 desc[UR36][R2.64], R5 ;  /* 0x0000000502007986 */ /* 0x0011e2000c101524 */
[----:B------:R-:W-:Y:S05]  /*2a40*/  BRA `(.L_x_1790) ;  /* 0x0000000400647947 */ /* 0x000fea0003800000 */
.L_x_1808:
[----:B------:R-:W-:Y:S01]  /*2a50*/  LOP3.LUT R5, R4, 0x7fffffff, RZ, 0xc0, !PT ;  /* 0x7fffffff04057812 */ /* 0x000fe200078ec0ff */
        /* <DEDUP_REMOVED lines=11> */
.L_x_1811:
[----:B------:R-:W-:-:S04]  /*2b10*/  SHF.R.U32.HI R0, RZ, 0x14, R4 ;  /* 0x00000014ff007819 */ /* 0x000fc80000011604 */
[----:B------:R-:W-:-:S04]  /*2b20*/  LOP3.LUT R5, R0, 0x1, RZ, 0xc0, !PT ;  /* 0x0000000100057812 */ /* 0x000fc800078ec0ff */
[----:B------:R-:W-:-:S04]  /*2b30*/  IADD3 R0, PT, PT, R4, 0x487ffff, R5 ;  /* 0x0487ffff04007810 */ /* 0x000fc80007ffe005 */
[----:B------:R-:W-:-:S04]  /*2b40*/  SHF.R.U32.HI R0, RZ, 0x14, R0 ;  /* 0x00000014ff007819 */ /* 0x000fc80000011600 */
[----:B------:R-:W-:-:S07]  /*2b50*/  LOP3.LUT R5, R0, 0xff, RZ, 0xc0, !PT ;  /* 0x000000ff00057812 */ /* 0x000fce00078ec0ff */
.L_x_1812:
[----:B------:R-:W-:-:S04]  /*2b60*/  SHF.R.U32.HI R4, RZ, 0x18, R4 ;  /* 0x00000018ff047819 */ /* 0x000fc80000011604 */
[----:B------:R-:W-:-:S04]  /*2b70*/  LOP3.LUT R5, R5, 0x80, R4, 0xf8, !PT ;  /* 0x0000008005057812 */ /* 0x000fc800078ef804 */
[----:B------:R-:W-:-:S07]  /*2b80*/  PRMT R0, R5, 0x7610, R0 ;  /* 0x0000761005007816 */ /* 0x000fce0000000000 */
.L_x_1810:
[----:B------:R-:W-:Y:S05]  /*2b90*/  BSYNC.RECONVERGENT B0 ;  /* 0x0000000000007941 */ /* 0x000fea0003800200 */
.L_x_1809:
[----:B------:R4:W-:Y:S01]  /*2ba0*/  STG.E.U8 desc[UR36][R2.64], R0 ;  /* 0x0000000002007986 */ /* 0x0009e2000c101124 */
[----:B------:R-:W-:Y:S05]  /*2bb0*/  BRA `(.L_x_1790) ;  /* 0x0000000400087947 */ /* 0x000fea0003800000 */
.L_x_1807:
        /* <DEDUP_REMOVED lines=12> */
.L_x_1815:
[----:B------:R-:W-:-:S04]  /*2c80*/  SHF.R.U32.HI R0, RZ, 0x15, R4 ;  /* 0x00000015ff007819 */ /* 0x000fc80000011604 */
[----:B------:R-:W-:-:S04]  /*2c90*/  LOP3.LUT R5, R0, 0x1, RZ, 0xc0, !PT ;  /* 0x0000000100057812 */ /* 0x000fc800078ec0ff */
[----:B------:R-:W-:-:S04]  /*2ca0*/  IADD3 R0, PT, PT, R4, 0x88fffff, R5 ;  /* 0x088fffff04007810 */ /* 0x000fc80007ffe005 */
[----:B------:R-:W-:-:S04]  /*2cb0*/  SHF.R.U32.HI R0, RZ, 0x15, R0 ;  /* 0x00000015ff007819 */ /* 0x000fc80000011600 */
[----:B------:R-:W-:-:S07]  /*2cc0*/  LOP3.LUT R5, R0, 0xff, RZ, 0xc0, !PT ;  /* 0x000000ff00057812 */ /* 0x000fce00078ec0ff */
.L_x_1816:
[----:B------:R-:W-:-:S04]  /*2cd0*/  SHF.R.U32.HI R4, RZ, 0x18, R4 ;  /* 0x00000018ff047819 */ /* 0x000fc80000011604 */
[----:B------:R-:W-:-:S04]  /*2ce0*/  LOP3.LUT R5, R5, 0x80, R4, 0xf8, !PT ;  /* 0x0000008005057812 */ /* 0x000fc800078ef804 */
[----:B------:R-:W-:-:S07]  /*2cf0*/  PRMT R0, R5, 0x7610, R0 ;  /* 0x0000761005007816 */ /* 0x000fce0000000000 */
.L_x_1814:
[----:B------:R-:W-:Y:S05]  /*2d00*/  BSYNC.RECONVERGENT B0 ;  /* 0x0000000000007941 */ /* 0x000fea0003800200 */
.L_x_1813:
[----:B------:R3:W-:Y:S01]  /*2d10*/  STG.E.U8 desc[UR36][R2.64], R0 ;  /* 0x0000000002007986 */ /* 0x0007e2000c101124 */
[----:B------:R-:W-:Y:S05]  /*2d20*/  BRA `(.L_x_1790) ;  /* 0x0000000000ac7947 */ /* 0x000fea0003800000 */
.L_x_1806:
[----:B------:R-:W-:-:S09]  /*2d30*/  UISETP.NE.AND UP0, UPT, UR4, 0x1c, UPT ;  /* 0x0000001c0400788c */ /* 0x000fd2000bf05270 */
[----:B------:R-:W-:Y:S05]  /*2d40*/  BRA.U !UP0, `(.L_x_1817) ;  /* 0x00000001089c7547 */ /* 0x000fea000b800000 */
[----:B------:R-:W-:-:S09]  /*2d50*/  UISETP.NE.AND UP0, UPT, UR4, 0x1d, UPT ;  /* 0x0000001d0400788c */ /* 0x000fd2000bf05270 */
[----:B------:R-:W-:Y:S05]  /*2d60*/  BRA.U !UP0, `(.L_x_1818) ;  /* 0x0000000108887547 */ /* 0x000fea000b800000 */
[----:B------:R-:W-:-:S09]  /*2d70*/  UISETP.NE.AND UP0, UPT, UR4, 0x2c, UPT ;  /* 0x0000002c0400788c */ /* 0x000fd2000bf05270 */
[----:B------:R-:W-:Y:S05]  /*2d80*/  BRA.U !UP0, `(.L_x_1819) ;  /* 0x0000000108447547 */ /* 0x000fea000b800000 */
.L_x_1789:
        /* <DEDUP_REMOVED lines=16> */
.L_x_1820:
[----:B------:R-:W-:Y:S05]  /*2e90*/  BRA `(.L_x_1790) ;  /* 0x0000000000507947 */ /* 0x000fea0003800000 */
.L_x_1819:
        /* <DEDUP_REMOVED lines=15> */
.L_x_1818:
[----:B------:R-:W0:Y:S02]  /*2f90*/  F2I.FTZ.U64.TRUNC R4, |R5| ;  /* 0x4000000500047311 */ /* 0x000e24000021d800 */
[----:B0-----:R1:W-:Y:S01]  /*2fa0*/  STG.E.64 desc[UR36][R2.64], R4 ;  /* 0x0000000402007986 */ /* 0x0013e2000c101b24 */
[----:B------:R-:W-:Y:S05]  /*2fb0*/  BRA `(.L_x_1790) ;  /* 0x0000000000087947 */ /* 0x000fea0003800000 */
.L_x_1817:
[----:B------:R-:W0:Y:S02]  /*2fc0*/  F2I.FTZ.U32.TRUNC.NTZ R5, |R5| ;  /* 0x4000000500057305 */ /* 0x000e24000021f000 */
[----:B0-----:R0:W-:Y:S02]  /*2fd0*/  STG.E desc[UR36][R2.64], R5 ;  /* 0x0000000502007986 */ /* 0x0011e4000c101924 */
.L_x_1790:
[----:B------:R-:W-:-:S07]  /*2fe0*/  VIADD R17, R17, 0x80 ;  /* 0x0000008011117836 */ /* 0x000fce0000000000 */
.L_x_1754:
[----:B------:R-:W-:Y:S05]  /*2ff0*/  BSYNC.RECONVERGENT B7 ;  /* 0x0000000000077941 */ /* 0x000fea0003800200 */
.L_x_1753:
[----:B------:R-:W5:Y:S01]  /*3000*/  LDCU UR4, c[0x0][0x380] ;  /* 0x00007000ff0477ac */ /* 0x000f620008000800 */
[----:B------:R-:W-:Y:S01]  /*3010*/  BSSY.RECONVERGENT B7, `(.L_x_1821) ;  /* 0x00002f1000077945 */ /* 0x000fe20003800200 */
[----:B-----5:R-:W-:-:S13]  /*3020*/  ISETP.GE.AND P0, PT, R17, UR4, PT ;  /* 0x0000000411007c0c */ /* 0x020fda000bf06270 */
[----:B------:R-:W-:Y:S05]  /*3030*/  @P0 BRA `(.L_x_1822) ;  /* 0x0000002c00b80947 */ /* 0x000fea0003800000 */
[----:B------:R-:W5:Y:S01]  /*3040*/  LDCU UR4, c[0x0][0x388] ;  /* 0x00007100ff0477ac */ /* 0x000f620008000800 */
[----:B------:R-:W-:Y:S02]  /*3050*/  HFMA2 R16, -RZ, RZ, 0, 0 ;  /* 0x00000000ff107431 */ /* 0x000fe400000001ff */
[----:B---34-:R-:W-:Y:S01]  /*3060*/  IMAD.MOV.U32 R0, RZ, RZ, RZ ;  /* 0x000000ffff007224 */ /* 0x018fe200078e00ff */
[----:B-----5:R-:W-:-:S09]  /*3070*/  UISETP.NE.AND UP0, UPT, UR4, URZ, UPT ;  /* 0x000000ff0400728c */ /* 0x020fd2000bf05270 */
[----:B------:R-:W-:Y:S05]  /*3080*/  BRA.U !UP0, `(.L_x_1823) ;  /* 0x0000001108a87547 */ /* 0x000fea000b800000 */
[----:B------:R-:W0:Y:S01]  /*3090*/  LDCU.64 UR4, c[0x0][0x390] ;  /* 0x00007200ff0477ac */ /* 0x000e220008000a00 */
[----:B------:R-:W-:Y:S01]  /*30a0*/  IMAD.MOV.U32 R16, RZ, RZ, RZ ;  /* 0x000000ffff107224 */ /* 0x000fe200078e00ff */
[----:B------:R-:W3:Y:S01]  /*30b0*/  LDCU UR6, c[0x0][0x38c] ;  /* 0x00007180ff0677ac */ /* 0x000ee20008000800 */
[----:B------:R-:W4:Y:S01]  /*30c0*/  LDCU.64 UR8, c[0x0][0x4b8] ;  /* 0x00009700ff0877ac */ /* 0x000f220008000a00 */
[----:B------:R-:W-:Y:S01]  /*30d0*/  UISETP.NE.AND UP0, UPT, UR40, URZ, UPT ;  /* 0x000000ff2800728c */ /* 0x000fe2000bf05270 */
[----:B012---:R-:W-:-:S05]  /*30e0*/  IMAD.HI.U32 R2, R17, UR4, R16 ;  /* 0x0000000411027c27 */ /* 0x007fca000f8e0010 */
[----:B------:R-:W-:-:S05]  /*30f0*/  SHF.R.U32.HI R3, RZ, UR5, R2 ;  /* 0x00000005ff037c19 */ /* 0x000fca0008011602 */
[----:B------:R-:W-:-:S04]  /*3100*/  IMAD.MOV R0, RZ, RZ, -R3 ;  /* 0x000000ffff007224 */ /* 0x000fc800078e0a03 */
[----:B---3--:R-:W-:-:S04]  /*3110*/  IMAD R0, R0, UR6, R17 ;  /* 0x0000000600007c24 */ /* 0x008fc8000f8e0211 */
[C---:B----4-:R-:W-:Y:S02]  /*3120*/  IMAD R16, R0.reuse, UR8, RZ ;  /* 0x0000000800107c24 */ /* 0x050fe4000f8e02ff */
        /* <DEDUP_REMOVED lines=288> */
.L_x_1823:
[----:B------:R-:W0:Y:S01]  /*4330*/  LDCU.64 UR6, c[0x0][0x588] ;  /* 0x0000b100ff0677ac */ /* 0x000e220008000a00 */
[----:B------:R-:W-:Y:S01]  /*4340*/  BSSY.RECONVERGENT B6, `(.L_x_1824) ;  /* 0x00000dd000067945 */ /* 0x000fe20003800200 */
[----:B------:R-:W-:-:S04]  /*4350*/  UPRMT UR4, UR41, 0x9910, URZ ;  /* 0x0000991029047896 */ /* 0x000fc800080000ff */
[----:B------:R-:W-:Y:S01]  /*4360*/  UISETP.GT.AND UP0, UPT, UR4, 0x9, UPT ;  /* 0x000000090400788c */ /* 0x000fe2000bf04270 */
[----:B012---:R-:W-:-:S04]  /*4370*/  IADD3 R2, P0, PT, R0, UR6, RZ ;  /* 0x0000000600027c10 */ /* 0x007fc8000ff1e0ff */
        /* <DEDUP_REMOVED lines=13> */
.L_x_1828:
[----:B------:R-:W2:Y:S02]  /*4450*/  LDG.E.U8 R2, desc[UR36][R2.64] ;  /* 0x0000002402027981 */ /* 0x000ea4000c1e1100 */
[----:B--2---:R-:W-:Y:S01]  /*4460*/  I2FP.F32.U32 R5, R2 ;  /* 0x0000000200057245 */ /* 0x004fe20000201000 */
[----:B------:R-:W-:Y:S06]  /*4470*/  BRA `(.L_x_1830) ;  /* 0x0000000c00247947 */ /* 0x000fec0003800000 */
.L_x_1827:
        /* <DEDUP_REMOVED lines=9> */
.L_x_1832:
[----:B------:R-:W2:Y:S02]  /*4510*/  LDG.E R2, desc[UR36][R2.64] ;  /* 0x0000002402027981 */ /* 0x000ea4000c1e1900 */
[----:B--2---:R-:W-:Y:S01]  /*4520*/  I2FP.F32.S32 R5, R2 ;  /* 0x0000000200057245 */ /* 0x004fe20000201400 */
[----:B------:R-:W-:Y:S06]  /*4530*/  BRA `(.L_x_1830) ;  /* 0x0000000800f47947 */ /* 0x000fec0003800000 */
.L_x_1831:
[----:B------:R-:W2:Y:S02]  /*4540*/  LDG.E.U16 R2, desc[UR36][R2.64] ;  /* 0x0000002402027981 */ /* 0x000ea4000c1e1500 */
[----:B--2---:R0:W1:Y:S01]  /*4550*/  I2F.S16 R5, R2 ;  /* 0x0000000200057306 */ /* 0x0040620000101400 */
[----:B------:R-:W-:Y:S05]  /*4560*/  BRA `(.L_x_1830) ;  /* 0x0000000800e87947 */ /* 0x000fea0003800000 */
.L_x_1826:
        /* <DEDUP_REMOVED lines=8> */
.L_x_1834:
[----:B------:R-:W2:Y:S02]  /*45f0*/  LDG.E.U16 R2, desc[UR36][R2.64] ;  /* 0x0000002402027981 */ /* 0x000ea4000c1e1500 */
[----:B--2---:R-:W-:Y:S01]  /*4600*/  HADD2.F32 R5, -RZ, R2.H0_H0 ;  /* 0x20000002ff057230 */ /* 0x004fe20000004100 */
[----:B------:R-:W-:Y:S06]  /*4610*/  BRA `(.L_x_1830) ;  /* 0x0000000800bc7947 */ /* 0x000fec0003800000 */
.L_x_1833:
        /* <DEDUP_REMOVED lines=8> */
.L_x_1836:
[----:B------:R-:W2:Y:S02]  /*46a0*/  LDG.E.U16 R2, desc[UR36][R2.64] ;  /* 0x0000002402027981 */ /* 0x000ea4000c1e1500 */
[----:B--2---:R-:W-:Y:S01]  /*46b0*/  HADD2.F32 R5, -RZ, R2.H0_H0 ;  /* 0x20000002ff057230 */ /* 0x004fe20000004100 */
[----:B------:R-:W-:Y:S06]  /*46c0*/  BRA `(.L_x_1830) ;  /* 0x0000000800907947 */ /* 0x000fec0003800000 */
.L_x_1835:
[----:B------:R-:W2:Y:S01]  /*46d0*/  LDG.E.64 R2, desc[UR36][R2.64] ;  /* 0x0000002402027981 */ /* 0x000ea2000c1e1b00 */
[----:B------:R-:W-:Y:S01]  /*46e0*/  UMOV UR4, 0xf0000000 ;  /* 0xf000000000047882 */ /* 0x000fe20000000000 */
[----:B------:R-:W-:Y:S01]  /*46f0*/  UMOV UR5, 0x380fffff ;  /* 0x380fffff00057882 */ /* 0x000fe20000000000 */
[----:B--2---:R-:W0:Y:S01]  /*4700*/  F2F.F32.F64 R5, R2 ;  /* 0x0000000200057310 */ /* 0x004e220000301000 */
[----:B------:R-:W-:-:S14]  /*4710*/  DSETP.GEU.AND P0, PT, |R2|, UR4, PT ;  /* 0x0000000402007e2a */ /* 0x000fdc000bf0e200 */
[----:B0-----:R-:W-:Y:S01]  /*4720*/  @!P0 FMUL R5, R5, 1.175494350822287508e-38 ;  /* 0x0080000005058820 */ /* 0x001fe20000400000 */
[----:B------:R-:W-:Y:S06]  /*4730*/  BRA `(.L_x_1830) ;  /* 0x0000000800747947 */ /* 0x000fec0003800000 */
.L_x_1825:
        /* <DEDUP_REMOVED lines=12> */
.L_x_1839:
[----:B------:R-:W2:Y:S01]  /*4800*/  LDG.E.64 R2, desc[UR36][R2.64] ;  /* 0x0000002402027981 */ /* 0x000ea2000c1e1b00 */
[----:B------:R-:W-:Y:S01]  /*4810*/  UMOV UR4, 0xf0000000 ;  /* 0xf000000000047882 */ /* 0x000fe20000000000 */
[----:B------:R-:W-:Y:S01]  /*4820*/  UMOV UR5, 0x380fffff ;  /* 0x380fffff00057882 */ /* 0x000fe20000000000 */
[----:B--2---:R-:W0:Y:S01]  /*4830*/  F2F.F32.F64 R5, R2 ;  /* 0x0000000200057310 */ /* 0x004e220000301000 */
[----:B------:R-:W-:-:S14]  /*4840*/  DSETP.GEU.AND P0, PT, |R2|, UR4, PT ;  /* 0x0000000402007e2a */ /* 0x000fdc000bf0e200 */
[----:B0-----:R-:W-:Y:S01]  /*4850*/  @!P0 FMUL R5, R5, 1.175494350822287508e-38 ;  /* 0x0080000005058820 */ /* 0x001fe20000400000 */
[----:B------:R-:W-:Y:S06]  /*4860*/  BRA `(.L_x_1830) ;  /* 0x0000000800287947 */ /* 0x000fec0003800000 */
.L_x_1838:
        /* <DEDUP_REMOVED lines=14> */
[----:B------:R-:W-:Y:S01]  /*4950*/  VIADD R7, R4, 0xfffffffc ;  /* 0xfffffffc04077836 */ /* 0x000fe20000000000 */
[----:B------:R-:W-:-:S04]  /*4960*/  IADD3 R4, PT, PT, R0, 0x1000000, RZ ;  /* 0x0100000000047810 */ /* 0x000fc80007ffe0ff */
[----:B------:R-:W-:Y:S01]  /*4970*/  SHF.L.U32 R6, R0, R7, RZ ;  /* 0x0000000700067219 */ /* 0x000fe200000006ff */
[----:B------:R-:W-:Y:S01]  /*4980*/  IMAD.SHL.U32 R7, R7, 0x800000, RZ ;  /* 0x0080000007077824 */ /* 0x000fe200078e00ff */
[----:B------:R-:W-:-:S04]  /*4990*/  SHF.R.S32.HI R4, RZ, 0x8, R4 ;  /* 0x00000008ff047819 */ /* 0x000fc80000011404 */
[----:B------:R-:W-:-:S05]  /*49a0*/  LEA.HI R6, R6, -R7, RZ, 0x1c ;  /* 0x8000000706067211 */ /* 0x000fca00078fe0ff */
[----:B------:R-:W-:-:S05]  /*49b0*/  VIADD R3, R6, 0x3c000000 ;  /* 0x3c00000006037836 */ /* 0x000fca0000000000 */
[----:B------:R-:W-:-:S04]  /*49c0*/  LOP3.LUT R3, R3, 0x7f800000, R4, 0xf8, !PT ;  /* 0x7f80000003037812 */ /* 0x000fc800078ef804 */
[----:B------:R-:W-:-:S04]  /*49d0*/  SEL R0, R3, RZ, P0 ;  /* 0x000000ff03007207 */ /* 0x000fc80000000000 */
[----:B------:R-:W-:Y:S01]  /*49e0*/  LOP3.LUT R5, R0, 0x80000000, R5, 0xf8, !PT ;  /* 0x8000000000057812 */ /* 0x000fe200078ef805 */
[----:B------:R-:W-:Y:S06]  /*49f0*/  BRA `(.L_x_1830) ;  /* 0x0000000400c47947 */ /* 0x000fec0003800000 */
.L_x_1841:
        /* <DEDUP_REMOVED lines=10> */
[----:B------:R-:W-:Y:S01]  /*4aa0*/  LOP3.LUT R5, R0, 0x80000000, R5, 0xf8, !PT ;  /* 0x8000000000057812 */ /* 0x000fe200078ef805 */
[----:B------:R-:W-:Y:S06]  /*4ab0*/  BRA `(.L_x_1830) ;  /* 0x0000000400947947 */ /* 0x000fec0003800000 */
.L_x_1840:
[----:B------:R-:W2:Y:S02]  /*4ac0*/  LDG.E.U16 R2, desc[UR36][R2.64] ;  /* 0x0000002402027981 */ /* 0x000ea4000c1e1500 */
[----:B--2---:R-:W-:Y:S01]  /*4ad0*/  IMAD.U32 R5, R2, 0x10000, RZ ;  /* 0x0001000002057824 */ /* 0x004fe200078e00ff */
[----:B------:R-:W-:Y:S06]  /*4ae0*/  BRA `(.L_x_1830) ;  /* 0x0000000400887947 */ /* 0x000fec0003800000 */
.L_x_1837:
        /* <DEDUP_REMOVED lines=11> */
.L_x_1844:
[----:B------:R-:W2:Y:S01]  /*4ba0*/  LDG.E.U8 R3, desc[UR36][R2.64] ;  /* 0x0000002402037981 */ /* 0x000ea2000c1e1100 */
        /* <DEDUP_REMOVED lines=19> */
.L_x_1846:
[----:B------:R-:W-:Y:S05]  /*4ce0*/  BSYNC.RECONVERGENT B0 ;  /* 0x0000000000007941 */ /* 0x000fea0003800200 */
.L_x_1845:
[----:B------:R-:W-:Y:S02]  /*4cf0*/  SHF.L.U32 R0, R0, 0x14, RZ ;  /* 0x0000001400007819 */ /* 0x000fe400000006ff */
[----:B------:R-:W-:-:S04]  /*4d00*/  LEA R2, R2, 0x3b800000, 0x17 ;  /* 0x3b80000002027811 */ /* 0x000fc800078eb8ff */
[----:B------:R-:W-:Y:S01]  /*4d10*/  LOP3.LUT R5, R2, R0, R7, 0xfe, !PT ;  /* 0x0000000002057212 */ /* 0x000fe200078efe07 */
[----:B------:R-:W-:Y:S06]  /*4d20*/  BRA `(.L_x_1830) ;  /* 0x0000000000f87947 */ /* 0x000fec0003800000 */
.L_x_1843:
        /* <DEDUP_REMOVED lines=20> */
.L_x_1848:
[----:B------:R-:W-:Y:S05]  /*4e70*/  BSYNC.RECONVERGENT B0 ;  /* 0x0000000000007941 */ /* 0x000fea0003800200 */
.L_x_1847:
[----:B------:R-:W-:Y:S01]  /*4e80*/  IMAD.SHL.U32 R0, R0, 0x200000, RZ ;  /* 0x0020000000007824 */ /* 0x000fe200078e00ff */
[----:B------:R-:W-:-:S04]  /*4e90*/  LEA R2, R2, 0x37800000, 0x17 ;  /* 0x3780000002027811 */ /* 0x000fc800078eb8ff */
[----:B------:R-:W-:Y:S01]  /*4ea0*/  LOP3.LUT R5, R2, R0, R7, 0xfe, !PT ;  /* 0x0000000002057212 */ /* 0x000fe200078efe07 */
[----:B------:R-:W-:Y:S06]  /*4eb0*/  BRA `(.L_x_1830) ;  /* 0x0000000000947947 */ /* 0x000fec0003800000 */
.L_x_1842:
[----:B------:R-:W-:-:S09]  /*4ec0*/  UISETP.NE.AND UP0, UPT, UR4, 0x1c, UPT ;  /* 0x0000001c0400788c */ /* 0x000fd2000bf05270 */
[----:B------:R-:W-:Y:S05]  /*4ed0*/  BRA.U !UP0, `(.L_x_1849) ;  /* 0x0000000108847547 */ /* 0x000fea000b800000 */
[----:B------:R-:W-:-:S09]  /*4ee0*/  UISETP.NE.AND UP0, UPT, UR4, 0x1d, UPT ;  /* 0x0000001d0400788c */ /* 0x000fd2000bf05270 */
[----:B------:R-:W-:Y:S05]  /*4ef0*/  BRA.U !UP0, `(.L_x_1850) ;  /* 0x0000000108707547 */ /* 0x000fea000b800000 */
[----:B------:R-:W-:-:S09]  /*4f00*/  UISETP.NE.AND UP0, UPT, UR4, 0x2c, UPT ;  /* 0x0000002c0400788c */ /* 0x000fd2000bf05270 */
[----:B------:R-:W-:Y:S05]  /*4f10*/  BRA.U UP0, `(.L_x_1829) ;  /* 0x0000000100207547 */ /* 0x000fea000b800000 */
[----:B------:R-:W2:Y:S01]  /*4f20*/  LDG.E.U8 R2, desc[UR36][R2.64] ;  /* 0x0000002402027981 */ /* 0x000ea2000c1e1100 */
[----:B------:R-:W-:Y:S01]  /*4f30*/  HFMA2 R5, -RZ, RZ, 3.814697265625e-06, 0 ;  /* 0x00400000ff057431 */ /* 0x000fe200000001ff */
[----:B--2---:R-:W-:-:S13]  /*4f40*/  ISETP.NE.AND P0, PT, R2, RZ, PT ;  /* 0x000000ff0200720c */ /* 0x004fda0003f05270 */
[----:B------:R-:W-:Y:S05]  /*4f50*/  @!P0 BRA `(.L_x_1830) ;  /* 0x00000000006c8947 */ /* 0x000fea0003800000 */
[----:B------:R-:W-:-:S13]  /*4f60*/  ISETP.NE.AND P0, PT, R2, 0xff, PT ;  /* 0x000000ff0200780c */ /* 0x000fda0003f05270 */
[----:B------:R-:W-:Y:S02]  /*4f70*/  @!P0 IMAD.MOV.U32 R5, RZ, RZ, 0x7f800001 ;  /* 0x7f800001ff058424 */ /* 0x000fe400078e00ff */
[----:B------:R-:W-:Y:S01]  /*4f80*/  @P0 IMAD.SHL.U32 R5, R2, 0x800000, RZ ;  /* 0x0080000002050824 */ /* 0x000fe200078e00ff */
[----:B------:R-:W-:Y:S06]  /*4f90*/  BRA `(.L_x_1830) ;  /* 0x00000000005c7947 */ /* 0x000fec0003800000 */
.L_x_1829:
        /* <DEDUP_REMOVED lines=16> */
.L_x_1851:
[----:B------:R-:W-:Y:S01]  /*50a0*/  MOV R5, RZ ;  /* 0x000000ff00057202 */ /* 0x000fe20000000f00 */
[----:B------:R-:W-:Y:S06]  /*50b0*/  BRA `(.L_x_1830) ;  /* 0x0000000000147947 */ /* 0x000fec0003800000 */
.L_x_1850:
[----:B------:R-:W2:Y:S02]  /*50c0*/  LDG.E.64 R2, desc[UR36][R2.64] ;  /* 0x0000002402027981 */ /* 0x000ea4000c1e1b00 */
[----:B--2---:R0:W1:Y:S01]  /*50d0*/  I2F.U64 R5, R2 ;  /* 0x0000000200057312 */ /* 0x0040620000301000 */
[----:B------:R-:W-:Y:S05]  /*50e0*/  BRA `(.L_x_1830) ;  /* 0x0000000000087947 */ /* 0x000fea0003800000 */
.L_x_1849:
[----:B------:R-:W2:Y:S02]  /*50f0*/  LDG.E R2, desc[UR36][R2.64] ;  /* 0x0000002402027981 */ /* 0x000ea4000c1e1900 */
[----:B--2---:R-:W-:-:S07]  /*5100*/  I2FP.F32.U32 R5, R2 ;  /* 0x0000000200057245 */ /* 0x004fce0000201000 */
.L_x_1830:
[----:B------:R-:W-:Y:S05]  /*5110*/  BSYNC.RECONVERGENT B6 ;  /* 0x0000000000067941 */ /* 0x000fea0003800200 */
.L_x_1824:
[----:B------:R-:W2:Y:S01]  /*5120*/  LDCU.64 UR6, c[0x0][0x580] ;  /* 0x0000b000ff0677ac */ /* 0x000ea20008000a00 */
[----:B01---5:R-:W-:Y:S01]  /*5130*/  FADD.FTZ R4, |R5|, -RZ ;  /* 0x800000ff05047221 */ /* 0x023fe20000010200 */
        /* <DEDUP_REMOVED lines=16> */
.L_x_1855:
[----:B------:R-:W0:Y:S02]  /*5240*/  F2I.FTZ.S64.TRUNC R4, |R5| ;  /* 0x4000000500047311 */ /* 0x000e24000021d900 */
[----:B0-----:R3:W-:Y:S01]  /*5250*/  STG.E.U8 desc[UR36][R2.64], R4 ;  /* 0x0000000402007986 */ /* 0x0017e2000c101124 */
[----:B------:R-:W-:Y:S05]  /*5260*/  BRA `(.L_x_1857) ;  /* 0x0000000c00287947 */ /* 0x000fea0003800000 */
.L_x_1854:
        /* <DEDUP_REMOVED lines=9> */
.L_x_1859:
[----:B------:R-:W0:Y:S02]  /*5300*/  F2I.FTZ.TRUNC.NTZ R5, |R5| ;  /* 0x4000000500057305 */ /* 0x000e24000021f100 */
[----:B0-----:R2:W-:Y:S01]  /*5310*/  STG.E desc[UR36][R2.64], R5 ;  /* 0x0000000502007986 */ /* 0x0015e2000c101924 */
[----:B------:R-:W-:Y:S05]  /*5320*/  BRA `(.L_x_1857) ;  /* 0x0000000800f87947 */ /* 0x000fea0003800000 */
.L_x_1858:
[----:B------:R-:W0:Y:S02]  /*5330*/  F2I.FTZ.TRUNC.NTZ R5, |R5| ;  /* 0x4000000500057305 */ /* 0x000e24000021f100 */
[----:B0-----:R0:W-:Y:S01]  /*5340*/  STG.E.U16 desc[UR36][R2.64], R5 ;  /* 0x0000000502007986 */ /* 0x0011e2000c101524 */
[----:B------:R-:W-:Y:S05]  /*5350*/  BRA `(.L_x_1857) ;  /* 0x0000000800ec7947 */ /* 0x000fea0003800000 */
.L_x_1853:
        /* <DEDUP_REMOVED lines=8> */
.L_x_1861:
[----:B------:R-:W-:-:S05]  /*53e0*/  F2FP.F16.F32.PACK_AB R4, RZ, R4 ;  /* 0x00000004ff04723e */ /* 0x000fca00000000ff */
[----:B------:R0:W-:Y:S01]  /*53f0*/  STG.E.U16 desc[UR36][R2.64], R4 ;  /* 0x0000000402007986 */ /* 0x0001e2000c101524 */
[----:B------:R-:W-:Y:S05]  /*5400*/  BRA `(.L_x_1857) ;  /* 0x0000000800c07947 */ /* 0x000fea0003800000 */
.L_x_1860:
        /* <DEDUP_REMOVED lines=9> */
.L_x_1863:
[----:B------:R-:W-:-:S04]  /*54a0*/  F2FP.F16.F32.PACK_AB R5, RZ, R4 ;  /* 0x00000004ff05723e */ /* 0x000fc800000000ff */
[----:B------:R-:W-:-:S05]  /*54b0*/  PRMT R5, R5, 0x5410, RZ ;  /* 0x0000541005057816 */ /* 0x000fca00000000ff */
[----:B------:R0:W-:Y:S01]  /*54c0*/  STG.E desc[UR36][R2.64], R5 ;  /* 0x0000000502007986 */ /* 0x0001e2000c101924 */
[----:B------:R-:W-:Y:S05]  /*54d0*/  BRA `(.L_x_1857) ;  /* 0x00000008008c7947 */ /* 0x000fea0003800000 */
.L_x_1862:
[----:B------:R-:W-:-:S06]  /*54e0*/  FMUL.FTZ R5, |R5|, 1 ;  /* 0x3f80000005057820 */ /* 0x000fcc0000410200 */
[----:B------:R-:W0:Y:S02]  /*54f0*/  F2F.F64.F32 R4, R5 ;  /* 0x0000000500047310 */ /* 0x000e240000201800 */
[----:B0-----:R0:W-:Y:S01]  /*5500*/  STG.E.64 desc[UR36][R2.64], R4 ;  /* 0x0000000402007986 */ /* 0x0011e2000c101b24 */
[----:B------:R-:W-:Y:S05]  /*5510*/  BRA `(.L_x_1857) ;  /* 0x00000008007c7947 */ /* 0x000fea0003800000 */
.L_x_1852:
        /* <DEDUP_REMOVED lines=13> */
.L_x_1867:
[----:B------:R-:W-:Y:S01]  /*55f0*/  LOP3.LUT R6, R4, 0x7fffffff, RZ, 0xc0, !PT ;  /* 0x7fffffff04067812 */ /* 0x000fe200078ec0ff */
        /* <DEDUP_REMOVED lines=15> */
.L_x_1870:
[----:B------:R-:W-:-:S04]  /*56f0*/  SHF.R.U32.HI R4, RZ, 0x18, R4 ;  /* 0x00000018ff047819 */ /* 0x000fc80000011604 */
[----:B------:R-:W-:-:S04]  /*5700*/  LOP3.LUT R4, R5, 0x80, R4, 0xf8, !PT ;  /* 0x0000008005047812 */ /* 0x000fc800078ef804 */
[----:B------:R-:W-:-:S07]  /*5710*/  PRMT R0, R4, 0x7610, R0 ;  /* 0x0000761004007816 */ /* 0x000fce0000000000 */
.L_x_1869:
[----:B------:R-:W-:Y:S05]  /*5720*/  BSYNC.RECONVERGENT B0 ;  /* 0x0000000000007941 */ /* 0x000fea0003800200 */
.L_x_1868:
[----:B------:R0:W-:Y:S01]  /*5730*/  STG.E.U8 desc[UR36][R2.64], R0 ;  /* 0x0000000002007986 */ /* 0x0001e2000c101124 */
[----:B------:R-:W-:Y:S05]  /*5740*/  BRA `(.L_x_1857) ;  /* 0x0000000400f07947 */ /* 0x000fea0003800000 */
.L_x_1866:
[----:B------:R-:W-:Y:S01]  /*5750*/  LOP3.LUT R6, R4, 0x7fffffff, RZ, 0xc0, !PT ;  /* 0x7fffffff04067812 */ /* 0x000fe200078ec0ff */
        /* <DEDUP_REMOVED lines=15> */
.L_x_1873:
[----:B------:R-:W-:-:S04]  /*5850*/  SHF.R.U32.HI R4, RZ, 0x18, R4 ;  /* 0x00000018ff047819 */ /* 0x000fc80000011604 */
[----:B------:R-:W-:-:S04]  /*5860*/  LOP3.LUT R5, R5, 0x80, R4, 0xf8, !PT ;  /* 0x0000008005057812 */ /* 0x000fc800078ef804 */
[----:B------:R-:W-:-:S07]  /*5870*/  PRMT R0, R5, 0x7610, R0 ;  /* 0x0000761005007816 */ /* 0x000fce0000000000 */
.L_x_1872:
[----:B------:R-:W-:Y:S05]  /*5880*/  BSYNC.RECONVERGENT B0 ;  /* 0x0000000000007941 */ /* 0x000fea0003800200 */
.L_x_1871:
[----:B------:R0:W-:Y:S01]  /*5890*/  STG.E.U8 desc[UR36][R2.64], R0 ;  /* 0x0000000002007986 */ /* 0x0001e2000c101124 */
[----:B------:R-:W-:Y:S05]  /*58a0*/  BRA `(.L_x_1857) ;  /* 0x0000000400987947 */ /* 0x000fea0003800000 */
.L_x_1865:
[----:B------:R-:W-:-:S09]  /*58b0*/  UISETP.NE.AND UP0, UPT, UR4, 0x1c, UPT ;  /* 0x0000001c0400788c */ /* 0x000fd2000bf05270 */
[----:B------:R-:W-:Y:S05]  /*58c0*/  BRA.U !UP0, `(.L_x_1874) ;  /* 0x0000000108587547 */ /* 0x000fea000b800000 */
[----:B------:R-:W-:-:S09]  /*58d0*/  UISETP.NE.AND UP0, UPT, UR4, 0x1d, UPT ;  /* 0x0000001d0400788c */ /* 0x000fd2000bf05270 */
[----:B------:R-:W-:Y:S05]  /*58e0*/  BRA.U !UP0, `(.L_x_1875) ;  /* 0x0000000108447547 */ /* 0x000fea000b800000 */
[----:B------:R-:W-:-:S09]  /*58f0*/  UISETP.NE.AND UP0, UPT, UR4, 0x2c, UPT ;  /* 0x0000002c0400788c */ /* 0x000fd2000bf05270 */
[----:B------:R-:W-:Y:S05]  /*5900*/  BRA.U UP0, `(.L_x_1856) ;  /* 0x0000000100a87547 */ /* 0x000fea000b800000 */
        /* <DEDUP_REMOVED lines=15> */
.L_x_1875:
[----:B------:R-:W0:Y:S02]  /*5a00*/  F2I.FTZ.U64.TRUNC R4, |R5| ;  /* 0x4000000500047311 */ /* 0x000e24000021d800 */
[----:B0-----:R0:W-:Y:S01]  /*5a10*/  STG.E.64 desc[UR36][R2.64], R4 ;  /* 0x0000000402007986 */ /* 0x0011e2000c101b24 */
[----:B------:R-:W-:Y:S05]  /*5a20*/  BRA `(.L_x_1857) ;  /* 0x0000000400387947 */ /* 0x000fea0003800000 */
.L_x_1874:
[----:B------:R-:W0:Y:S02]  /*5a30*/  F2I.FTZ.U32.TRUNC.NTZ R5, |R5| ;  /* 0x4000000500057305 */ /* 0x000e24000021f000 */
[----:B0-----:R0:W-:Y:S01]  /*5a40*/  STG.E desc[UR36][R2.64], R5 ;  /* 0x0000000502007986 */ /* 0x0011e2000c101924 */
[----:B------:R-:W-:Y:S05]  /*5a50*/  BRA `(.L_x_1857) ;  /* 0x00000004002c7947 */ /* 0x000fea0003800000 */
.L_x_1864:
        /* <DEDUP_REMOVED lines=10> */
.L_x_1877:
[----:B------:R-:W-:Y:S01]  /*5b00*/  FMUL.FTZ R5, |R5|, 1 ;  /* 0x3f80000005057820 */ /* 0x000fe20000410200 */
[----:B------:R-:W-:-:S05]  /*5b10*/  CS2R R6, SRZ ;  /* 0x0000000000067805 */ /* 0x000fca000001ff00 */
[----:B------:R-:W0:Y:S02]  /*5b20*/  F2F.F64.F32 R4, R5 ;  /* 0x0000000500047310 */ /* 0x000e240000201800 */
[----:B0-----:R0:W-:Y:S01]  /*5b30*/  STG.E.128 desc[UR36][R2.64], R4 ;  /* 0x0000000402007986 */ /* 0x0011e2000c101d24 */
[----:B------:R-:W-:Y:S05]  /*5b40*/  BRA `(.L_x_1857) ;  /* 0x0000000000f07947 */ /* 0x000fea0003800000 */
.L_x_1876:
[----:B------:R-:W-:-:S09]  /*5b50*/  UISETP.NE.AND UP0, UPT, UR4, 0xf, UPT ;  /* 0x0000000f0400788c */ /* 0x000fd2000bf05270 */
[----:B------:R-:W-:Y:S05]  /*5b60*/  BRA.U !UP0, `(.L_x_1878) ;  /* 0x0000000108e07547 */ /* 0x000fea000b800000 */
[----:B------:R-:W-:-:S09]  /*5b70*/  UISETP.NE.AND UP0, UPT, UR4, 0x17, UPT ;  /* 0x000000170400788c */ /* 0x000fd2000bf05270 */
[----:B------:R-:W-:Y:S05]  /*5b80*/  BRA.U !UP0, `(.L_x_1879) ;  /* 0x00000001088c7547 */ /* 0x000fea000b800000 */
[----:B------:R-:W-:-:S09]  /*5b90*/  UISETP.NE.AND UP0, UPT, UR4, 0x18, UPT ;  /* 0x000000180400788c */ /* 0x000fd2000bf05270 */
[----:B------:R-:W-:Y:S05]  /*5ba0*/  BRA.U !UP0, `(.L_x_1880) ;  /* 0x0000000108447547 */ /* 0x000fea000b800000 */
.L_x_1856:
        /* <DEDUP_REMOVED lines=16> */
.L_x_1881:
[----:B------:R-:W-:Y:S05]  /*5cb0*/  BRA `(.L_x_1857) ;  /* 0x0000000000947947 */ /* 0x000fea0003800000 */
.L_x_1880:
[----:B------:R-:W-:Y:S01]  /*5cc0*/  LOP3.LUT R6, R4, 0x7fffffff, RZ, 0xc0, !PT ;  /* 0x7fffffff04067812 */ /* 0x000fe200078ec0ff */
[----:B------:R-:W-:Y:S01]  /*5cd0*/  BSSY.RECONVERGENT B0, `(.L_x_1882) ;  /* 0x000000b000007945 */ /* 0x000fe20003800200 */
[----:B------:R-:W-:Y:S02]  /*5ce0*/  SHF.R.U32.HI R7, RZ, 0x18, R4 ;  /* 0x00000018ff077819 */ /* 0x000fe40000011604 */
[----:B------:R-:W-:Y:S02]  /*5cf0*/  ISETP.GT.U32.AND P0, PT, R6, 0x43efffff, PT ;  /* 0x43efffff0600780c */ /* 0x000fe40003f04070 */
[----:B------:R-:W-:-:S11]  /*5d00*/  MOV R0, 0x7f ;  /* 0x0000007f00007802 */ /* 0x000fd60000000f00 */
[----:B------:R-:W-:Y:S05]  /*5d10*/  @P0 BRA `(.L_x_1883) ;  /* 0x0000000000180947 */ /* 0x000fea0003800000 */
[----:B------:R-:W-:-:S13]  /*5d20*/  ISETP.GE.U32.AND P0, PT, R6, 0x3c800000, PT ;  /* 0x3c8000000600780c */ /* 0x000fda0003f06070 */
[----:B------:R-:W-:-:S04]  /*5d30*/  @P0 SHF.R.U32.HI R0, RZ, 0x14, R4 ;  /* 0x00000014ff000819 */ /* 0x000fc80000011604 */
[----:B------:R-:W-:-:S04]  /*5d40*/  @P0 LOP3.LUT R5, R0, 0x1, RZ, 0xc0, !PT ;  /* 0x0000000100050812 */ /* 0x000fc800078ec0ff */
[----:B------:R-:W-:-:S04]  /*5d50*/  @P0 IADD3 R0, PT, PT, R4, 0x407ffff, R5 ;  /* 0x0407ffff04000810 */ /* 0x000fc80007ffe005 */
[----:B------:R-:W-:Y:S01]  /*5d60*/  @P0 SHF.R.U32.HI R0, RZ, 0x14, R0 ;  /* 0x00000014ff000819 */ /* 0x000fe20000011600 */
[----:B------:R-:W-:-:S07]  /*5d70*/  @!P0 FADD.FTZ R0, R6, 16384 ;  /* 0x4680000006008421 */ /* 0x000fce0000010000 */
.L_x_1883:
[----:B------:R-:W-:Y:S05]  /*5d80*/  BSYNC.RECONVERGENT B0 ;  /* 0x0000000000007941 */ /* 0x000fea0003800200 */
.L_x_1882:
[----:B------:R-:W-:-:S05]  /*5d90*/  LOP3.LUT R5, R0, 0x80, R7, 0xf8, !PT ;  /* 0x0000008000057812 */ /* 0x000fca00078ef807 */
[----:B------:R0:W-:Y:S01]  /*5da0*/  STG.E.U8 desc[UR36][R2.64], R5 ;  /* 0x0000000502007986 */ /* 0x0001e2000c101124 */
[----:B------:R-:W-:Y:S05]  /*5db0*/  BRA `(.L_x_1857) ;  /* 0x0000000000547947 */ /* 0x000fea0003800000 */
.L_x_1879:
[----:B------:R-:W-:Y:S01]  /*5dc0*/  LOP3.LUT R6, R4, 0x7fffffff, RZ, 0xc0, !PT ;  /* 0x7fffffff04067812 */ /* 0x000fe200078ec0ff */
[----:B------:R-:W-:Y:S03]  /*5dd0*/  BSSY.RECONVERGENT B0, `(.L_x_1884) ;  /* 0x000000d000007945 */ /* 0x000fe60003800200 */
        /* <DEDUP_REMOVED lines=9> */
.L_x_1885:
[----:B------:R-:W-:Y:S01]  /*5e70*/  IMAD.MOV.U32 R0, RZ, RZ, 0x7f ;  /* 0x0000007fff007424 */ /* 0x000fe200078e00ff */
[----:B------:R-:W-:-:S04]  /*5e80*/  ISETP.GT.U32.AND P0, PT, R6, 0x7f800000, PT ;  /* 0x7f8000000600780c */ /* 0x000fc80003f04070 */
[----:B------:R-:W-:-:S09]  /*5e90*/  SEL R0, R0, 0x7c, P0 ;  /* 0x0000007c00007807 */ /* 0x000fd20000000000 */
.L_x_1886:
[----:B------:R-:W-:Y:S05]  /*5ea0*/  BSYNC.RECONVERGENT B0 ;  /* 0x0000000000007941 */ /* 0x000fea0003800200 */
.L_x_1884:
[----:B------:R-:W-:-:S04]  /*5eb0*/  SHF.R.U32.HI R5, RZ, 0x18, R4 ;  /* 0x00000018ff057819 */ /* 0x000fc80000011604 */
[----:B------:R-:W-:-:S05]  /*5ec0*/  LOP3.LUT R5, R0, 0x80, R5, 0xf8, !PT ;  /* 0x0000008000057812 */ /* 0x000fca00078ef805 */
[----:B------:R0:W-:Y:S01]  /*5ed0*/  STG.E.U8 desc[UR36][R2.64], R5 ;  /* 0x0000000502007986 */ /* 0x0001e2000c101124 */
[----:B------:R-:W-:Y:S05]  /*5ee0*/  BRA `(.L_x_1857) ;  /* 0x0000000000087947 */ /* 0x000fea0003800000 */
.L_x_1878:
[----:B------:R-:W-:-:S05]  /*5ef0*/  F2FP.BF16.F32.PACK_AB R4, RZ, R4 ;  /* 0x00000004ff04723e */ /* 0x000fca00000010ff */
[----:B------:R0:W-:Y:S02]  /*5f00*/  STG.E.U16 desc[UR36][R2.64], R4 ;  /* 0x0000000402007986 */ /* 0x0001e4000c101524 */
.L_x_1857:
[----:B------:R-:W-:-:S07]  /*5f10*/  VIADD R17, R17, 0x80 ;  /* 0x0000008011117836 */ /* 0x000fce0000000000 */
.L_x_1822:
[----:B------:R-:W-:Y:S05]  /*5f20*/  BSYNC.RECONVERGENT B7 ;  /* 0x0000000000077941 */ /* 0x000fea0003800200 */
.L_x_1821:
[----:B------:R-:W5:Y:S01]  /*5f30*/  LDCU UR4, c[0x0][0x380] ;  /* 0x00007000ff0477ac */ /* 0x000f620008000800 */
[----:B------:R-:W-:Y:S01]  /*5f40*/  BSSY.RECONVERGENT B7, `(.L_x_1887) ;  /* 0x00002f1000077945 */ /* 0x000fe20003800200 */
[----:B-----5:R-:W-:-:S13]  /*5f50*/  ISETP.GE.AND P0, PT, R17, UR4, PT ;  /* 0x0000000411007c0c */ /* 0x020fda000bf06270 */
[----:B------:R-:W-:Y:S05]  /*5f60*/  @P0 BRA `(.L_x_1888) ;  /* 0x0000002c00b80947 */ /* 0x000fea0003800000 */
[----:B------:R-:W5:Y:S01]  /*5f70*/  LDCU UR4, c[0x0][0x388] ;  /* 0x00007100ff0477ac */ /* 0x000f620008000800 */
[----:B0--34-:R-:W-:Y:S02]  /*5f80*/  HFMA2 R0, -RZ, RZ, 0, 0 ;  /* 0x00000000ff007431 */ /* 0x019fe400000001ff */
[----:B------:R-:W-:Y:S01]  /*5f90*/  IMAD.MOV.U32 R16, RZ, RZ, RZ ;  /* 0x000000ffff107224 */ /* 0x000fe200078e00ff */
[----:B-----5:R-:W-:-:S09]  /*5fa0*/  UISETP.NE.AND UP0, UPT, UR4, URZ, UPT ;  /* 0x000000ff0400728c */ /* 0x020fd2000bf05270 */
[----:B------:R-:W-:Y:S05]  /*5fb0*/  BRA.U !UP0, `(.L_x_1889) ;  /* 0x0000001108a87547 */ /* 0x000fea000b800000 */
[----:B------:R-:W1:Y:S01]  /*5fc0*/  LDCU.64 UR4, c[0x0][0x390] ;  /* 0x00007200ff0477ac */ /* 0x000e620008000a00 */
[----:B------:R-:W-:Y:S01]  /*5fd0*/  IMAD.MOV.U32 R16, RZ, RZ, RZ ;  /* 0x000000ffff107224 */ /* 0x000fe200078e00ff */
[----:B------:R-:W0:Y:S01]  /*5fe0*/  LDCU UR6, c[0x0][0x38c] ;  /* 0x00007180ff0677ac */ /* 0x000e220008000800 */
[----:B------:R-:W3:Y:S01]  /*5ff0*/  LDCU.64 UR8, c[0x0][0x4b8] ;  /* 0x00009700ff0877ac */ /* 0x000ee20008000a00 */
[----:B------:R-:W-:Y:S01]  /*6000*/  UISETP.NE.AND UP0, UPT, UR40, URZ, UPT ;  /* 0x000000ff2800728c */ /* 0x000fe2000bf05270 */
[----:B-12---:R-:W-:-:S05]  /*6010*/  IMAD.HI.U32 R2, R17, UR4, R16 ;  /* 0x0000000411027c27 */ /* 0x006fca000f8e0010 */
[----:B------:R-:W-:-:S04]  /*6020*/  SHF.R.U32.HI R3, RZ, UR5, R2 ;  /* 0x00000005ff037c19 */ /* 0x000fc80008011602 */
[----:B------:R-:W-:-:S05]  /*6030*/  IADD3 R0, PT, PT, -R3, RZ, RZ ;  /* 0x000000ff03007210 */ /* 0x000fca0007ffe1ff */
[----:B0-----:R-:W-:-:S04]  /*6040*/  IMAD R0, R0, UR6, R17 ;  /* 0x0000000600007c24 */ /* 0x001fc8000f8e0211 */
[C---:B---3--:R-:W-:Y:S02]  /*6050*/  IMAD R16, R0.reuse, UR8, RZ ;  /* 0x0000000800107c24 */ /* 0x048fe4000f8e02ff */
        /* <DEDUP_REMOVED lines=288> */
.L_x_1889:
[----:B------:R-:W1:Y:S01]  /*7260*/  LDCU.64 UR6, c[0x0][0x588] ;  /* 0x0000b100ff0677ac */ /* 0x000e620008000a00 */
[----:B------:R-:W-:Y:S01]  /*7270*/  BSSY.RECONVERGENT B6, `(.L_x_1890) ;  /* 0x00000dd000067945 */ /* 0x000fe20003800200 */
[----:B------:R-:W-:-:S04]  /*7280*/  UPRMT UR4, UR41, 0x9910, URZ ;  /* 0x0000991029047896 */ /* 0x000fc800080000ff */
[----:B------:R-:W-:Y:S01]  /*7290*/  UISETP.GT.AND UP0, UPT, UR4, 0x9, UPT ;  /* 0x000000090400788c */ /* 0x000fe2000bf04270 */
[----:B-12---:R-:W-:-:S05]  /*72a0*/  IADD3 R2, P0, PT, R0, UR6, RZ ;  /* 0x0000000600027c10 */ /* 0x006fca000ff1e0ff */
        /* <DEDUP_REMOVED lines=13> */
.L_x_1894:
[----:B------:R-:W2:Y:S02]  /*7380*/  LDG.E.U8 R2, desc[UR36][R2.64] ;  /* 0x0000002402027981 */ /* 0x000ea4000c1e1100 */
[----:B--2---:R-:W-:Y:S01]  /*7390*/  I2FP.F32.U32 R5, R2 ;  /* 0x0000000200057245 */ /* 0x004fe20000201000 */
[----:B------:R-:W-:Y:S06]  /*73a0*/  BRA `(.L_x_1896) ;  /* 0x0000000c00247947 */ /* 0x000fec0003800000 */
.L_x_1893:
        /* <DEDUP_REMOVED lines=9> */
.L_x_1898:
[----:B------:R-:W2:Y:S02]  /*7440*/  LDG.E R2, desc[UR36][R2.64] ;  /* 0x0000002402027981 */ /* 0x000ea4000c1e1900 */
[----:B--2---:R-:W-:Y:S01]  /*7450*/  I2FP.F32.S32 R5, R2 ;  /* 0x0000000200057245 */ /* 0x004fe20000201400 */
[----:B------:R-:W-:Y:S06]  /*7460*/  BRA `(.L_x_1896) ;  /* 0x0000000800f47947 */ /* 0x000fec0003800000 */
.L_x_1897:
[----:B------:R-:W2:Y:S02]  /*7470*/  LDG.E.U16 R2, desc[UR36][R2.64] ;  /* 0x0000002402027981 */ /* 0x000ea4000c1e1500 */
[----:B--2---:R2:W3:Y:S01]  /*7480*/  I2F.S16 R5, R2 ;  /* 0x0000000200057306 */ /* 0x0044e20000101400 */
[----:B------:R-:W-:Y:S05]  /*7490*/  BRA `(.L_x_1896) ;  /* 0x0000000800e87947 */ /* 0x000fea0003800000 */
.L_x_1892:
        /* <DEDUP_REMOVED lines=8> */
.L_x_1900:
[----:B------:R-:W2:Y:S02]  /*7520*/  LDG.E.U16 R2, desc[UR36][R2.64] ;  /* 0x0000002402027981 */ /* 0x000ea4000c1e1500 */
[----:B--2---:R-:W-:Y:S01]  /*7530*/  HADD2.F32 R5, -RZ, R2.H0_H0 ;  /* 0x20000002ff057230 */ /* 0x004fe20000004100 */
[----:B------:R-:W-:Y:S06]  /*7540*/  BRA `(.L_x_1896) ;  /* 0x0000000800bc7947 */ /* 0x000fec0003800000 */
.L_x_1899:
        /* <DEDUP_REMOVED lines=8> */
.L_x_1902:
[----:B------:R-:W2:Y:S02]  /*75d0*/  LDG.E.U16 R2, desc[UR36][R2.64] ;  /* 0x0000002402027981 */ /* 0x000ea4000c1e1500 */
[----:B--2---:R-:W-:Y:S01]  /*75e0*/  HADD2.F32 R5, -RZ, R2.H0_H0 ;  /* 0x20000002ff057230 */ /* 0x004fe20000004100 */
[----:B------:R-:W-:Y:S06]  /*75f0*/  BRA `(.L_x_1896) ;  /* 0x0000000800907947 */ /* 0x000fec0003800000 */
.L_x_1901:
[----:B------:R-:W2:Y:S01]  /*7600*/  LDG.E.64 R2, desc[UR36][R2.64] ;  /* 0x0000002402027981 */ /* 0x000ea2000c1e1b00 */
[----:B------:R-:W-:Y:S01]  /*7610*/  UMOV UR4, 0xf0000000 ;  /* 0xf000000000047882 */ /* 0x000fe20000000000 */
[----:B------:R-:W-:Y:S01]  /*7620*/  UMOV UR5, 0x380fffff ;  /* 0x380fffff00057882 */ /* 0x000fe20000000000 */
[----:B--2---:R-:W0:Y:S01]  /*7630*/  F2F.F32.F64 R5, R2 ;  /* 0x0000000200057310 */ /* 0x004e220000301000 */
[----:B------:R-:W-:-:S14]  /*7640*/  DSETP.GEU.AND P0, PT, |R2|, UR4, PT ;  /* 0x0000000402007e2a */ /* 0x000fdc000bf0e200 */
[----:B0-----:R-:W-:Y:S01]  /*7650*/  @!P0 FMUL R5, R5, 1.175494350822287508e-38 ;  /* 0x0080000005058820 */ /* 0x001fe20000400000 */
[----:B------:R-:W-:Y:S06]  /*7660*/  BRA `(.L_x_1896) ;  /* 0x0000000800747947 */ /* 0x000fec0003800000 */
.L_x_1891:
        /* <DEDUP_REMOVED lines=12> */
.L_x_1905:
[----:B------:R-:W2:Y:S01]  /*7730*/  LDG.E.64 R2, desc[UR36][R2.64] ;  /* 0x0000002402027981 */ /* 0x000ea2000c1e1b00 */
[----:B------:R-:W-:Y:S01]  /*7740*/  UMOV UR4, 0xf0000000 ;  /* 0xf000000000047882 */ /* 0x000fe20000000000 */
[----:B------:R-:W-:Y:S01]  /*7750*/  UMOV UR5, 0x380fffff ;  /* 0x380fffff00057882 */ /* 0x000fe20000000000 */
[----:B--2---:R-:W0:Y:S01]  /*7760*/  F2F.F32.F64 R5, R2 ;  /* 0x0000000200057310 */ /* 0x004e220000301000 */
[----:B------:R-:W-:-:S14]  /*7770*/  DSETP.GEU.AND P0, PT, |R2|, UR4, PT ;  /* 0x0000000402007e2a */ /* 0x000fdc000bf0e200 */
[----:B0-----:R-:W-:Y:S01]  /*7780*/  @!P0 FMUL R5, R5, 1.175494350822287508e-38 ;  /* 0x0080000005058820 */ /* 0x001fe20000400000 */
[----:B------:R-:W-:Y:S06]  /*7790*/  BRA `(.L_x_1896) ;  /* 0x0000000800287947 */ /* 0x000fec0003800000 */
.L_x_1904:
        /* <DEDUP_REMOVED lines=14> */
[----:B------:R-:W-:Y:S02]  /*7880*/  VIADD R7, R4, 0xfffffffc ;  /* 0xfffffffc04077836 */ /* 0x000fe40000000000 */
[----:B------:R-:W-:-:S03]  /*7890*/  VIADD R4, R0, 0x1000000 ;  /* 0x0100000000047836 */ /* 0x000fc60000000000 */
[----:B------:R-:W-:Y:S02]  /*78a0*/  SHF.L.U32 R6, R0, R7, RZ ;  /* 0x0000000700067219 */ /* 0x000fe400000006ff */
[----:B------:R-:W-:Y:S02]  /*78b0*/  SHF.L.U32 R7, R7, 0x17, RZ ;  /* 0x0000001707077819 */ /* 0x000fe400000006ff */
[----:B------:R-:W-:Y:S02]  /*78c0*/  SHF.R.S32.HI R4, RZ, 0x8, R4 ;  /* 0x00000008ff047819 */ /* 0x000fe40000011404 */
[----:B------:R-:W-:-:S05]  /*78d0*/  LEA.HI R6, R6, -R7, RZ, 0x1c ;  /* 0x8000000706067211 */ /* 0x000fca00078fe0ff */
[----:B------:R-:W-:-:S05]  /*78e0*/  VIADD R3, R6, 0x3c000000 ;  /* 0x3c00000006037836 */ /* 0x000fca0000000000 */
[----:B------:R-:W-:-:S04]  /*78f0*/  LOP3.LUT R3, R3, 0x7f800000, R4, 0xf8, !PT ;  /* 0x7f80000003037812 */ /* 0x000fc800078ef804 */
[----:B------:R-:W-:-:S04]  /*7900*/  SEL R0, R3, RZ, P0 ;  /* 0x000000ff03007207 */ /* 0x000fc80000000000 */
[----:B------:R-:W-:Y:S01]  /*7910*/  LOP3.LUT R5, R0, 0x80000000, R5, 0xf8, !PT ;  /* 0x8000000000057812 */ /* 0x000fe200078ef805 */
[----:B------:R-:W-:Y:S06]  /*7920*/  BRA `(.L_x_1896) ;  /* 0x0000000400c47947 */ /* 0x000fec0003800000 */
.L_x_1907:
        /* <DEDUP_REMOVED lines=12> */
.L_x_1906:
[----:B------:R-:W2:Y:S02]  /*79f0*/  LDG.E.U16 R2, desc[UR36][R2.64] ;  /* 0x0000002402027981 */ /* 0x000ea4000c1e1500 */
[----:B--2---:R-:W-:Y:S01]  /*7a00*/  IMAD.U32 R5, R2, 0x10000, RZ ;  /* 0x0001000002057824 */ /* 0x004fe200078e00ff */
[----:B------:R-:W-:Y:S06]  /*7a10*/  BRA `(.L_x_1896) ;  /* 0x0000000400887947 */ /* 0x000fec0003800000 */
.L_x_1903:
        /* <DEDUP_REMOVED lines=11> */
.L_x_1910:
[----:B------:R-:W2:Y:S01]  /*7ad0*/  LDG.E.U8 R3, desc[UR36][R2.64] ;  /* 0x0000002402037981 */ /* 0x000ea2000c1e1100 */
        /* <DEDUP_REMOVED lines=19> */
.L_x_1912:
[----:B------:R-:W-:Y:S05]  /*7c10*/  BSYNC.RECONVERGENT B0 ;  /* 0x0000000000007941 */ /* 0x000fea0003800200 */
.L_x_1911:
[----:B------:R-:W-:Y:S01]  /*7c20*/  IMAD.SHL.U32 R0, R0, 0x100000, RZ ;  /* 0x0010000000007824 */ /* 0x000fe200078e00ff */
[----:B------:R-:W-:-:S04]  /*7c30*/  LEA R2, R2, 0x3b800000, 0x17 ;  /* 0x3b80000002027811 */ /* 0x000fc800078eb8ff */
[----:B------:R-:W-:Y:S01]  /*7c40*/  LOP3.LUT R5, R2, R0, R7, 0xfe, !PT ;  /* 0x0000000002057212 */ /* 0x000fe200078efe07 */
[----:B------:R-:W-:Y:S06]  /*7c50*/  BRA `(.L_x_1896) ;  /* 0x0000000000f87947 */ /* 0x000fec0003800000 */
.L_x_1909:
        /* <DEDUP_REMOVED lines=20> */
.L_x_1914:
[----:B------:R-:W-:Y:S05]  /*7da0*/  BSYNC.RECONVERGENT B0 ;  /* 0x0000000000007941 */ /* 0x000fea0003800200 */
.L_x_1913:
[----:B------:R-:W-:Y:S02]  /*7db0*/  SHF.L.U32 R0, R0, 0x15, RZ ;  /* 0x0000001500007819 */ /* 0x000fe400000006ff */
[----:B------:R-:W-:-:S04]  /*7dc0*/  LEA R2, R2, 0x37800000, 0x17 ;  /* 0x3780000002027811 */ /* 0x000fc800078eb8ff */
[----:B------:R-:W-:Y:S01]  /*7dd0*/  LOP3.LUT R5, R2, R0, R7, 0xfe, !PT ;  /* 0x0000000002057212 */ /* 0x000fe200078efe07 */
[----:B------:R-:W-:Y:S06]  /*7de0*/  BRA `(.L_x_1896) ;  /* 0x0000000000947947 */ /* 0x000fec0003800000 */
.L_x_1908:
        /* <DEDUP_REMOVED lines=8> */
[----:B--2---:R-:W-:-:S13]  /*7e70*/  ISETP.NE.AND P0, PT, R2, RZ, PT ;  /* 0x000000ff0200720c */ /* 0x004fda0003f05270 */
[----:B------:R-:W-:Y:S05]  /*7e80*/  @!P0 BRA `(.L_x_1896) ;  /* 0x00000000006c8947 */ /* 0x000fea0003800000 */
[----:B------:R-:W-:-:S13]  /*7e90*/  ISETP.NE.AND P0, PT, R2, 0xff, PT ;  /* 0x000000ff0200780c */ /* 0x000fda0003f05270 */
[----:B------:R-:W-:Y:S01]  /*7ea0*/  @!P0 IMAD.MOV.U32 R5, RZ, RZ, 0x7f800001 ;  /* 0x7f800001ff058424 */ /* 0x000fe200078e00ff */
[----:B------:R-:W-:Y:S01]  /*7eb0*/  @P0 SHF.L.U32 R5, R2, 0x17, RZ ;  /* 0x0000001702050819 */ /* 0x000fe200000006ff */
[----:B------:R-:W-:Y:S06]  /*7ec0*/  BRA `(.L_x_1896) ;  /* 0x00000000005c7947 */ /* 0x000fec0003800000 */
.L_x_1895:
        /* <DEDUP_REMOVED lines=16> */
.L_x_1917:
[----:B------:R-:W-:Y:S01]  /*7fd0*/  IMAD.MOV.U32 R5, RZ, RZ, RZ ;  /* 0x000000ffff057224 */ /* 0x000fe200078e00ff */
[----:B------:R-:W-:Y:S06]  /*7fe0*/  BRA `(.L_x_1896) ;  /* 0x0000000000147947 */ /* 0x000fec0003800000 */
.L_x_1916:
[----:B------:R-:W2:Y:S02]  /*7ff0*/  LDG.E.64 R2, desc[UR36][R2.64] ;  /* 0x0000002402027981 */ /* 0x000ea4000c1e1b00 */
[----:B--2---:R0:W1:Y:S01]  /*8000*/  I2F.U64 R5, R2 ;  /* 0x0000000200057312 */ /* 0x0040620000301000 */
[----:B------:R-:W-:Y:S05]  /*8010*/  BRA `(.L_x_1896) ;  /* 0x0000000000087947 */ /* 0x000fea0003800000 */
.L_x_1915:
[----:B------:R-:W2:Y:S02]  /*8020*/  LDG.E R2, desc[UR36][R2.64] ;  /* 0x0000002402027981 */ /* 0x000ea4000c1e1900 */
[----:B--2---:R-:W-:-:S07]  /*8030*/  I2FP.F32.U32 R5, R2 ;  /* 0x0000000200057245 */ /* 0x004fce0000201000 */
.L_x_1896:
[----:B------:R-:W-:Y:S05]  /*8040*/  BSYNC.RECONVERGENT B6 ;  /* 0x0000000000067941 */ /* 0x000fea0003800200 */
.L_x_1890:
[----:B------:R-:W2:Y:S01]  /*8050*/  LDCU.64 UR6, c[0x0][0x580] ;  /* 0x0000b000ff0677ac */ /* 0x000ea20008000a00 */
[----:B01-3-5:R-:W-:Y:S01]  /*8060*/  FADD.FTZ R4, |R5|, -RZ ;  /* 0x800000ff05047221 */ /* 0x02bfe20000010200 */
[----:B------:R-:W-:-:S04]  /*8070*/  UPRMT UR4, UR42, 0x9910, URZ ;  /* 0x000099102a047896 */ /* 0x000fc800080000ff */
[----:B------:R-:W-:Y:S01]  /*8080*/  UISETP.GT.AND UP0, UPT, UR4, 0x9, UPT ;  /* 0x000000090400788c */ /* 0x000fe2000bf04270 */
[----:B--2-4-:R-:W-:-:S05]  /*8090*/  IADD3 R2, P0, PT, R16, UR6, RZ ;  /* 0x0000000610027c10 */ /* 0x014fca000ff1e0ff */
        /* <DEDUP_REMOVED lines=13> */
.L_x_1921:
[----:B------:R-:W0:Y:S02]  /*8170*/  F2I.FTZ.S64.TRUNC R4, |R5| ;  /* 0x4000000500047311 */ /* 0x000e24000021d900 */
[----:B0-----:R0:W-:Y:S01]  /*8180*/  STG.E.U8 desc[UR36][R2.64], R4 ;  /* 0x0000000402007986 */ /* 0x0011e2000c101124 */
[----:B------:R-:W-:Y:S05]  /*8190*/  BRA `(.L_x_1923) ;  /* 0x0000000c00287947 */ /* 0x000fea0003800000 */
.L_x_1920:
        /* <DEDUP_REMOVED lines=9> */
.L_x_1925:
[----:B------:R-:W0:Y:S02]  /*8230*/  F2I.FTZ.TRUNC.NTZ R5, |R5| ;  /* 0x4000000500057305 */ /* 0x000e24000021f100 */
[----:B0-----:R0:W-:Y:S01]  /*8240*/  STG.E desc[UR36][R2.64], R5 ;  /* 0x0000000502007986 */ /* 0x0011e2000c101924 */
[----:B------:R-:W-:Y:S05]  /*8250*/  BRA `(.L_x_1923) ;  /* 0x0000000800f87947 */ /* 0x000fea0003800000 */
.L_x_1924:
[----:B------:R-:W0:Y:S02]  /*8260*/  F2I.FTZ.TRUNC.NTZ R5, |R5| ;  /* 0x4000000500057305 */ /* 0x000e24000021f100 */
[----:B0-----:R0:W-:Y:S01]  /*8270*/  STG.E.U16 desc[UR36][R2.64], R5 ;  /* 0x0000000502007986 */ /* 0x0011e2000c101524 */
[----:B------:R-:W-:Y:S05]  /*8280*/  BRA `(.L_x_1923) ;  /* 0x0000000800ec7947 */ /* 0x000fea0003800000 */
.L_x_1919:
        /* <DEDUP_REMOVED lines=8> */
.L_x_1927:
[----:B------:R-:W-:-:S05]  /*8310*/  F2FP.F16.F32.PACK_AB R4, RZ, R4 ;  /* 0x00000004ff04723e */ /* 0x000fca00000000ff */
[----:B------:R0:W-:Y:S01]  /*8320*/  STG.E.U16 desc[UR36][R2.64], R4 ;  /* 0x0000000402007986 */ /* 0x0001e2000c101524 */
[----:B------:R-:W-:Y:S05]  /*8330*/  BRA `(.L_x_1923) ;  /* 0x0000000800c07947 */ /* 0x000fea0003800000 */
.L_x_1926:
[----:B------:R-:W-:-:S09]  /*8340*/  UISETP.NE.AND UP0, UPT, UR4, 0x7, UPT ;  /* 0x000000070400788c */ /* 0x000fd2000bf05270 */
[----:B------:R-:W-:Y:S05]  /*8350*/  BRA.U !UP0, `(.L_x_1928) ;  /* 0x00000001082c7547 */ /* 0x000fea000b800000 */
[----:B------:R-:W-:-:S09]  /*8360*/  UISETP.NE.AND UP0, UPT, UR4, 0x8, UPT ;  /* 0x000000080400788c */ /* 0x000fd2000bf05270 */
[----:B------:R-:W-:Y:S05]  /*8370*/  BRA.U !UP0, `(.L_x_1929) ;  /* 0x0000000108147547 */ /* 0x000fea000b800000 */
[----:B------:R-:W-:-:S09]  /*8380*/  UISETP.NE.AND UP0, UPT, UR4, 0x9, UPT ;  /* 0x000000090400788c */ /* 0x000fd2000bf05270 */
[----:B------:R-:W-:Y:S05]  /*8390*/  BRA.U UP0, `(.L_x_1922) ;  /* 0x0000000500d07547 */ /* 0x000fea000b800000 */
[----:B------:R-:W-:-:S05]  /*83a0*/  MOV R5, RZ ;  /* 0x000000ff00057202 */ /* 0x000fca0000000f00 */
[----:B------:R0:W-:Y:S01]  /*83b0*/  STG.E.64 desc[UR36][R2.64], R4 ;  /* 0x0000000402007986 */ /* 0x0001e2000c101b24 */
[----:B------:R-:W-:Y:S05]  /*83c0*/  BRA `(.L_x_1923) ;  /* 0x00000008009c7947 */ /* 0x000fea0003800000 */
.L_x_1929:
[----:B------:R-:W-:-:S04]  /*83d0*/  F2FP.F16.F32.PACK_AB R5, RZ, R4 ;  /* 0x00000004ff05723e */ /* 0x000fc800000000ff */
[----:B------:R-:W-:-:S05]  /*83e0*/  PRMT R5, R5, 0x5410, RZ ;  /* 0x0000541005057816 */ /* 0x000fca00000000ff */
[----:B------:R0:W-:Y:S01]  /*83f0*/  STG.E desc[UR36][R2.64], R5 ;  /* 0x0000000502007986 */ /* 0x0001e2000c101924 */
[----:B------:R-:W-:Y:S05]  /*8400*/  BRA `(.L_x_1923) ;  /* 0x00000008008c7947 */ /* 0x000fea0003800000 */
.L_x_1928:
[----:B------:R-:W-:-:S06]  /*8410*/  FMUL.FTZ R5, |R5|, 1 ;  /* 0x3f80000005057820 */ /* 0x000fcc0000410200 */
[----:B------:R-:W0:Y:S02]  /*8420*/  F2F.F64.F32 R4, R5 ;  /* 0x0000000500047310 */ /* 0x000e240000201800 */
[----:B0-----:R0:W-:Y:S01]  /*8430*/  STG.E.64 desc[UR36][R2.64], R4 ;  /* 0x0000000402007986 */ /* 0x0011e2000c101b24 */
[----:B------:R-:W-:Y:S05]  /*8440*/  BRA `(.L_x_1923) ;  /* 0x00000008007c7947 */ /* 0x000fea0003800000 */
.L_x_1918:
        /* <DEDUP_REMOVED lines=13> */
.L_x_1933:
        /* <DEDUP_REMOVED lines=16> */
.L_x_1936:
[----:B------:R-:W-:-:S04]  /*8620*/  SHF.R.U32.HI R4, RZ, 0x18, R4 ;  /* 0x00000018ff047819 */ /* 0x000fc80000011604 */
[----:B------:R-:W-:-:S04]  /*8630*/  LOP3.LUT R4, R5, 0x80, R4, 0xf8, !PT ;  /* 0x0000008005047812 */ /* 0x000fc800078ef804 */
[----:B------:R-:W-:-:S07]  /*8640*/  PRMT R0, R4, 0x7610, R0 ;  /* 0x0000761004007816 */ /* 0x000fce0000000000 */
.L_x_1935:
[----:B------:R-:W-:Y:S05]  /*8650*/  BSYNC.RECONVERGENT B0 ;  /* 0x0000000000007941 */ /* 0x000fea0003800200 */
.L_x_1934:
[----:B------:R0:W-:Y:S01]  /*8660*/  STG.E.U8 desc[UR36][R2.64], R0 ;  /* 0x0000000002007986 */ /* 0x0001e2000c101124 */
[----:B------:R-:W-:Y:S05]  /*8670*/  BRA `(.L_x_1923) ;  /* 0x0000000400f07947 */ /* 0x000fea0003800000 */
.L_x_1932:
        /* <DEDUP_REMOVED lines=16> */
.L_x_1939:
[----:B------:R-:W-:-:S04]  /*8780*/  SHF.R.U32.HI R4, RZ, 0x18, R4 ;  /* 0x00000018ff047819 */ /* 0x000fc80000011604 */
[----:B------:R-:W-:-:S04]  /*8790*/  LOP3.LUT R5, R5, 0x80, R4, 0xf8, !PT ;  /* 0x0000008005057812 */ /* 0x000fc800078ef804 */
[----:B------:R-:W-:-:S07]  /*87a0*/  PRMT R0, R5, 0x7610, R0 ;  /* 0x0000761005007816 */ /* 0x000fce0000000000 */
.L_x_1938:
[----:B------:R-:W-:Y:S05]  /*87b0*/  BSYNC.RECONVERGENT B0 ;  /* 0x0000000000007941 */ /* 0x000fea0003800200 */
.L_x_1937:
[----:B------:R0:W-:Y:S01]  /*87c0*/  STG.E.U8 desc[UR36][R2.64], R0 ;  /* 0x0000000002007986 */ /* 0x0001e2000c101124 */
[----:B------:R-:W-:Y:S05]  /*87d0*/  BRA `(.L_x_1923) ;  /* 0x0000000400987947 */ /* 0x000fea0003800000 */
.L_x_1931:
        /* <DEDUP_REMOVED lines=21> */
.L_x_1941:
[----:B------:R-:W0:Y:S02]  /*8930*/  F2I.FTZ.U64.TRUNC R4, |R5| ;  /* 0x4000000500047311 */ /* 0x000e24000021d800 */
[----:B0-----:R0:W-:Y:S01]  /*8940*/  STG.E.64 desc[UR36][R2.64], R4 ;  /* 0x0000000402007986 */ /* 0x0011e2000c101b24 */
[----:B------:R-:W-:Y:S05]  /*8950*/  BRA `(.L_x_1923) ;  /* 0x0000000400387947 */ /* 0x000fea0003800000 */
.L_x_1940:
[----:B------:R-:W0:Y:S02]  /*8960*/  F2I.FTZ.U32.TRUNC.NTZ R5, |R5| ;  /* 0x4000000500057305 */ /* 0x000e24000021f000 */
[----:B0-----:R0:W-:Y:S01]  /*8970*/  STG.E desc[UR36][R2.64], R5 ;  /* 0x0000000502007986 */ /* 0x0011e2000c101924 */
[----:B------:R-:W-:Y:S05]  /*8980*/  BRA `(.L_x_1923) ;  /* 0x00000004002c7947 */ /* 0x000fea0003800000 */
.L_x_1930:
        /* <DEDUP_REMOVED lines=10> */
.L_x_1943:
[----:B------:R-:W-:Y:S01]  /*8a30*/  FMUL.FTZ R5, |R5|, 1 ;  /* 0x3f80000005057820 */ /* 0x000fe20000410200 */
[----:B------:R-:W-:-:S05]  /*8a40*/  CS2R R6, SRZ ;  /* 0x0000000000067805 */ /* 0x000fca000001ff00 */
[----:B------:R-:W0:Y:S02]  /*8a50*/  F2F.F64.F32 R4, R5 ;  /* 0x0000000500047310 */ /* 0x000e240000201800 */
[----:B0-----:R4:W-:Y:S01]  /*8a60*/  STG.E.128 desc[UR36][R2.64], R4 ;  /* 0x0000000402007986 */ /* 0x0019e2000c101d24 */
[----:B------:R-:W-:Y:S05]  /*8a70*/  BRA `(.L_x_1923) ;  /* 0x0000000000f07947 */ /* 0x000fea0003800000 */
.L_x_1942:
[----:B------:R-:W-:-:S09]  /*8a80*/  UISETP.NE.AND UP0, UPT, UR4, 0xf, UPT ;  /* 0x0000000f0400788c */ /* 0x000fd2000bf05270 */
[----:B------:R-:W-:Y:S05]  /*8a90*/  BRA.U !UP0, `(.L_x_1944) ;  /* 0x0000000108e07547 */ /* 0x000fea000b800000 */
[----:B------:R-:W-:-:S09]  /*8aa0*/  UISETP.NE.AND UP0, UPT, UR4, 0x17, UPT ;  /* 0x000000170400788c */ /* 0x000fd2000bf05270 */
[----:B------:R-:W-:Y:S05]  /*8ab0*/  BRA.U !UP0, `(.L_x_1945) ;  /* 0x00000001088c7547 */ /* 0x000fea000b800000 */
[----:B------:R-:W-:-:S09]  /*8ac0*/  UISETP.NE.AND UP0, UPT, UR4, 0x18, UPT ;  /* 0x000000180400788c */ /* 0x000fd2000bf05270 */
[----:B------:R-:W-:Y:S05]  /*8ad0*/  BRA.U !UP0, `(.L_x_1946) ;  /* 0x0000000108447547 */ /* 0x000fea000b800000 */
.L_x_1922:
        /* <DEDUP_REMOVED lines=16> */
.L_x_1947:
[----:B------:R-:W-:Y:S05]  /*8be0*/  BRA `(.L_x_1923) ;  /* 0x0000000000947947 */ /* 0x000fea0003800000 */
.L_x_1946:
[----:B------:R-:W-:Y:S01]  /*8bf0*/  LOP3.LUT R6, R4, 0x7fffffff, RZ, 0xc0, !PT ;  /* 0x7fffffff04067812 */ /* 0x000fe200078ec0ff */
[----:B------:R-:W-:Y:S01]  /*8c00*/  BSSY.RECONVERGENT B0, `(.L_x_1948) ;  /* 0x000000b000007945 */ /* 0x000fe20003800200 */
[----:B------:R-:W-:Y:S01]  /*8c10*/  SHF.R.U32.HI R7, RZ, 0x18, R4 ;  /* 0x00000018ff077819 */ /* 0x000fe20000011604 */
[----:B------:R-:W-:Y:S01]  /*8c20*/  IMAD.MOV.U32 R0, RZ, RZ, 0x7f ;  /* 0x0000007fff007424 */ /* 0x000fe200078e00ff */
        /* <DEDUP_REMOVED lines=8> */
.L_x_1949:
[----:B------:R-:W-:Y:S05]  /*8cb0*/  BSYNC.RECONVERGENT B0 ;  /* 0x0000000000007941 */ /* 0x000fea0003800200 */
.L_x_1948:
[----:B------:R-:W-:-:S05]  /*8cc0*/  LOP3.LUT R5, R0, 0x80, R7, 0xf8, !PT ;  /* 0x0000008000057812 */ /* 0x000fca00078ef807 */
[----:B------:R2:W-:Y:S01]  /*8cd0*/  STG.E.U8 desc[UR36][R2.64], R5 ;  /* 0x0000000502007986 */ /* 0x0005e2000c101124 */
[----:B------:R-:W-:Y:S05]  /*8ce0*/  BRA `(.L_x_1923) ;  /* 0x0000000000547947 */ /* 0x000fea0003800000 */
.L_x_1945:
        /* <DEDUP_REMOVED lines=11> */
.L_x_1951:
[----:B------:R-:W-:Y:S01]  /*8da0*/  IMAD.MOV.U32 R0, RZ, RZ, 0x7f ;  /* 0x0000007fff007424 */ /* 0x000fe200078e00ff */
[----:B------:R-:W-:-:S04]  /*8db0*/  ISETP.GT.U32.AND P0, PT, R6, 0x7f800000, PT ;  /* 0x7f8000000600780c */ /* 0x000fc80003f04070 */
[----:B------:R-:W-:-:S09]  /*8dc0*/  SEL R0, R0, 0x7c, P0 ;  /* 0x0000007c00007807 */ /* 0x000fd20000000000 */
.L_x_1952:
[----:B------:R-:W-:Y:S05]  /*8dd0*/  BSYNC.RECONVERGENT B0 ;  /* 0x0000000000007941 */ /* 0x000fea0003800200 */
.L_x_1950:
[----:B------:R-:W-:-:S04]  /*8de0*/  SHF.R.U32.HI R5, RZ, 0x18, R4 ;  /* 0x00000018ff057819 */ /* 0x000fc80000011604 */
[----:B------:R-:W-:-:S05]  /*8df0*/  LOP3.LUT R5, R0, 0x80, R5, 0xf8, !PT ;  /* 0x0000008000057812 */ /* 0x000fca00078ef805 */
[----:B------:R1:W-:Y:S01]  /*8e00*/  STG.E.U8 desc[UR36][R2.64], R5 ;  /* 0x0000000502007986 */ /* 0x0003e2000c101124 */
[----:B------:R-:W-:Y:S05]  /*8e10*/  BRA `(.L_x_1923) ;  /* 0x0000000000087947 */ /* 0x000fea0003800000 */
.L_x_1944:
[----:B------:R-:W-:-:S05]  /*8e20*/  F2FP.BF16.F32.PACK_AB R4, RZ, R4 ;  /* 0x00000004ff04723e */ /* 0x000fca00000010ff */
[----:B------:R0:W-:Y:S02]  /*8e30*/  STG.E.U16 desc[UR36][R2.64], R4 ;  /* 0x0000000402007986 */ /* 0x0001e4000c101524 */
.L_x_1923:
[----:B------:R-:W-:-:S07]  /*8e40*/  IADD3 R17, PT, PT, R17, 0x80, RZ ;  /* 0x0000008011117810 */ /* 0x000fce0007ffe0ff */
.L_x_1888:
[----:B------:R-:W-:Y:S05]  /*8e50*/  BSYNC.RECONVERGENT B7 ;  /* 0x0000000000077941 */ /* 0x000fea0003800200 */
.L_x_1887:
[----:B------:R-:W5:Y:S02]  /*8e60*/  LDCU UR4, c[0x0][0x380] ;  /* 0x00007000ff0477ac */ /* 0x000f640008000800 */
[----:B-----5:R-:W-:-:S13]  /*8e70*/  ISETP.GE.AND P0, PT, R17, UR4, PT ;  /* 0x0000000411007c0c */ /* 0x020fda000bf06270 */
[----:B------:R-:W-:Y:S05]  /*8e80*/  @P0 EXIT ;  /* 0x000000000000094d */ /* 0x000fea0003800000 */
[----:B------:R-:W5:Y:S01]  /*8e90*/  LDCU UR4, c[0x0][0x388] ;  /* 0x00007100ff0477ac */ /* 0x000f620008000800 */
[----:B0--34-:R-:W-:Y:S02]  /*8ea0*/  IMAD.MOV.U32 R0, RZ, RZ, RZ ;  /* 0x000000ffff007224 */ /* 0x019fe400078e00ff */
[----:B------:R-:W-:Y:S01]  /*8eb0*/  IMAD.MOV.U32 R16, RZ, RZ, RZ ;  /* 0x000000ffff107224 */ /* 0x000fe200078e00ff */
[----:B-----5:R-:W-:-:S09]  /*8ec0*/  UISETP.NE.AND UP0, UPT, UR4, URZ, UPT ;  /* 0x000000ff0400728c */ /* 0x020fd2000bf05270 */
[----:B------:R-:W-:Y:S05]  /*8ed0*/  BRA.U !UP0, `(.L_x_1953) ;  /* 0x0000001108a87547 */ /* 0x000fea000b800000 */
[----:B------:R-:W1:Y:S01]  /*8ee0*/  LDCU.64 UR4, c[0x0][0x390] ;  /* 0x00007200ff0477ac */ /* 0x000e620008000a00 */
[----:B------:R-:W-:Y:S01]  /*8ef0*/  MOV R16, RZ ;  /* 0x000000ff00107202 */ /* 0x000fe20000000f00 */
[----:B------:R-:W0:Y:S01]  /*8f00*/  LDCU UR6, c[0x0][0x38c] ;  /* 0x00007180ff0677ac */ /* 0x000e220008000800 */
[----:B------:R-:W3:Y:S01]  /*8f10*/  LDCU.64 UR8, c[0x0][0x4b8] ;  /* 0x00009700ff0877ac */ /* 0x000ee20008000a00 */
[----:B------:R-:W-:Y:S02]  /*8f20*/  UISETP.NE.AND UP0, UPT, UR40, URZ, UPT ;  /* 0x000000ff2800728c */ /* 0x000fe4000bf05270 */
[----:B-12---:R-:W-:-:S05]  /*8f30*/  IMAD.HI.U32 R2, R17, UR4, R16 ;  /* 0x0000000411027c27 */ /* 0x006fca000f8e0010 */
[----:B------:R-:W-:-:S05]  /*8f40*/  SHF.R.U32.HI R3, RZ, UR5, R2 ;  /* 0x00000005ff037c19 */ /* 0x000fca0008011602 */
[----:B------:R-:W-:-:S04]  /*8f50*/  IMAD.MOV R0, RZ, RZ, -R3 ;  /* 0x000000ffff007224 */ /* 0x000fc800078e0a03 */
        /* <DEDUP_REMOVED lines=290> */
.L_x_1953:
[----:B------:R-:W1:Y:S01]  /*a180*/  LDCU.128 UR8, c[0x0][0x580] ;  /* 0x0000b000ff0877ac */ /* 0x000e620008000c00 */
[----:B------:R-:W-:Y:S01]  /*a190*/  BSSY.RECONVERGENT B6, `(.L_x_1954) ;  /* 0x00000df000067945 */ /* 0x000fe20003800200 */
[----:B------:R-:W-:-:S04]  /*a1a0*/  UPRMT UR4, UR41, 0x9910, URZ ;  /* 0x0000991029047896 */ /* 0x000fc800080000ff */
[----:B------:R-:W-:Y:S01]  /*a1b0*/  UISETP.GT.AND UP0, UPT, UR4, 0x9, UPT ;  /* 0x000000090400788c */ /* 0x000fe2000bf04270 */
[----:B-12---:R-:W-:Y:S02]  /*a1c0*/  IADD3 R2, P1, PT, R0, UR10, RZ ;  /* 0x0000000a00027c10 */ /* 0x006fe4000ff3e0ff */
[----:B------:R-:W-:-:S03]  /*a1d0*/  IADD3 R16, P0, PT, R16, UR8, RZ ;  /* 0x0000000810107c10 */ /* 0x000fc6000ff1e0ff */
        /* <DEDUP_REMOVED lines=12> */
[----:B--2---:R4:W0:Y:S01]  /*a2a0*/  I2F.S16 R0, R2 ;  /* 0x0000000200007306 */ /* 0x0048220000101400 */
[----:B------:R-:W-:Y:S05]  /*a2b0*/  BRA `(.L_x_1960) ;  /* 0x0000000c00307947 */ /* 0x000fea0003800000 */
.L_x_1958:
[----:B------:R-:W2:Y:S02]  /*a2c0*/  LDG.E.U8 R0, desc[UR36][R2.64] ;  /* 0x0000002402007981 */ /* 0x000ea4000c1e1100 */
[----:B--2---:R-:W-:Y:S01]  /*a2d0*/  I2FP.F32.U32 R0, R0 ;  /* 0x0000000000007245 */ /* 0x004fe20000201000 */
[----:B------:R-:W-:Y:S06]  /*a2e0*/  BRA `(.L_x_1960) ;  /* 0x0000000c00247947 */ /* 0x000fec0003800000 */
.L_x_1957:
[----:B------:R-:W-:-:S09]  /*a2f0*/  UISETP.NE.AND UP0, UPT, UR4, 0x2, UPT ;  /* 0x000000020400788c */ /* 0x000fd2000bf05270 */
[----:B------:R-:W-:Y:S05]  /*a300*/  BRA.U !UP0, `(.L_x_1961) ;  /* 0x0000000108287547 */ /* 0x000fea000b800000 */
[----:B------:R-:W-:-:S09]  /*a310*/  UISETP.NE.AND UP0, UPT, UR4, 0x3, UPT ;  /* 0x000000030400788c */ /* 0x000fd2000bf05270 */
[----:B------:R-:W-:Y:S05]  /*a320*/  BRA.U !UP0, `(.L_x_1962) ;  /* 0x0000000108147547 */ /* 0x000fea000b800000 */
[----:B------:R-:W-:-:S09]  /*a330*/  UISETP.NE.AND UP0, UPT, UR4, 0x4, UPT ;  /* 0x000000040400788c */ /* 0x000fd2000bf05270 */
[----:B------:R-:W-:Y:S05]  /*a340*/  BRA.U UP0, `(.L_x_1959) ;  /* 0x0000000900b07547 */ /* 0x000fea000b800000 */
[----:B------:R-:W2:Y:S02]  /*a350*/  LDG.E.64 R2, desc[UR36][R2.64] ;  /* 0x0000002402027981 */ /* 0x000ea4000c1e1b00 */
[----:B--2---:R0:W1:Y:S01]  /*a360*/  I2F.S64 R0, R2 ;  /* 0x0000000200007312 */ /* 0x0040620000301400 */
[----:B------:R-:W-:Y:S05]  /*a370*/  BRA `(.L_x_1960) ;  /* 0x0000000c00007947 */ /* 0x000fea0003800000 */
.L_x_1962:
[----:B------:R-:W2:Y:S02]  /*a380*/  LDG.E R0, desc[UR36][R2.64] ;  /* 0x0000002402007981 */ /* 0x000ea4000c1e1900 */
[----:B--2---:R-:W-:Y:S01]  /*a390*/  I2FP.F32.S32 R0, R0 ;  /* 0x0000000000007245 */ /* 0x004fe20000201400 */
[----:B------:R-:W-:Y:S06]  /*a3a0*/  BRA `(.L_x_1960) ;  /* 0x0000000800f47947 */ /* 0x000fec0003800000 */
.L_x_1961:
[----:B------:R-:W2:Y:S02]  /*a3b0*/  LDG.E.U16 R0, desc[UR36][R2.64] ;  /* 0x0000002402007981 */ /* 0x000ea4000c1e1500 */
[----:B--2---:R-:W0:Y:S01]  /*a3c0*/  I2F.S16 R0, R0 ;  /* 0x0000000000007306 */ /* 0x004e220000101400 */
[----:B------:R-:W-:Y:S05]  /*a3d0*/  BRA `(.L_x_1960) ;  /* 0x0000000800e87947 */ /* 0x000fea0003800000 */
.L_x_1956:
        /* <DEDUP_REMOVED lines=8> */
.L_x_1964:
[----:B------:R-:W2:Y:S02]  /*a460*/  LDG.E.U16 R0, desc[UR36][R2.64] ;  /* 0x0000002402007981 */ /* 0x000ea4000c1e1500 */
[----:B--2---:R-:W-:Y:S01]  /*a470*/  HADD2.F32 R0, -RZ, R0.H0_H0 ;  /* 0x20000000ff007230 */ /* 0x004fe20000004100 */
[----:B------:R-:W-:Y:S06]  /*a480*/  BRA `(.L_x_1960) ;  /* 0x0000000800bc7947 */ /* 0x000fec0003800000 */
.L_x_1963:
        /* <DEDUP_REMOVED lines=8> */
.L_x_1966:
[----:B------:R-:W2:Y:S02]  /*a510*/  LDG.E.U16 R0, desc[UR36][R2.64] ;  /* 0x0000002402007981 */ /* 0x000ea4000c1e1500 */
[----:B--2---:R-:W-:Y:S01]  /*a520*/  HADD2.F32 R0, -RZ, R0.H0_H0 ;  /* 0x20000000ff007230 */ /* 0x004fe20000004100 */
[----:B------:R-:W-:Y:S06]  /*a530*/  BRA `(.L_x_1960) ;  /* 0x0000000800907947 */ /* 0x000fec0003800000 */
.L_x_1965:
[----:B------:R-:W2:Y:S01]  /*a540*/  LDG.E.64 R2, desc[UR36][R2.64] ;  /* 0x0000002402027981 */ /* 0x000ea2000c1e1b00 */
[----:B------:R-:W-:Y:S01]  /*a550*/  UMOV UR4, 0xf0000000 ;  /* 0xf000000000047882 */ /* 0x000fe20000000000 */
[----:B------:R-:W-:Y:S01]  /*a560*/  UMOV UR5, 0x380fffff ;  /* 0x380fffff00057882 */ /* 0x000fe20000000000 */
[----:B--2---:R-:W0:Y:S01]  /*a570*/  F2F.F32.F64 R0, R2 ;  /* 0x0000000200007310 */ /* 0x004e220000301000 */
[----:B------:R-:W-:-:S14]  /*a580*/  DSETP.GEU.AND P0, PT, |R2|, UR4, PT ;  /* 0x0000000402007e2a */ /* 0x000fdc000bf0e200 */
[----:B0-----:R-:W-:Y:S01]  /*a590*/  @!P0 FMUL R0, R0, 1.175494350822287508e-38 ;  /* 0x0080000000008820 */ /* 0x001fe20000400000 */
[----:B------:R-:W-:Y:S06]  /*a5a0*/  BRA `(.L_x_1960) ;  /* 0x0000000800747947 */ /* 0x000fec0003800000 */
.L_x_1955:
        /* <DEDUP_REMOVED lines=12> */
.L_x_1969:
[----:B------:R-:W2:Y:S01]  /*a670*/  LDG.E.64 R2, desc[UR36][R2.64] ;  /* 0x0000002402027981 */ /* 0x000ea2000c1e1b00 */
[----:B------:R-:W-:Y:S01]  /*a680*/  UMOV UR4, 0xf0000000 ;  /* 0xf000000000047882 */ /* 0x000fe20000000000 */
[----:B------:R-:W-:Y:S01]  /*a690*/  UMOV UR5, 0x380fffff ;  /* 0x380fffff00057882 */ /* 0x000fe20000000000 */
[----:B--2---:R-:W0:Y:S01]  /*a6a0*/  F2F.F32.F64 R0, R2 ;  /* 0x0000000200007310 */ /* 0x004e220000301000 */
[----:B------:R-:W-:-:S14]  /*a6b0*/  DSETP.GEU.AND P0, PT, |R2|, UR4, PT ;  /* 0x0000000402007e2a */ /* 0x000fdc000bf0e200 */
[----:B0-----:R-:W-:Y:S01]  /*a6c0*/  @!P0 FMUL R0, R0, 1.175494350822287508e-38 ;  /* 0x0080000000008820 */ /* 0x001fe20000400000 */
[----:B------:R-:W-:Y:S06]  /*a6d0*/  BRA `(.L_x_1960) ;  /* 0x0000000800287947 */ /* 0x000fec0003800000 */
.L_x_1968:
        /* <DEDUP_REMOVED lines=12> */
[----:B0-----:R-:W-:-:S04]  /*a7a0*/  IADD3 R5, PT, PT, -R5, RZ, RZ ;  /* 0x000000ff05057210 */ /* 0x001fc80007ffe1ff */
[----:B------:R-:W-:-:S05]  /*a7b0*/  VIADDMNMX.U32 R5, R5, R6, 0x4, !PT ;  /* 0x0000000405057446 */ /* 0x000fca0007800006 */
[----:B------:R-:W-:-:S05]  /*a7c0*/  VIADD R5, R5, 0xfffffffc ;  /* 0xfffffffc05057836 */ /* 0x000fca0000000000 */
[C---:B------:R-:W-:Y:S02]  /*a7d0*/  SHF.L.U32 R6, R4.reuse, R5, RZ ;  /* 0x0000000504067219 */ /* 0x040fe400000006ff */
[----:B------:R-:W-:Y:S01]  /*a7e0*/  SHF.L.U32 R7, R5, 0x17, RZ ;  /* 0x0000001705077819 */ /* 0x000fe200000006ff */
[----:B------:R-:W-:-:S03]  /*a7f0*/  VIADD R5, R4, 0x1000000 ;  /* 0x0100000004057836 */ /* 0x000fc60000000000 */
[----:B------:R-:W-:Y:S02]  /*a800*/  LEA.HI R6, R6, -R7, RZ, 0x1c ;  /* 0x8000000706067211 */ /* 0x000fe400078fe0ff */
[----:B------:R-:W-:Y:S02]  /*a810*/  SHF.R.S32.HI R5, RZ, 0x8, R5 ;  /* 0x00000008ff057819 */ /* 0x000fe40000011405 */
[----:B------:R-:W-:-:S04]  /*a820*/  IADD3 R6, PT, PT, R6, 0x3c000000, RZ ;  /* 0x3c00000006067810 */ /* 0x000fc80007ffe0ff */
[----:B------:R-:W-:-:S04]  /*a830*/  LOP3.LUT R5, R6, 0x7f800000, R5, 0xf8, !PT ;  /* 0x7f80000006057812 */ /* 0x000fc800078ef805 */
[----:B------:R-:W-:-:S04]  /*a840*/  SEL R5, R5, RZ, P0 ;  /* 0x000000ff05057207 */ /* 0x000fc80000000000 */
[----:B------:R-:W-:Y:S01]  /*a850*/  LOP3.LUT R0, R5, 0x80000000, R0, 0xf8, !PT ;  /* 0x8000000005007812 */ /* 0x000fe200078ef800 */
[----:B------:R-:W-:Y:S06]  /*a860*/  BRA `(.L_x_1960) ;  /* 0x0000000400c47947 */ /* 0x000fec0003800000 */
.L_x_1971:
        /* <DEDUP_REMOVED lines=12> */
.L_x_1970:
[----:B------:R-:W2:Y:S02]  /*a930*/  LDG.E.U16 R0, desc[UR36][R2.64] ;  /* 0x0000002402007981 */ /* 0x000ea4000c1e1500 */
[----:B--2---:R-:W-:Y:S01]  /*a940*/  IMAD.U32 R0, R0, 0x10000, RZ ;  /* 0x0001000000007824 */ /* 0x004fe200078e00ff */
[----:B------:R-:W-:Y:S06]  /*a950*/  BRA `(.L_x_1960) ;  /* 0x0000000400887947 */ /* 0x000fec0003800000 */
.L_x_1967:
        /* <DEDUP_REMOVED lines=11> */
.L_x_1974:
        /* <DEDUP_REMOVED lines=20> */
.L_x_1976:
[----:B------:R-:W-:Y:S05]  /*ab50*/  BSYNC.RECONVERGENT B0 ;  /* 0x0000000000007941 */ /* 0x000fea0003800200 */
.L_x_1975:
[----:B------:R-:W-:Y:S02]  /*ab60*/  SHF.L.U32 R0, R0, 0x14, RZ ;  /* 0x0000001400007819 */ /* 0x000fe400000006ff */
[----:B------:R-:W-:-:S04]  /*ab70*/  LEA R2, R2, 0x3b800000, 0x17 ;  /* 0x3b80000002027811 */ /* 0x000fc800078eb8ff */
[----:B------:R-:W-:Y:S01]  /*ab80*/  LOP3.LUT R0, R2, R0, R7, 0xfe, !PT ;  /* 0x0000000002007212 */ /* 0x000fe200078efe07 */
[----:B------:R-:W-:Y:S06]  /*ab90*/  BRA `(.L_x_1960) ;  /* 0x0000000000f87947 */ /* 0x000fec0003800000 */
.L_x_1973:
        /* <DEDUP_REMOVED lines=20> */
.L_x_1978:
[----:B------:R-:W-:Y:S05]  /*ace0*/  BSYNC.RECONVERGENT B0 ;  /* 0x0000000000007941 */ /* 0x000fea0003800200 */
.L_x_1977:
[----:B------:R-:W-:Y:S01]  /*acf0*/  IMAD.SHL.U32 R0, R0, 0x200000, RZ ;  /* 0x0020000000007824 */ /* 0x000fe200078e00ff */
[----:B------:R-:W-:-:S04]  /*ad00*/  LEA R2, R2, 0x37800000, 0x17 ;  /* 0x3780000002027811 */ /* 0x000fc800078eb8ff */
[----:B------:R-:W-:Y:S01]  /*ad10*/  LOP3.LUT R0, R2, R0, R7, 0xfe, !PT ;  /* 0x0000000002007212 */ /* 0x000fe200078efe07 */
[----:B------:R-:W-:Y:S06]  /*ad20*/  BRA `(.L_x_1960) ;  /* 0x0000000000947947 */ /* 0x000fec0003800000 */
.L_x_1972:
        /* <DEDUP_REMOVED lines=11> */
[----:B------:R-:W-:Y:S01]  /*ade0*/  @!P0 IMAD.MOV.U32 R0, RZ, RZ, 0x7f800001 ;  /* 0x7f800001ff008424 */ /* 0x000fe200078e00ff */
[----:B------:R-:W-:Y:S01]  /*adf0*/  @P0 SHF.L.U32 R0, R2, 0x17, RZ ;  /* 0x0000001702000819 */ /* 0x000fe200000006ff */
[----:B------:R-:W-:Y:S06]  /*ae00*/  BRA `(.L_x_1960) ;  /* 0x00000000005c7947 */ /* 0x000fec0003800000 */
.L_x_1959:
        /* <DEDUP_REMOVED lines=16> */
.L_x_1981:
[----:B------:R-:W-:Y:S01]  /*af10*/  MOV R0, RZ ;  /* 0x000000ff00007202 */ /* 0x000fe20000000f00 */
[----:B------:R-:W-:Y:S06]  /*af20*/  BRA `(.L_x_1960) ;  /* 0x0000000000147947 */ /* 0x000fec0003800000 */
.L_x_1980:
[----:B------:R-:W2:Y:S02]  /*af30*/  LDG.E.64 R2, desc[UR36][R2.64] ;  /* 0x0000002402027981 */ /* 0x000ea4000c1e1b00 */
[----:B--2---:R0:W1:Y:S01]  /*af40*/  I2F.U64 R0, R2 ;  /* 0x0000000200007312 */ /* 0x0040620000301000 */
[----:B------:R-:W-:Y:S05]  /*af50*/  BRA `(.L_x_1960) ;  /* 0x0000000000087947 */ /* 0x000fea0003800000 */
.L_x_1979:
[----:B------:R-:W2:Y:S02]  /*af60*/  LDG.E R0, desc[UR36][R2.64] ;  /* 0x0000002402007981 */ /* 0x000ea4000c1e1900 */
[----:B--2---:R-:W-:-:S07]  /*af70*/  I2FP.F32.U32 R0, R0 ;  /* 0x0000000000007245 */ /* 0x004fce0000201000 */
.L_x_1960:
[----:B------:R-:W-:Y:S05]  /*af80*/  BSYNC.RECONVERGENT B6 ;  /* 0x0000000000067941 */ /* 0x000fea0003800200 */
.L_x_1954:
[----:B------:R-:W-:Y:S01]  /*af90*/  UPRMT UR4, UR42, 0x9910, URZ ;  /* 0x000099102a047896 */ /* 0x000fe200080000ff */
[----:B012345:R-:W-:-:S03]  /*afa0*/  FADD.FTZ R2, |R0|, -RZ ;  /* 0x800000ff00027221 */ /* 0x03ffc60000010200 */
        /* <DEDUP_REMOVED lines=11> */
[----:B0-----:R-:W-:Y:S01]  /*b060*/  STG.E.U8 desc[UR36][R16.64], R3 ;  /* 0x0000000310007986 */ /* 0x001fe2000c101124 */
[----:B------:R-:W-:Y:S05]  /*b070*/  EXIT ;  /* 0x000000000000794d */ /* 0x000fea0003800000 */
.L_x_1985:
[----:B------:R-:W0:Y:S02]  /*b080*/  F2I.FTZ.S64.TRUNC R2, |R0| ;  /* 0x4000000000027311 */ /* 0x000e24000021d900 */
[----:B0-----:R-:W-:Y:S01]  /*b090*/  STG.E.U8 desc[UR36][R16.64], R2 ;  /* 0x0000000210007986 */ /* 0x001fe2000c101124 */
[----:B------:R-:W-:Y:S05]  /*b0a0*/  EXIT ;  /* 0x000000000000794d */ /* 0x000fea0003800000 */
.L_x_1984:
[----:B------:R-:W-:-:S09]  /*b0b0*/  UISETP.NE.AND UP0, UPT, UR4, 0x2, UPT ;  /* 0x000000020400788c */ /* 0x000fd2000bf05270 */
[----:B------:R-:W-:Y:S05]  /*b0c0*/  BRA.U !UP0, `(.L_x_1987) ;  /* 0x0000000108287547 */ /* 0x000fea000b800000 */
[----:B------:R-:W-:-:S09]  /*b0d0*/  UISETP.NE.AND UP0, UPT, UR4, 0x3, UPT ;  /* 0x000000030400788c */ /* 0x000fd2000bf05270 */
[----:B------:R-:W-:Y:S05]  /*b0e0*/  BRA.U !UP0, `(.L_x_1988) ;  /* 0x0000000108147547 */ /* 0x000fea000b800000 */
[----:B------:R-:W-:-:S09]  /*b0f0*/  UISETP.NE.AND UP0, UPT, UR4, 0x4, UPT ;  /* 0x000000040400788c */ /* 0x000fd2000bf05270 */
[----:B------:R-:W-:Y:S05]  /*b100*/  BRA.U UP0, `(.L_x_1986) ;  /* 0x0000000900387547 */ /* 0x000fea000b800000 */
[----:B------:R-:W0:Y:S02]  /*b110*/  F2I.FTZ.S64.TRUNC R2, |R0| ;  /* 0x4000000000027311 */ /* 0x000e24000021d900 */
[----:B0-----:R-:W-:Y:S01]  /*b120*/  STG.E.64 desc[UR36][R16.64], R2 ;  /* 0x0000000210007986 */ /* 0x001fe2000c101b24 */
[----:B------:R-:W-:Y:S05]  /*b130*/  EXIT ;  /* 0x000000000000794d */ /* 0x000fea0003800000 */
.L_x_1988:
[----:B------:R-:W0:Y:S02]  /*b140*/  F2I.FTZ.TRUNC.NTZ R3, |R0| ;  /* 0x4000000000037305 */ /* 0x000e24000021f100 */
[----:B0-----:R-:W-:Y:S01]  /*b150*/  STG.E desc[UR36][R16.64], R3 ;  /* 0x0000000310007986 */ /* 0x001fe2000c101924 */
[----:B------:R-:W-:Y:S05]  /*b160*/  EXIT ;  /* 0x000000000000794d */ /* 0x000fea0003800000 */
.L_x_1987:
[----:B------:R-:W0:Y:S02]  /*b170*/  F2I.FTZ.TRUNC.NTZ R3, |R0| ;  /* 0x4000000000037305 */ /* 0x000e24000021f100 */
[----:B0-----:R-:W-:Y:S01]  /*b180*/  STG.E.U16 desc[UR36][R16.64], R3 ;  /* 0x0000000310007986 */ /* 0x001fe2000c101524 */
[----:B------:R-:W-:Y:S05]  /*b190*/  EXIT ;  /* 0x000000000000794d */ /* 0x000fea0003800000 */
.L_x_1983:
[----:B------:R-:W-:-:S09]  /*b1a0*/  UISETP.GT.AND UP0, UPT, UR4, 0x6, UPT ;  /* 0x000000060400788c */ /* 0x000fd2000bf04270 */
[----:B------:R-:W-:Y:S05]  /*b1b0*/  BRA.U UP0, `(.L_x_1989) ;  /* 0x0000000100247547 */ /* 0x000fea000b800000 */
[----:B------:R-:W-:-:S09]  /*b1c0*/  UISETP.NE.AND UP0, UPT, UR4, 0x5, UPT ;  /* 0x000000050400788c */ /* 0x000fd2000bf05270 */
[----:B------:R-:W-:Y:S05]  /*b1d0*/  BRA.U !UP0, `(.L_x_1990) ;  /* 0x0000000108107547 */ /* 0x000fea000b800000 */
[----:B------:R-:W-:-:S09]  /*b1e0*/  UISETP.NE.AND UP0, UPT, UR4, 0x6, UPT ;  /* 0x000000060400788c */ /* 0x000fd2000bf05270 */
[----:B------:R-:W-:Y:S05]  /*b1f0*/  BRA.U UP0, `(.L_x_1986) ;  /* 0x0000000500fc7547 */ /* 0x000fea000b800000 */
[----:B------:R-:W-:Y:S01]  /*b200*/  STG.E desc[UR36][R16.64], R2 ;  /* 0x0000000210007986 */ /* 0x000fe2000c101924 */
[----:B------:R-:W-:Y:S05]  /*b210*/  EXIT ;  /* 0x000000000000794d */ /* 0x000fea0003800000 */
.L_x_1990:
[----:B------:R-:W-:-:S05]  /*b220*/  F2FP.F16.F32.PACK_AB R2, RZ, R2 ;  /* 0x00000002ff02723e */ /* 0x000fca00000000ff */
[----:B------:R-:W-:Y:S01]  /*b230*/  STG.E.U16 desc[UR36][R16.64], R2 ;  /* 0x0000000210007986 */ /* 0x000fe2000c101524 */
[----:B------:R-:W-:Y:S05]  /*b240*/  EXIT ;  /* 0x000000000000794d */ /* 0x000fea0003800000 */
.L_x_1989:
        /* <DEDUP_REMOVED lines=9> */
.L_x_1992:
[----:B------:R-:W-:-:S04]  /*b2e0*/  F2FP.F16.F32.PACK_AB R3, RZ, R2 ;  /* 0x00000002ff03723e */ /* 0x000fc800000000ff */
[----:B------:R-:W-:-:S05]  /*b2f0*/  PRMT R3, R3, 0x5410, RZ ;  /* 0x0000541003037816 */ /* 0x000fca00000000ff */
[----:B------:R-:W-:Y:S01]  /*b300*/  STG.E desc[UR36][R16.64], R3 ;  /* 0x0000000310007986 */ /* 0x000fe2000c101924 */
[----:B------:R-:W-:Y:S05]  /*b310*/  EXIT ;  /* 0x000000000000794d */ /* 0x000fea0003800000 */
.L_x_1991:
[----:B------:R-:W-:-:S06]  /*b320*/  FMUL.FTZ R2, |R0|, 1 ;  /* 0x3f80000000027820 */ /* 0x000fcc0000410200 */
[----:B------:R-:W0:Y:S02]  /*b330*/  F2F.F64.F32 R2, R2 ;  /* 0x0000000200027310 */ /* 0x000e240000201800 */
[----:B0-----:R-:W-:Y:S01]  /*b340*/  STG.E.64 desc[UR36][R16.64], R2 ;  /* 0x0000000210007986 */ /* 0x001fe2000c101b24 */
[----:B------:R-:W-:Y:S05]  /*b350*/  EXIT ;  /* 0x000000000000794d */ /* 0x000fea0003800000 */
.L_x_1982:
        /* <DEDUP_REMOVED lines=11> */
[----:B0-----:R-:W-:Y:S01]  /*b410*/  STG.E.U16 desc[UR36][R16.64], R3 ;  /* 0x0000000310007986 */ /* 0x001fe2000c101524 */
[----:B------:R-:W-:Y:S05]  /*b420*/  EXIT ;  /* 0x000000000000794d */ /* 0x000fea0003800000 */
.L_x_1996:
        /* <DEDUP_REMOVED lines=16> */
.L_x_1999:
[----:B------:R-:W-:-:S04]  /*b530*/  SHF.R.U32.HI R2, RZ, 0x18, R2 ;  /* 0x00000018ff027819 */ /* 0x000fc80000011602 */
[----:B------:R-:W-:-:S04]  /*b540*/  LOP3.LUT R2, R3, 0x80, R2, 0xf8, !PT ;  /* 0x0000008003027812 */ /* 0x000fc800078ef802 */
[----:B------:R-:W-:-:S07]  /*b550*/  PRMT R8, R2, 0x7610, R8 ;  /* 0x0000761002087816 */ /* 0x000fce0000000008 */
.L_x_1998:
[----:B------:R-:W-:Y:S05]  /*b560*/  BSYNC.RECONVERGENT B0 ;  /* 0x0000000000007941 */ /* 0x000fea0003800200 */
.L_x_1997:
[----:B------:R-:W-:Y:S01]  /*b570*/  STG.E.U8 desc[UR36][R16.64], R8 ;  /* 0x0000000810007986 */ /* 0x000fe2000c101124 */
[----:B------:R-:W-:Y:S05]  /*b580*/  EXIT ;  /* 0x000000000000794d */ /* 0x000fea0003800000 */
.L_x_1995:
        /* <DEDUP_REMOVED lines=16> */
.L_x_2002:
[----:B------:R-:W-:-:S04]  /*b690*/  SHF.R.U32.HI R2, RZ, 0x18, R2 ;  /* 0x00000018ff027819 */ /* 0x000fc80000011602 */
[----:B------:R-:W-:-:S04]  /*b6a0*/  LOP3.LUT R3, R3, 0x80, R2, 0xf8, !PT ;  /* 0x0000008003037812 */ /* 0x000fc800078ef802 */
[----:B------:R-:W-:-:S07]  /*b6b0*/  PRMT R8, R3, 0x7610, R8 ;  /* 0x0000761003087816 */ /* 0x000fce0000000008 */
.L_x_2001:
[----:B------:R-:W-:Y:S05]  /*b6c0*/  BSYNC.RECONVERGENT B0 ;  /* 0x0000000000007941 */ /* 0x000fea0003800200 */
.L_x_2000:
[----:B------:R-:W-:Y:S01]  /*b6d0*/  STG.E.U8 desc[UR36][R16.64], R8 ;  /* 0x0000000810007986 */ /* 0x000fe2000c101124 */
[----:B------:R-:W-:Y:S05]  /*b6e0*/  EXIT ;  /* 0x000000000000794d */ /* 0x000fea0003800000 */
.L_x_1994:
        /* <DEDUP_REMOVED lines=21> */
.L_x_2004:
[----:B------:R-:W0:Y:S02]  /*b840*/  F2I.FTZ.U64.TRUNC R2, |R0| ;  /* 0x4000000000027311 */ /* 0x000e24000021d800 */
[----:B0-----:R-:W-:Y:S01]  /*b850*/  STG.E.64 desc[UR36][R16.64], R2 ;  /* 0x0000000210007986 */ /* 0x001fe2000c101b24 */
[----:B------:R-:W-:Y:S05]  /*b860*/  EXIT ;  /* 0x000000000000794d */ /* 0x000fea0003800000 */
.L_x_2003:
[----:B------:R-:W0:Y:S02]  /*b870*/  F2I.FTZ.U32.TRUNC.NTZ R3, |R0| ;  /* 0x4000000000037305 */ /* 0x000e24000021f000 */
[----:B0-----:R-:W-:Y:S01]  /*b880*/  STG.E desc[UR36][R16.64], R3 ;  /* 0x0000000310007986 */ /* 0x001fe2000c101924 */
[----:B------:R-:W-:Y:S05]  /*b890*/  EXIT ;  /* 0x000000000000794d */ /* 0x000fea0003800000 */
.L_x_1993:
        /* <DEDUP_REMOVED lines=8> */
[----:B------:R-:W-:Y:S01]  /*b920*/  STG.E.U8 desc[UR36][R16.64], R3 ;  /* 0x0000000310007986 */ /* 0x000fe2000c101124 */
[----:B------:R-:W-:Y:S05]  /*b930*/  EXIT ;  /* 0x000000000000794d */ /* 0x000fea0003800000 */
.L_x_2006:
[----:B------:R-:W-:Y:S01]  /*b940*/  FMUL.FTZ R4, |R0|, 1 ;  /* 0x3f80000000047820 */ /* 0x000fe20000410200 */
[----:B------:R-:W-:-:S05]  /*b950*/  CS2R R6, SRZ ;  /* 0x0000000000067805 */ /* 0x000fca000001ff00 */
[----:B------:R-:W0:Y:S02]  /*b960*/  F2F.F64.F32 R4, R4 ;  /* 0x0000000400047310 */ /* 0x000e240000201800 */
[----:B0-----:R-:W-:Y:S01]  /*b970*/  STG.E.128 desc[UR36][R16.64], R4 ;  /* 0x0000000410007986 */ /* 0x001fe2000c101d24 */
[----:B------:R-:W-:Y:S05]  /*b980*/  EXIT ;  /* 0x000000000000794d */ /* 0x000fea0003800000 */
.L_x_2005:
[----:B------:R-:W-:-:S09]  /*b990*/  UISETP.NE.AND UP0, UPT, UR4, 0xf, UPT ;  /* 0x0000000f0400788c */ /* 0x000fd2000bf05270 */
[----:B------:R-:W-:Y:S05]  /*b9a0*/  BRA.U !UP0, `(.L_x_2007) ;  /* 0x0000000108e07547 */ /* 0x000fea000b800000 */
[----:B------:R-:W-:-:S09]  /*b9b0*/  UISETP.NE.AND UP0, UPT, UR4, 0x17, UPT ;  /* 0x000000170400788c */ /* 0x000fd2000bf05270 */
[----:B------:R-:W-:Y:S05]  /*b9c0*/  BRA.U !UP0, `(.L_x_2008) ;  /* 0x00000001088c7547 */ /* 0x000fea000b800000 */
[----:B------:R-:W-:-:S09]  /*b9d0*/  UISETP.NE.AND UP0, UPT, UR4, 0x18, UPT ;  /* 0x000000180400788c */ /* 0x000fd2000bf05270 */
[----:B------:R-:W-:Y:S05]  /*b9e0*/  BRA.U !UP0, `(.L_x_2009) ;  /* 0x0000000108447547 */ /* 0x000fea000b800000 */
.L_x_1986:
        /* <DEDUP_REMOVED lines=16> */
.L_x_2010:
[----:B------:R-:W-:Y:S05]  /*baf0*/  EXIT ;  /* 0x000000000000794d */ /* 0x000fea0003800000 */
.L_x_2009:
        /* <DEDUP_REMOVED lines=12> */
.L_x_2012:
[----:B------:R-:W-:Y:S05]  /*bbc0*/  BSYNC.RECONVERGENT B0 ;  /* 0x0000000000007941 */ /* 0x000fea0003800200 */
.L_x_2011:
[----:B------:R-:W-:-:S05]  /*bbd0*/  LOP3.LUT R3, R0, 0x80, R5, 0xf8, !PT ;  /* 0x0000008000037812 */ /* 0x000fca00078ef805 */
[----:B------:R-:W-:Y:S01]  /*bbe0*/  STG.E.U8 desc[UR36][R16.64], R3 ;  /* 0x0000000310007986 */ /* 0x000fe2000c101124 */
[----:B------:R-:W-:Y:S05]  /*bbf0*/  EXIT ;  /* 0x000000000000794d */ /* 0x000fea0003800000 */
.L_x_2008:
        /* <DEDUP_REMOVED lines=11> */
.L_x_2014:
[----:B------:R-:W-:Y:S01]  /*bcb0*/  HFMA2 R0, -RZ, RZ, 0, 7.569789886474609375e-06 ;  /* 0x0000007fff007431 */ /* 0x000fe200000001ff */
[----:B------:R-:W-:-:S04]  /*bcc0*/  ISETP.GT.U32.AND P0, PT, R4, 0x7f800000, PT ;  /* 0x7f8000000400780c */ /* 0x000fc80003f04070 */
[----:B------:R-:W-:-:S09]  /*bcd0*/  SEL R0, R0, 0x7c, P0 ;  /* 0x0000007c00007807 */ /* 0x000fd20000000000 */
.L_x_2015:
[----:B------:R-:W-:Y:S05]  /*bce0*/  BSYNC.RECONVERGENT B0 ;  /* 0x0000000000007941 */ /* 0x000fea0003800200 */
.L_x_2013:
[----:B------:R-:W-:-:S04]  /*bcf0*/  SHF.R.U32.HI R3, RZ, 0x18, R2 ;  /* 0x00000018ff037819 */ /* 0x000fc80000011602 */
[----:B------:R-:W-:-:S05]  /*bd00*/  LOP3.LUT R3, R0, 0x80, R3, 0xf8, !PT ;  /* 0x0000008000037812 */ /* 0x000fca00078ef803 */
[----:B------:R-:W-:Y:S01]  /*bd10*/  STG.E.U8 desc[UR36][R16.64], R3 ;  /* 0x0000000310007986 */ /* 0x000fe2000c101124 */
[----:B------:R-:W-:Y:S05]  /*bd20*/  EXIT ;  /* 0x000000000000794d */ /* 0x000fea0003800000 */
.L_x_2007:
[----:B------:R-:W-:-:S05]  /*bd30*/  F2FP.BF16.F32.PACK_AB R2, RZ, R2 ;  /* 0x00000002ff02723e */ /* 0x000fca00000010ff */
[----:B------:R-:W-:Y:S01]  /*bd40*/  STG.E.U16 desc[UR36][R16.64], R2 ;  /* 0x0000000210007986 */ /* 0x000fe2000c101524 */
[----:B------:R-:W-:Y:S05]  /*bd50*/  EXIT ;  /* 0x000000000000794d */ /* 0x000fea0003800000 */
.L_x_2016:
        /* <DEDUP_REMOVED lines=10> */
.L_x_5978:


//--------------------- .text._ZN2at6native27unrolled_elementwise_kernelINS0_10AbsFunctorIfEESt5arrayIPcLm2EELi4E23TrivialOffsetCalculatorILi1EjES8_NS0_6memory12LoadWithCastILi1EEENS9_13StoreWithCastILi1EEEEEviT_T0_T2_T3_T4_T5_ --------------------------
	.section	.text._ZN2at6native27unrolled_elementwise_kernelINS0_10AbsFunctorIfEESt5arrayIPcLm2EELi4E23TrivialOffsetCalculatorILi1EjES8_NS0_6memory12LoadWithCastILi1EEENS9_13StoreWithCastILi1EEEEEviT_T0_T2_T3_T4_T5_,"ax",@progbits
	.align	128
        .global         _ZN2at6native27unrolled_elementwise_kernelINS0_10AbsFunctorIfEESt5arrayIPcLm2EELi4E23TrivialOffsetCalculatorILi1EjES8_NS0_6memory12LoadWithCastILi1EEENS9_13StoreWithCastILi1EEEEEviT_T0_T2_T3_T4_T5_
        .type           _ZN2at6native27unrolled_elementwise_kernelINS0_10AbsFunctorIfEESt5arrayIPcLm2EELi4E23TrivialOffsetCalculatorILi1EjES8_NS0_6memory12LoadWithCastILi1EEENS9_13StoreWithCastILi1EEEEEviT_T0_T2_T3_T4_T5_,@function
        .size           _ZN2at6native27unrolled_elementwise_kernelINS0_10AbsFunctorIfEESt5arrayIPcLm2EELi4E23TrivialOffsetCalculatorILi1EjES8_NS0_6memory12LoadWithCastILi1EEENS9_13StoreWithCastILi1EEEEEviT_T0_T2_T3_T4_T5_,(.L_x_5979 - _ZN2at6native27unrolled_elementwise_kernelINS0_10AbsFunctorIfEESt5arrayIPcLm2EELi4E23TrivialOffsetCalculatorILi1EjES8_NS0_6memory12LoadWithCastILi1EEENS9_13StoreWithCastILi1EEEEEviT_T0_T2_T3_T4_T5_)
        .other          _ZN2at6native27unrolled_elementwise_kernelINS0_10AbsFunctorIfEESt5arrayIPcLm2EELi4E23TrivialOffsetCalculatorILi1EjES8_NS0_6memory12LoadWithCastILi1EEENS9_13StoreWithCastILi1EEEEEviT_T0_T2_T3_T4_T5_,@"STO_CUDA_ENTRY STV_DEFAULT"
_ZN2at6native27unrolled_elementwise_kernelINS0_10AbsFunctorIfEESt5arrayIPcLm2EELi4E23TrivialOffsetCalculatorILi1EjES8_NS0_6memory12LoadWithCastILi1EEENS9_13StoreWithCastILi1EEEEEviT_T0_T2_T3_T4_T5_:
.text._ZN2at6native27unrolled_elementwise_kernelINS0_10AbsFunctorIfEESt5arrayIPcLm2EELi4E23TrivialOffsetCalculatorILi1EjES8_NS0_6memory12LoadWithCastILi1EEENS9_13StoreWithCastILi1EEEEEviT_T0_T2_T3_T4_T5_:
[----:B------:R-:W0:Y:S01]  /*0000*/  LDC R1, c[0x0][0x37c] ;  /* 0x0000df00ff017b82 */ /* 0x000e220000000800 */
[----:B------:R-:W1:Y:S07]  /*0010*/  S2R R2, SR_CTAID.X ;  /* 0x0000000000027919 */ /* 0x000e6e0000002500 */
[----:B------:R-:W1:Y:S01]  /*0020*/  LDC R3, c[0x0][0x380] ;  /* 0x0000e000ff037b82 */ /* 0x000e620000000800 */
[----:B------:R-:W2:Y:S01]  /*0030*/  LDCU.64 UR36, c[0x0][0x358] ;  /* 0x00006b00ff2477ac */ /* 0x000ea20008000a00 */
[----:B------:R-:W-:Y:S01]  /*0040*/  BSSY.RECONVERGENT B7, `(.L_x_2017) ;  /* 0x00000ec000077945 */ /* 0x000fe20003800200 */
[----:B------:R-:W3:Y:S01]  /*0050*/  S2R R17, SR_TID.X ;  /* 0x0000000000117919 */ /* 0x000ee20000002100 */
[----:B------:R-:W-:Y:S01]  /*0060*/  IMAD.MOV.U32 R26, RZ, RZ, RZ ;  /* 0x000000ffff1a7224 */ /* 0x000fe200078e00ff */
        /* <DEDUP_REMOVED lines=26> */
.L_x_2023:
[----:B------:R-:W2:Y:S02]  /*0210*/  LDG.E.U8 R4, desc[UR36][R4.64] ;  /* 0x0000002404047981 */ /* 0x000ea4000c1e1100 */
[----:B--2---:R-:W-:Y:S01]  /*0220*/  I2FP.F32.U32 R26, R4 ;  /* 0x00000004001a7245 */ /* 0x004fe20000201000 */
[----:B------:R-:W-:Y:S06]  /*0230*/  BRA `(.L_x_2025) ;  /* 0x0000000c00287947 */ /* 0x000fec0003800000 */
.L_x_2022:
        /* <DEDUP_REMOVED lines=9> */
.L_x_2027:
[----:B------:R-:W2:Y:S02]  /*02d0*/  LDG.E R4, desc[UR36][R4.64] ;  /* 0x0000002404047981 */ /* 0x000ea4000c1e1900 */
[----:B--2---:R-:W-:Y:S01]  /*02e0*/  I2FP.F32.S32 R26, R4 ;  /* 0x00000004001a7245 */ /* 0x004fe20000201400 */
[----:B------:R-:W-:Y:S06]  /*02f0*/  BRA `(.L_x_2025) ;  /* 0x0000000800f87947 */ /* 0x000fec0003800000 */
.L_x_2026:
[----:B------:R-:W2:Y:S02]  /*0300*/  LDG.E.U16 R4, desc[UR36][R4.64] ;  /* 0x0000002404047981 */ /* 0x000ea4000c1e1500 */
[----:B--2---:R2:W3:Y:S01]  /*0310*/  I2F.S16 R26, R4 ;  /* 0x00000004001a7306 */ /* 0x0044e20000101400 */
[----:B------:R-:W-:Y:S05]  /*0320*/  BRA `(.L_x_2025) ;  /* 0x0000000800ec7947 */ /* 0x000fea0003800000 */
.L_x_2021:
        /* <DEDUP_REMOVED lines=8> */
.L_x_2029:
[----:B------:R-:W2:Y:S02]  /*03b0*/  LDG.E.U16 R4, desc[UR36][R4.64] ;  /* 0x0000002404047981 */ /* 0x000ea4000c1e1500 */
[----:B--2---:R-:W-:Y:S01]  /*03c0*/  HADD2.F32 R26, -RZ, R4.H0_H0 ;  /* 0x20000004ff1a7230 */ /* 0x004fe20000004100 */
[----:B------:R-:W-:Y:S06]  /*03d0*/  BRA `(.L_x_2025) ;  /* 0x0000000800c07947 */ /* 0x000fec0003800000 */
.L_x_2028:
        /* <DEDUP_REMOVED lines=8> */
.L_x_2031:
[----:B------:R-:W2:Y:S02]  /*0460*/  LDG.E.U16 R4, desc[UR36][R4.64] ;  /* 0x0000002404047981 */ /* 0x000ea4000c1e1500 */
[----:B--2---:R-:W-:Y:S01]  /*0470*/  HADD2.F32 R26, -RZ, R4.H0_H0 ;  /* 0x20000004ff1a7230 */ /* 0x004fe20000004100 */
[----:B------:R-:W-:Y:S06]  /*0480*/  BRA `(.L_x_2025) ;  /* 0x0000000800947947 */ /* 0x000fec0003800000 */
.L_x_2030:
[----:B------:R-:W2:Y:S01]  /*0490*/  LDG.E.64 R4, desc[UR36][R4.64] ;  /* 0x0000002404047981 */ /* 0x000ea2000c1e1b00 */
[----:B------:R-:W-:Y:S01]  /*04a0*/  UMOV UR4, 0xf0000000 ;  /* 0xf000000000047882 */ /* 0x000fe20000000000 */
[----:B------:R-:W-:Y:S01]  /*04b0*/  UMOV UR5, 0x380fffff ;  /* 0x380fffff00057882 */ /* 0x000fe20000000000 */
[----:B--2---:R-:W0:Y:S01]  /*04c0*/  F2F.F32.F64 R26, R4 ;  /* 0x00000004001a7310 */ /* 0x004e220000301000 */
[----:B------:R-:W-:-:S14]  /*04d0*/  DSETP.GEU.AND P0, PT, |R4|, UR4, PT ;  /* 0x0000000404007e2a */ /* 0x000fdc000bf0e200 */
[----:B0-----:R-:W-:Y:S01]  /*04e0*/  @!P0 FMUL R26, R26, 1.175494350822287508e-38 ;  /* 0x008000001a1a8820 */ /* 0x001fe20000400000 */
[----:B------:R-:W-:Y:S06]  /*04f0*/  BRA `(.L_x_2025) ;  /* 0x0000000800787947 */ /* 0x000fec0003800000 */
.L_x_2020:
        /* <DEDUP_REMOVED lines=12> */
.L_x_2034:
[----:B------:R-:W2:Y:S01]  /*05c0*/  LDG.E.64 R4, desc[UR36][R4.64] ;  /* 0x0000002404047981 */ /* 0x000ea2000c1e1b00 */
[----:B------:R-:W-:Y:S01]  /*05d0*/  UMOV UR4, 0xf0000000 ;  /* 0xf000000000047882 */ /* 0x000fe20000000000 */
[----:B------:R-:W-:Y:S01]  /*05e0*/  UMOV UR5, 0x380fffff ;  /* 0x380fffff00057882 */ /* 0x000fe20000000000 */
[----:B--2---:R-:W0:Y:S01]  /*05f0*/  F2F.F32.F64 R26, R4 ;  /* 0x00000004001a7310 */ /* 0x004e220000301000 */
[----:B------:R-:W-:-:S14]  /*0600*/  DSETP.GEU.AND P0, PT, |R4|, UR4, PT ;  /* 0x0000000404007e2a */ /* 0x000fdc000bf0e200 */
[----:B0-----:R-:W-:Y:S01]  /*0610*/  @!P0 FMUL R26, R26, 1.175494350822287508e-38 ;  /* 0x008000001a1a8820 */ /* 0x001fe20000400000 */
[----:B------:R-:W-:Y:S06]  /*0620*/  BRA `(.L_x_2025) ;  /* 0x00000008002c7947 */ /* 0x000fec0003800000 */
.L_x_2033:
        /* <DEDUP_REMOVED lines=23> */
[----:B------:R-:W-:Y:S01]  /*07a0*/  LOP3.LUT R26, R3, 0x80000000, R26, 0xf8, !PT ;  /* 0x80000000031a7812 */ /* 0x000fe200078ef81a */
[----:B------:R-:W-:Y:S06]  /*07b0*/  BRA `(.L_x_2025) ;  /* 0x0000000400c87947 */ /* 0x000fec0003800000 */
.L_x_2036:
        /* <DEDUP_REMOVED lines=11> */
[----:B------:R-:W-:Y:S01]  /*0870*/  LOP3.LUT R26, R0, 0x80000000, R3, 0xf8, !PT ;  /* 0x80000000001a7812 */ /* 0x000fe200078ef803 */
[----:B------:R-:W-:Y:S06]  /*0880*/  BRA `(.L_x_2025) ;  /* 0x0000000400947947 */ /* 0x000fec0003800000 */
.L_x_2035:
[----:B------:R-:W2:Y:S02]  /*0890*/  LDG.E.U16 R4, desc[UR36][R4.64] ;  /* 0x0000002404047981 */ /* 0x000ea4000c1e1500 */
[----:B--2---:R-:W-:Y:S01]  /*08a0*/  IMAD.U32 R26, R4, 0x10000, RZ ;  /* 0x00010000041a7824 */ /* 0x004fe200078e00ff */
[----:B------:R-:W-:Y:S06]  /*08b0*/  BRA `(.L_x_2025) ;  /* 0x0000000400887947 */ /* 0x000fec0003800000 */
.L_x_2032:
        /* <DEDUP_REMOVED lines=11> */
.L_x_2039:
        /* <DEDUP_REMOVED lines=20> */
.L_x_2041:
[----:B------:R-:W-:Y:S05]  /*0ab0*/  BSYNC.RECONVERGENT B0 ;  /* 0x0000000000007941 */ /* 0x000fea0003800200 */
.L_x_2040:
[----:B------:R-:W-:Y:S01]  /*0ac0*/  IMAD.SHL.U32 R0, R0, 0x100000, RZ ;  /* 0x0010000000007824 */ /* 0x000fe200078e00ff */
[----:B------:R-:W-:-:S04]  /*0ad0*/  LEA R3, R3, 0x3b800000, 0x17 ;  /* 0x3b80000003037811 */ /* 0x000fc800078eb8ff */
[----:B------:R-:W-:Y:S01]  /*0ae0*/  LOP3.LUT R26, R3, R0, R7, 0xfe, !PT ;  /* 0x00000000031a7212 */ /* 0x000fe200078efe07 */
[----:B------:R-:W-:Y:S06]  /*0af0*/  BRA `(.L_x_2025) ;  /* 0x0000000000f87947 */ /* 0x000fec0003800000 */
.L_x_2038:
        /* <DEDUP_REMOVED lines=20> */
.L_x_2043:
[----:B------:R-:W-:Y:S05]  /*0c40*/  BSYNC.RECONVERGENT B0 ;  /* 0x0000000000007941 */ /* 0x000fea0003800200 */
.L_x_2042:
[----:B------:R-:W-:Y:S01]  /*0c50*/  IMAD.SHL.U32 R0, R0, 0x200000, RZ ;  /* 0x0020000000007824 */ /* 0x000fe200078e00ff */
[----:B------:R-:W-:-:S04]  /*0c60*/  LEA R3, R3, 0x37800000, 0x17 ;  /* 0x3780000003037811 */ /* 0x000fc800078eb8ff */
[----:B------:R-:W-:Y:S01]  /*0c70*/  LOP3.LUT R26, R3, R0, R7, 0xfe, !PT ;  /* 0x00000000031a7212 */ /* 0x000fe200078efe07 */
[----:B------:R-:W-:Y:S06]  /*0c80*/  BRA `(.L_x_2025) ;  /* 0x0000000000947947 */ /* 0x000fec0003800000 */
.L_x_2037:
[----:B------:R-:W-:-:S09]  /*0c90*/  UISETP.NE.AND UP0, UPT, UR4, 0x1c, UPT ;  /* 0x0000001c0400788c */ /* 0x000fd2000bf05270 */
[----:B------:R-:W-:Y:S05]  /*0ca0*/  BRA.U !UP0, `(.L_x_2044) ;  /* 0x0000000108847547 */ /* 0x000fea000b800000 */
[----:B------:R-:W-:-:S09]  /*0cb0*/  UISETP.NE.AND UP0, UPT, UR4, 0x1d, UPT ;  /* 0x0000001d0400788c */ /* 0x000fd2000bf05270 */
[----:B------:R-:W-:Y:S05]  /*0cc0*/  BRA.U !UP0, `(.L_x_2045) ;  /* 0x0000000108707547 */ /* 0x000fea000b800000 */
[----:B------:R-:W-:-:S09]  /*0cd0*/  UISETP.NE.AND UP0, UPT, UR4, 0x2c, UPT ;  /* 0x0000002c0400788c */ /* 0x000fd2000bf05270 */
[----:B------:R-:W-:Y:S05]  /*0ce0*/  BRA.U !UP0, `(.L_x_2046) ;  /* 0x0000000108487547 */ /* 0x000fea000b800000 */
.L_x_2024:
        /* <DEDUP_REMOVED lines=16> */
.L_x_2047:
[----:B------:R-:W-:Y:S01]  /*0df0*/  IMAD.MOV.U32 R26, RZ, RZ, RZ ;  /* 0x000000ffff1a7224 */ /* 0x000fe200078e00ff */
[----:B------:R-:W-:Y:S06]  /*0e00*/  BRA `(.L_x_2025) ;  /* 0x0000000000347947 */ /* 0x000fec0003800000 */
.L_x_2046:
[----:B------:R-:W2:Y:S01]  /*0e10*/  LDG.E.U8 R4, desc[UR36][R4.64] ;  /* 0x0000002404047981 */ /* 0x000ea2000c1e1100 */
[----:B------:R-:W-:Y:S01]  /*0e20*/  IMAD.MOV.U32 R26, RZ, RZ, 0x400000 ;  /* 0x00400000ff1a7424 */ /* 0x000fe200078e00ff */
[----:B--2---:R-:W-:-:S13]  /*0e30*/  ISETP.NE.AND P0, PT, R4, RZ, PT ;  /* 0x000000ff0400720c */ /* 0x004fda0003f05270 */
[----:B------:R-:W-:Y:S05]  /*0e40*/  @!P0 BRA `(.L_x_2025) ;  /* 0x0000000000248947 */ /* 0x000fea0003800000 */
[----:B------:R-:W-:-:S13]  /*0e50*/  ISETP.NE.AND P0, PT, R4, 0xff, PT ;  /* 0x000000ff0400780c */ /* 0x000fda0003f05270 */
[----:B------:R-:W-:Y:S02]  /*0e60*/  @!P0 IMAD.MOV.U32 R26, RZ, RZ, 0x7f800001 ;  /* 0x7f800001ff1a8424 */ /* 0x000fe400078e00ff */
[----:B------:R-:W-:Y:S01]  /*0e70*/  @P0 IMAD.SHL.U32 R26, R4, 0x800000, RZ ;  /* 0x00800000041a0824 */ /* 0x000fe200078e00ff */
[----:B------:R-:W-:Y:S06]  /*0e80*/  BRA `(.L_x_2025) ;  /* 0x0000000000147947 */ /* 0x000fec0003800000 */
.L_x_2045:
[----:B------:R-:W2:Y:S02]  /*0e90*/  LDG.E.64 R26, desc[UR36][R4.64] ;  /* 0x00000024041a7981 */ /* 0x000ea4000c1e1b00 */
[----:B--2---:R0:W1:Y:S01]  /*0ea0*/  I2F.U64 R26, R26 ;  /* 0x0000001a001a7312 */ /* 0x0040620000301000 */
[----:B------:R-:W-:Y:S05]  /*0eb0*/  BRA `(.L_x_2025) ;  /* 0x0000000000087947 */ /* 0x000fea0003800000 */
.L_x_2044:
[----:B------:R-:W2:Y:S02]  /*0ec0*/  LDG.E R4, desc[UR36][R4.64] ;  /* 0x0000002404047981 */ /* 0x000ea4000c1e1900 */
[----:B--2---:R-:W-:-:S07]  /*0ed0*/  I2FP.F32.U32 R26, R4 ;  /* 0x00000004001a7245 */ /* 0x004fce0000201000 */
.L_x_2025:
[----:B------:R-:W-:Y:S05]  /*0ee0*/  BSYNC.RECONVERGENT B6 ;  /* 0x0000000000067941 */ /* 0x000fea0003800200 */
.L_x_2019:
[----:B------:R-:W-:-:S07]  /*0ef0*/  VIADD R17, R25, 0x80 ;  /* 0x0000008019117836 */ /* 0x000fce0000000000 */
.L_x_2018:
[----:B------:R-:W-:Y:S05]  /*0f00*/  BSYNC.RECONVERGENT B7 ;  /* 0x0000000000077941 */ /* 0x000fea0003800200 */
.L_x_2017:
[----:B------:R-:W-:Y:S01]  /*0f10*/  ISETP.GE.AND P0, PT, R17, R24, PT ;  /* 0x000000181100720c */ /* 0x000fe20003f06270 */
[----:B------:R-:W-:Y:S01]  /*0f20*/  BSSY.RECONVERGENT B7, `(.L_x_2048) ;  /* 0x00000e6000077945 */ /* 0x000fe20003800200 */
[----:B------:R-:W-:-:S11]  /*0f30*/  IMAD.MOV.U32 R19, RZ, RZ, RZ ;  /* 0x000000ffff137224 */ /* 0x000fd600078e00ff */
[----:B------:R-:W-:Y:S05]  /*0f40*/  @P0 BRA `(.L_x_2049) ;  /* 0x0000000c008c0947 */ /* 0x000fea0003800000 */
[----:B0-2-4-:R-:W0:Y:S01]  /*0f50*/  LDC.64 R4, c[0x0][0x390] ;  /* 0x0000e400ff047b82 */ /* 0x015e220000000a00 */
[----:B------:R-:W2:Y:S01]  /*0f60*/  LDCU UR5, c[0x0][0x3a0] ;  /* 0x00007400ff0577ac */ /* 0x000ea20008000800 */
[----:B------:R-:W-:Y:S01]  /*0f70*/  IMAD R0, R2, 0x200, R17 ;  /* 0x0000020002007824 */ /* 0x000fe200078e0211 */
[----:B------:R-:W-:Y:S01]  /*0f80*/  BSSY.RECONVERGENT B6, `(.L_x_2050) ;  /* 0x00000de000067945 */ /* 0x000fe20003800200 */
[----:B------:R-:W-:-:S04]  /*0f90*/  UPRMT UR4, UR38, 0x9910, URZ ;  /* 0x0000991026047896 */ /* 0x000fc800080000ff */
[----:B------:R-:W-:Y:S01]  /*0fa0*/  UISETP.GT.AND UP0, UPT, UR4, 0x9, UPT ;  /* 0x000000090400788c */ /* 0x000fe2000bf04270 */
[----:B--2---:R-:W-:-:S05]  /*0fb0*/  IMAD R3, R0, UR5, RZ ;  /* 0x0000000500037c24 */ /* 0x004fca000f8e02ff */
        /* <DEDUP_REMOVED lines=14> */
.L_x_2054:
[----:B------:R-:W2:Y:S02]  /*10a0*/  LDG.E.U8 R4, desc[UR36][R4.64] ;  /* 0x0000002404047981 */ /* 0x000ea4000c1e1100 */
[----:B--2---:R-:W-:Y:S01]  /*10b0*/  I2FP.F32.U32 R19, R4 ;  /* 0x0000000400137245 */ /* 0x004fe20000201000 */
[----:B------:R-:W-:Y:S06]  /*10c0*/  BRA `(.L_x_2056) ;  /* 0x0000000c00247947 */ /* 0x000fec0003800000 */
.L_x_2053:
[----:B------:R-:W-:-:S09]  /*10d0*/  UISETP.NE.AND UP0, UPT, UR4, 0x2, UPT ;  /* 0x000000020400788c */ /* 0x000fd2000bf05270 */
[----:B------:R-:W-:Y:S05]  /*10e0*/  BRA.U !UP0, `(.L_x_2057) ;  /* 0x0000000108287547 */ /* 0x000fea000b800000 */
[----:B------:R-:W-:-:S09]  /*10f0*/  UISETP.NE.AND UP0, UPT, UR4, 0x3, UPT ;  /* 0x000000030400788c */ /* 0x000fd2000bf05270 */
[----:B------:R-:W-:Y:S05]  /*1100*/  BRA.U !UP0, `(.L_x_2058) ;  /* 0x0000000108147547 */ /* 0x000fea000b800000 */
[----:B------:R-:W-:-:S09]  /*1110*/  UISETP.NE.AND UP0, UPT, UR4, 0x4, UPT ;  /* 0x000000040400788c */ /* 0x000fd2000bf05270 */
[----:B------:R-:W-:Y:S05]  /*1120*/  BRA.U UP0, `(.L_x_2055) ;  /* 0x0000000900b07547 */ /* 0x000fea000b800000 */
[----:B------:R-:W2:Y:S02]  /*1130*/  LDG.E.64 R4, desc[UR36][R4.64] ;  /* 0x0000002404047981 */ /* 0x000ea4000c1e1b00 */
[----:B--2---:R0:W2:Y:S01]  /*1140*/  I2F.S64 R19, R4 ;  /* 0x0000000400137312 */ /* 0x0040a20000301400 */
[----:B------:R-:W-:Y:S05]  /*1150*/  BRA `(.L_x_2056) ;  /* 0x0000000c00007947 */ /* 0x000fea0003800000 */
.L_x_2058:
[----:B------:R-:W2:Y:S02]  /*1160*/  LDG.E R4, desc[UR36][R4.64] ;  /* 0x0000002404047981 */ /* 0x000ea4000c1e1900 */
[----:B--2---:R-:W-:Y:S01]  /*1170*/  I2FP.F32.S32 R19, R4 ;  /* 0x0000000400137245 */ /* 0x004fe20000201400 */
[----:B------:R-:W-:Y:S06]  /*1180*/  BRA `(.L_x_2056) ;  /* 0x0000000800f47947 */ /* 0x000fec0003800000 */
.L_x_2057:
[----:B------:R-:W2:Y:S02]  /*1190*/  LDG.E.U16 R4, desc[UR36][R4.64] ;  /* 0x0000002404047981 */ /* 0x000ea4000c1e1500 */
[----:B--2---:R0:W2:Y:S01]  /*11a0*/  I2F.S16 R19, R4 ;  /* 0x0000000400137306 */ /* 0x0040a20000101400 */
[----:B------:R-:W-:Y:S05]  /*11b0*/  BRA `(.L_x_2056) ;  /* 0x0000000800e87947 */ /* 0x000fea0003800000 */
.L_x_2052:
        /* <DEDUP_REMOVED lines=8> */
.L_x_2060:
[----:B------:R-:W2:Y:S02]  /*1240*/  LDG.E.U16 R4, desc[UR36][R4.64] ;  /* 0x0000002404047981 */ /* 0x000ea4000c1e1500 */
[----:B--2---:R-:W-:Y:S01]  /*1250*/  HADD2.F32 R19, -RZ, R4.H0_H0 ;  /* 0x20000004ff137230 */ /* 0x004fe20000004100 */
[----:B------:R-:W-:Y:S06]  /*1260*/  BRA `(.L_x_2056) ;  /* 0x0000000800bc7947 */ /* 0x000fec0003800000 */
.L_x_2059:
        /* <DEDUP_REMOVED lines=8> */
.L_x_2062:
[----:B------:R-:W2:Y:S02]  /*12f0*/  LDG.E.U16 R4, desc[UR36][R4.64] ;  /* 0x0000002404047981 */ /* 0x000ea4000c1e1500 */
[----:B--2---:R-:W-:Y:S01]  /*1300*/  HADD2.F32 R19, -RZ, R4.H0_H0 ;  /* 0x20000004ff137230 */ /* 0x004fe20000004100 */
[----:B------:R-:W-:Y:S06]  /*1310*/  BRA `(.L_x_2056) ;  /* 0x0000000800907947 */ /* 0x000fec0003800000 */
.L_x_2061:
[----:B------:R-:W2:Y:S01]  /*1320*/  LDG.E.64 R4, desc[UR36][R4.64] ;  /* 0x0000002404047981 */ /* 0x000ea2000c1e1b00 */
[----:B------:R-:W-:Y:S01]  /*1330*/  UMOV UR4, 0xf0000000 ;  /* 0xf000000000047882 */ /* 0x000fe20000000000 */
[----:B------:R-:W-:Y:S01]  /*1340*/  UMOV UR5, 0x380fffff ;  /* 0x380fffff00057882 */ /* 0x000fe20000000000 */
[----:B--2---:R-:W0:Y:S01]  /*1350*/  F2F.F32.F64 R19, R4 ;  /* 0x0000000400137310 */ /* 0x004e220000301000 */
[----:B------:R-:W-:-:S14]  /*1360*/  DSETP.GEU.AND P0, PT, |R4|, UR4, PT ;  /* 0x0000000404007e2a */ /* 0x000fdc000bf0e200 */
[----:B0-----:R-:W-:Y:S01]  /*1370*/  @!P0 FMUL R19, R19, 1.175494350822287508e-38 ;  /* 0x0080000013138820 */ /* 0x001fe20000400000 */
[----:B------:R-:W-:Y:S06]  /*1380*/  BRA `(.L_x_2056) ;  /* 0x0000000800747947 */ /* 0x000fec0003800000 */
.L_x_2051:
        /* <DEDUP_REMOVED lines=12> */
.L_x_2065:
[----:B------:R-:W2:Y:S01]  /*1450*/  LDG.E.64 R4, desc[UR36][R4.64] ;  /* 0x0000002404047981 */ /* 0x000ea2000c1e1b00 */
[----:B------:R-:W-:Y:S01]  /*1460*/  UMOV UR4, 0xf0000000 ;  /* 0xf000000000047882 */ /* 0x000fe20000000000 */
[----:B------:R-:W-:Y:S01]  /*1470*/  UMOV UR5, 0x380fffff ;  /* 0x380fffff00057882 */ /* 0x000fe20000000000 */
[----:B--2---:R-:W0:Y:S01]  /*1480*/  F2F.F32.F64 R19, R4 ;  /* 0x0000000400137310 */ /* 0x004e220000301000 */
[----:B------:R-:W-:-:S14]  /*1490*/  DSETP.GEU.AND P0, PT, |R4|, UR4, PT ;  /* 0x0000000404007e2a */ /* 0x000fdc000bf0e200 */
[----:B0-----:R-:W-:Y:S01]  /*14a0*/  @!P0 FMUL R19, R19, 1.175494350822287508e-38 ;  /* 0x0080000013138820 */ /* 0x001fe20000400000 */
[----:B------:R-:W-:Y:S06]  /*14b0*/  BRA `(.L_x_2056) ;  /* 0x0000000800287947 */ /* 0x000fec0003800000 */
.L_x_2064:
        /* <DEDUP_REMOVED lines=25> */
.L_x_2067:
[----:B------:R-:W2:Y:S02]  /*1650*/  LDG.E.U8 R4, desc[UR36][R4.64] ;  /* 0x0000002404047981 */ /* 0x000ea4000c1e1100 */
[C---:B--2---:R-:W-:Y:S02]  /*1660*/  IMAD.SHL.U32 R0, R4.reuse, 0x2000000, RZ ;  /* 0x0200000004007824 */ /* 0x044fe400078e00ff */
[----:B------:R-:W-:-:S03]  /*1670*/  IMAD.SHL.U32 R6, R4, 0x100, RZ ;  /* 0x0000010004067824 */ /* 0x000fc600078e00ff */
[----:B------:R-:W-:Y:S02]  /*1680*/  ISETP.GE.U32.AND P0, PT, R0, 0x8000000, PT ;  /* 0x080000000000780c */ /* 0x000fe40003f06070 */
[----:B------:R-:W-:-:S11]  /*1690*/  PRMT R19, R6, 0x9910, RZ ;  /* 0x0000991006137816 */ /* 0x000fd600000000ff */
[----:B------:R-:W-:Y:S02]  /*16a0*/  @!P0 LOP3.LUT R3, R6, 0x7f00, RZ, 0xc0, !PT ;  /* 0x00007f0006038812 */ /* 0x000fe400078ec0ff */
[----:B------:R-:W-:Y:S02]  /*16b0*/  @P0 LEA.HI R0, R0, 0x70000000, RZ, 0x1c ;  /* 0x7000000000000811 */ /* 0x000fe400078fe0ff */
[----:B------:R-:W-:-:S03]  /*16c0*/  @!P0 LOP3.LUT R3, R3, 0x3f000000, RZ, 0xfc, !PT ;  /* 0x3f00000003038812 */ /* 0x000fc600078efcff */
[----:B------:R-:W-:Y:S02]  /*16d0*/  @P0 FMUL.FTZ R0, R0, 1.9259299443872358531e-34 ;  /* 0x0780000000000820 */ /* 0x000fe40000410000 */
[----:B------:R-:W-:-:S05]  /*16e0*/  @!P0 FADD.FTZ R0, R3, -0.5 ;  /* 0xbf00000003008421 */ /* 0x000fca0000010000 */
[----:B------:R-:W-:Y:S01]  /*16f0*/  LOP3.LUT R19, R0, 0x80000000, R19, 0xf8, !PT ;  /* 0x8000000000137812 */ /* 0x000fe200078ef813 */
[----:B------:R-:W-:Y:S06]  /*1700*/  BRA `(.L_x_2056) ;  /* 0x0000000400947947 */ /* 0x000fec0003800000 */
.L_x_2066:
[----:B------:R-:W2:Y:S02]  /*1710*/  LDG.E.U16 R4, desc[UR36][R4.64] ;  /* 0x0000002404047981 */ /* 0x000ea4000c1e1500 */
[----:B--2---:R-:W-:Y:S01]  /*1720*/  IMAD.U32 R19, R4, 0x10000, RZ ;  /* 0x0001000004137824 */ /* 0x004fe200078e00ff */
[----:B------:R-:W-:Y:S06]  /*1730*/  BRA `(.L_x_2056) ;  /* 0x0000000400887947 */ /* 0x000fec0003800000 */
.L_x_2063:
        /* <DEDUP_REMOVED lines=11> */
.L_x_2070:
        /* <DEDUP_REMOVED lines=20> */
.L_x_2072:
[----:B------:R-:W-:Y:S05]  /*1930*/  BSYNC.RECONVERGENT B0 ;  /* 0x0000000000007941 */ /* 0x000fea0003800200 */
.L_x_2071:
[----:B------:R-:W-:Y:S01]  /*1940*/  IMAD.SHL.U32 R0, R0, 0x100000, RZ ;  /* 0x0010000000007824 */ /* 0x000fe200078e00ff */
[----:B------:R-:W-:-:S04]  /*1950*/  LEA R3, R3, 0x3b800000, 0x17 ;  /* 0x3b80000003037811 */ /* 0x000fc800078eb8ff */
[----:B------:R-:W-:Y:S01]  /*1960*/  LOP3.LUT R19, R3, R0, R19, 0xfe, !PT ;  /* 0x0000000003137212 */ /* 0x000fe200078efe13 */
[----:B------:R-:W-:Y:S06]  /*1970*/  BRA `(.L_x_2056) ;  /* 0x0000000000f87947 */ /* 0x000fec0003800000 */
.L_x_2069:
        /* <DEDUP_REMOVED lines=20> */
.L_x_2074:
[----:B------:R-:W-:Y:S05]  /*1ac0*/  BSYNC.RECONVERGENT B0 ;  /* 0x0000000000007941 */ /* 0x000fea0003800200 */
.L_x_2073:
[----:B------:R-:W-:Y:S01]  /*1ad0*/  IMAD.SHL.U32 R0, R0, 0x200000, RZ ;  /* 0x0020000000007824 */ /* 0x000fe200078e00ff */
[----:B------:R-:W-:-:S04]  /*1ae0*/  LEA R3, R3, 0x37800000, 0x17 ;  /* 0x3780000003037811 */ /* 0x000fc800078eb8ff */
[----:B------:R-:W-:Y:S01]  /*1af0*/  LOP3.LUT R19, R3, R0, R19, 0xfe, !PT ;  /* 0x0000000003137212 */ /* 0x000fe200078efe13 */
[----:B------:R-:W-:Y:S06]  /*1b00*/  BRA `(.L_x_2056) ;  /* 0x0000000000947947 */ /* 0x000fec0003800000 */
.L_x_2068:
        /* <DEDUP_REMOVED lines=14> */
.L_x_2055:
[----:B------:R-:W-:Y:S01]  /*1bf0*/  MOV R14, 0x0 ;  /* 0x00000000000e7802 */ /* 0x000fe20000000f00 */
[----:B------:R-:W0:Y:S01]  /*1c00*/  LDCU.64 UR4, c[0x4][0x188] ;  /* 0x01003100ff0477ac */ /* 0x000e220008000a00 */
[----:B------:R-:W-:Y:S02]  /*1c10*/  IMAD.MOV.U32 R8, RZ, RZ, 0x4e ;  /* 0x0000004eff087424 */ /* 0x000fe400078e00ff */
[----:B------:R-:W-:Y:S01]  /*1c20*/  IMAD.MOV.U32 R12, RZ, RZ, 0x1 ;  /* 0x00000001ff0c7424 */ /* 0x000fe200078e00ff */
[----:B------:R-:W2:Y:S01]  /*1c30*/  LDCU.64 UR6, c[0x4][0x190] ;  /* 0x01003200ff0677ac */ /* 0x000ea20008000a00 */
[----:B------:R-:W4:Y:S01]  /*1c40*/  LDC.64 R14, c[0x4][R14] ;  /* 0x010000000e0e7b82 */ /* 0x000f220000000a00 */
[----:B------:R-:W-:Y:S01]  /*1c50*/  IMAD.MOV.U32 R13, RZ, RZ, RZ ;  /* 0x000000ffff0d7224 */ /* 0x000fe200078e00ff */
[----:B------:R-:W1:Y:S01]  /*1c60*/  LDCU.64 UR8, c[0x4][0x68] ;  /* 0x01000d00ff0877ac */ /* 0x000e620008000a00 */
[----:B0-----:R-:W-:Y:S02]  /*1c70*/  IMAD.U32 R4, RZ, RZ, UR4 ;  /* 0x00000004ff047e24 */ /* 0x001fe4000f8e00ff */
[----:B------:R-:W-:-:S02]  /*1c80*/  IMAD.U32 R5, RZ, RZ, UR5 ;  /* 0x00000005ff057e24 */ /* 0x000fc4000f8e00ff */
[----:B--2---:R-:W-:Y:S02]  /*1c90*/  IMAD.U32 R6, RZ, RZ, UR6 ;  /* 0x00000006ff067e24 */ /* 0x004fe4000f8e00ff */
[----:B------:R-:W-:Y:S02]  /*1ca0*/  IMAD.U32 R7, RZ, RZ, UR7 ;  /* 0x00000007ff077e24 */ /* 0x000fe4000f8e00ff */
[----:B-1----:R-:W-:Y:S02]  /*1cb0*/  IMAD.U32 R10, RZ, RZ, UR8 ;  /* 0x00000008ff0a7e24 */ /* 0x002fe4000f8e00ff */
[----:B------:R-:W-:-:S07]  /*1cc0*/  IMAD.U32 R11, RZ, RZ, UR9 ;  /* 0x00000009ff0b7e24 */ /* 0x000fce000f8e00ff */
[----:B------:R-:W-:-:S07]  /*1cd0*/  LEPC R20, `(.L_x_2077) ;  /* 0x000000001014794e */ /* 0x000fce0000000000 */
[----:B---345:R-:W-:Y:S05]  /*1ce0*/  CALL.ABS.NOINC R14 ;  /* 0x000000000e007343 */ /* 0x038fea0003c00000 */
.L_x_2077:
[----:B------:R-:W-:Y:S01]  /*1cf0*/  IMAD.MOV.U32 R19, RZ, RZ, RZ ;  /* 0x000000ffff137224 */ /* 0x000fe200078e00ff */
[----:B------:R-:W-:Y:S06]  /*1d00*/  BRA `(.L_x_2056) ;  /* 0x0000000000147947 */ /* 0x000fec0003800000 */
.L_x_2076:
[----:B------:R-:W2:Y:S02]  /*1d10*/  LDG.E.64 R4, desc[UR36][R4.64] ;  /* 0x0000002404047981 */ /* 0x000ea4000c1e1b00 */
[----:B--2---:R0:W2:Y:S01]  /*1d20*/  I2F.U64 R19, R4 ;  /* 0x0000000400137312 */ /* 0x0040a20000301000 */
[----:B------:R-:W-:Y:S05]  /*1d30*/  BRA `(.L_x_2056) ;  /* 0x0000000000087947 */ /* 0x000fea0003800000 */
.L_x_2075:
[----:B------:R-:W2:Y:S02]  /*1d40*/  LDG.E R4, desc[UR36][R4.64] ;  /* 0x0000002404047981 */ /* 0x000ea4000c1e1900 */
[----:B--2---:R-:W-:-:S07]  /*1d50*/  I2FP.F32.U32 R19, R4 ;  /* 0x0000000400137245 */ /* 0x004fce0000201000 */
.L_x_2056:
[----:B------:R-:W-:Y:S05]  /*1d60*/  BSYNC.RECONVERGENT B6 ;  /* 0x0000000000067941 */ /* 0x000fea0003800200 */
.L_x_2050:
[----:B------:R-:W-:-:S07]  /*1d70*/  VIADD R17, R17, 0x80 ;  /* 0x0000008011117836 */ /* 0x000fce0000000000 */
.L_x_2049:
[----:B------:R-:W-:Y:S05]  /*1d80*/  BSYNC.RECONVERGENT B7 ;  /* 0x0000000000077941 */ /* 0x000fea0003800200 */
.L_x_2048:
        /* <DEDUP_REMOVED lines=23> */
[----:B--2---:R0:W2:Y:S01]  /*1f00*/  I2F.S16 R23, R4 ;  /* 0x0000000400177306 */ /* 0x0040a20000101400 */
[----:B------:R-:W-:Y:S05]  /*1f10*/  BRA `(.L_x_2086) ;  /* 0x0000000c00307947 */ /* 0x000fea0003800000 */
.L_x_2084:
[----:B------:R-:W2:Y:S02]  /*1f20*/  LDG.E.U8 R4, desc[UR36][R4.64] ;  /* 0x0000002404047981 */ /* 0x000ea4000c1e1100 */
[----:B--2---:R-:W-:Y:S01]  /*1f30*/  I2FP.F32.U32 R23, R4 ;  /* 0x0000000400177245 */ /* 0x004fe20000201000 */
[----:B------:R-:W-:Y:S06]  /*1f40*/  BRA `(.L_x_2086) ;  /* 0x0000000c00247947 */ /* 0x000fec0003800000 */
.L_x_2083:
        /* <DEDUP_REMOVED lines=9> */
.L_x_2088:
[----:B------:R-:W2:Y:S02]  /*1fe0*/  LDG.E R4, desc[UR36][R4.64] ;  /* 0x0000002404047981 */ /* 0x000ea4000c1e1900 */
[----:B--2---:R-:W-:Y:S01]  /*1ff0*/  I2FP.F32.S32 R23, R4 ;  /* 0x0000000400177245 */ /* 0x004fe20000201400 */
[----:B------:R-:W-:Y:S06]  /*2000*/  BRA `(.L_x_2086) ;  /* 0x0000000800f47947 */ /* 0x000fec0003800000 */
.L_x_2087:
[----:B------:R-:W2:Y:S02]  /*2010*/  LDG.E.U16 R4, desc[UR36][R4.64] ;  /* 0x0000002404047981 */ /* 0x000ea4000c1e1500 */
[----:B--2---:R4:W0:Y:S01]  /*2020*/  I2F.S16 R23, R4 ;  /* 0x0000000400177306 */ /* 0x0048220000101400 */
[----:B------:R-:W-:Y:S05]  /*2030*/  BRA `(.L_x_2086) ;  /* 0x0000000800e87947 */ /* 0x000fea0003800000 */
.L_x_2082:
        /* <DEDUP_REMOVED lines=8> */
.L_x_2090:
[----:B------:R-:W2:Y:S02]  /*20c0*/  LDG.E.U16 R4, desc[UR36][R4.64] ;  /* 0x0000002404047981 */ /* 0x000ea4000c1e1500 */
[----:B--2---:R-:W-:Y:S01]  /*20d0*/  HADD2.F32 R23, -RZ, R4.H0_H0 ;  /* 0x20000004ff177230 */ /* 0x004fe20000004100 */
[----:B------:R-:W-:Y:S06]  /*20e0*/  BRA `(.L_x_2086) ;  /* 0x0000000800bc7947 */ /* 0x000fec0003800000 */
.L_x_2089:
        /* <DEDUP_REMOVED lines=8> */
.L_x_2092:
[----:B------:R-:W2:Y:S02]  /*2170*/  LDG.E.U16 R4, desc[UR36][R4.64] ;  /* 0x0000002404047981 */ /* 0x000ea4000c1e1500 */
[----:B--2---:R-:W-:Y:S01]  /*2180*/  HADD2.F32 R23, -RZ, R4.H0_H0 ;  /* 0x20000004ff177230 */ /* 0x004fe20000004100 */
[----:B------:R-:W-:Y:S06]  /*2190*/  BRA `(.L_x_2086) ;  /* 0x0000000800907947 */ /* 0x000fec0003800000 */
.L_x_2091:
[----:B------:R-:W2:Y:S01]  /*21a0*/  LDG.E.64 R4, desc[UR36][R4.64] ;  /* 0x0000002404047981 */ /* 0x000ea2000c1e1b00 */
[----:B------:R-:W-:Y:S01]  /*21b0*/  UMOV UR4, 0xf0000000 ;  /* 0xf000000000047882 */ /* 0x000fe20000000000 */
[----:B------:R-:W-:Y:S01]  /*21c0*/  UMOV UR5, 0x380fffff ;  /* 0x380fffff00057882 */ /* 0x000fe20000000000 */
[----:B--2---:R-:W0:Y:S01]  /*21d0*/  F2F.F32.F64 R23, R4 ;  /* 0x0000000400177310 */ /* 0x004e220000301000 */
[----:B------:R-:W-:-:S14]  /*21e0*/  DSETP.GEU.AND P0, PT, |R4|, UR4, PT ;  /* 0x0000000404007e2a */ /* 0x000fdc000bf0e200 */
[----:B0-----:R-:W-:Y:S01]  /*21f0*/  @!P0 FMUL R23, R23, 1.175494350822287508e-38 ;  /* 0x0080000017178820 */ /* 0x001fe20000400000 */
[----:B------:R-:W-:Y:S06]  /*2200*/  BRA `(.L_x_2086) ;  /* 0x0000000800747947 */ /* 0x000fec0003800000 */
.L_x_2081:
        /* <DEDUP_REMOVED lines=12> */
.L_x_2095:
[----:B------:R-:W2:Y:S01]  /*22d0*/  LDG.E.64 R4, desc[UR36][R4.64] ;  /* 0x0000002404047981 */ /* 0x000ea2000c1e1b00 */
[----:B------:R-:W-:Y:S01]  /*22e0*/  UMOV UR4, 0xf0000000 ;  /* 0xf000000000047882 */ /* 0x000fe20000000000 */
[----:B------:R-:W-:Y:S01]  /*22f0*/  UMOV UR5, 0x380fffff ;  /* 0x380fffff00057882 */ /* 0x000fe20000000000 */
[----:B--2---:R-:W0:Y:S01]  /*2300*/  F2F.F32.F64 R23, R4 ;  /* 0x0000000400177310 */ /* 0x004e220000301000 */
[----:B------:R-:W-:-:S14]  /*2310*/  DSETP.GEU.AND P0, PT, |R4|, UR4, PT ;  /* 0x0000000404007e2a */ /* 0x000fdc000bf0e200 */
[----:B0-----:R-:W-:Y:S01]  /*2320*/  @!P0 FMUL R23, R23, 1.175494350822287508e-38 ;  /* 0x0080000017178820 */ /* 0x001fe20000400000 */
[----:B------:R-:W-:Y:S06]  /*2330*/  BRA `(.L_x_2086) ;  /* 0x0000000800287947 */ /* 0x000fec0003800000 */
.L_x_2094:
        /* <DEDUP_REMOVED lines=25> */
.L_x_2097:
        /* <DEDUP_REMOVED lines=12> */
.L_x_2096:
[----:B------:R-:W2:Y:S02]  /*2590*/  LDG.E.U16 R4, desc[UR36][R4.64] ;  /* 0x0000002404047981 */ /* 0x000ea4000c1e1500 */
[----:B--2---:R-:W-:Y:S01]  /*25a0*/  IMAD.U32 R23, R4, 0x10000, RZ ;  /* 0x0001000004177824 */ /* 0x004fe200078e00ff */
[----:B------:R-:W-:Y:S06]  /*25b0*/  BRA `(.L_x_2086) ;  /* 0x0000000400887947 */ /* 0x000fec0003800000 */
.L_x_2093:
        /* <DEDUP_REMOVED lines=11> */
.L_x_2100:
        /* <DEDUP_REMOVED lines=20> */
.L_x_2102:
[----:B------:R-:W-:Y:S05]  /*27b0*/  BSYNC.RECONVERGENT B0 ;  /* 0x0000000000007941 */ /* 0x000fea0003800200 */
.L_x_2101:
[----:B------:R-:W-:Y:S01]  /*27c0*/  IMAD.SHL.U32 R0, R0, 0x100000, RZ ;  /* 0x0010000000007824 */ /* 0x000fe200078e00ff */
[----:B------:R-:W-:-:S04]  /*27d0*/  LEA R3, R3, 0x3b800000, 0x17 ;  /* 0x3b80000003037811 */ /* 0x000fc800078eb8ff */
[----:B------:R-:W-:Y:S01]  /*27e0*/  LOP3.LUT R23, R3, R0, R23, 0xfe, !PT ;  /* 0x0000000003177212 */ /* 0x000fe200078efe17 */
[----:B------:R-:W-:Y:S06]  /*27f0*/  BRA `(.L_x_2086) ;  /* 0x0000000000f87947 */ /* 0x000fec0003800000 */
.L_x_2099:
        /* <DEDUP_REMOVED lines=20> */
.L_x_2104:
[----:B------:R-:W-:Y:S05]  /*2940*/  BSYNC.RECONVERGENT B0 ;  /* 0x0000000000007941 */ /* 0x000fea0003800200 */
.L_x_2103:
[----:B------:R-:W-:Y:S01]  /*2950*/  IMAD.SHL.U32 R0, R0, 0x200000, RZ ;  /* 0x0020000000007824 */ /* 0x000fe200078e00ff */
[----:B------:R-:W-:-:S04]  /*2960*/  LEA R3, R3, 0x37800000, 0x17 ;  /* 0x3780000003037811 */ /* 0x000fc800078eb8ff */
[----:B------:R-:W-:Y:S01]  /*2970*/  LOP3.LUT R23, R3, R0, R23, 0xfe, !PT ;  /* 0x0000000003177212 */ /* 0x000fe200078efe17 */
[----:B------:R-:W-:Y:S06]  /*2980*/  BRA `(.L_x_2086) ;  /* 0x0000000000947947 */ /* 0x000fec0003800000 */
.L_x_2098:
        /* <DEDUP_REMOVED lines=14> */
.L_x_2085:
        /* <DEDUP_REMOVED lines=16> */
.L_x_2107:
[----:B------:R-:W-:Y:S01]  /*2b70*/  IMAD.MOV.U32 R23, RZ, RZ, RZ ;  /* 0x000000ffff177224 */ /* 0x000fe200078e00ff */
[----:B------:R-:W-:Y:S06]  /*2b80*/  BRA `(.L_x_2086) ;  /* 0x0000000000147947 */ /* 0x000fec0003800000 */
.L_x_2106:
[----:B------:R-:W2:Y:S02]  /*2b90*/  LDG.E.64 R4, desc[UR36][R4.64] ;  /* 0x0000002404047981 */ /* 0x000ea4000c1e1b00 */
[----:B--2---:R0:W2:Y:S01]  /*2ba0*/  I2F.U64 R23, R4 ;  /* 0x0000000400177312 */ /* 0x0040a20000301000 */
[----:B------:R-:W-:Y:S05]  /*2bb0*/  BRA `(.L_x_2086) ;  /* 0x0000000000087947 */ /* 0x000fea0003800000 */
.L_x_2105:
[----:B------:R-:W2:Y:S02]  /*2bc0*/  LDG.E R4, desc[UR36][R4.64] ;  /* 0x0000002404047981 */ /* 0x000ea4000c1e1900 */
[----:B--2---:R-:W-:-:S07]  /*2bd0*/  I2FP.F32.U32 R23, R4 ;  /* 0x0000000400177245 */ /* 0x004fce0000201000 */
.L_x_2086:
[----:B------:R-:W-:Y:S05]  /*2be0*/  BSYNC.RECONVERGENT B6 ;  /* 0x0000000000067941 */ /* 0x000fea0003800200 */
.L_x_2080:
[----:B------:R-:W-:-:S07]  /*2bf0*/  VIADD R17, R17, 0x80 ;  /* 0x0000008011117836 */ /* 0x000fce0000000000 */
.L_x_2079:
[----:B------:R-:W-:Y:S05]  /*2c00*/  BSYNC.RECONVERGENT B7 ;  /* 0x0000000000077941 */ /* 0x000fea0003800200 */
.L_x_2078:
[----:B------:R-:W-:Y:S01]  /*2c10*/  ISETP.GE.AND P0, PT, R17, R24, PT ;  /* 0x000000181100720c */ /* 0x000fe20003f06270 */
[----:B------:R-:W-:Y:S01]  /*2c20*/  BSSY.RECONVERGENT B6, `(.L_x_2108) ;  /* 0x00000e1000067945 */ /* 0x000fe20003800200 */
[----:B------:R-:W-:-:S11]  /*2c30*/  IMAD.MOV.U32 R16, RZ, RZ, RZ ;  /* 0x000000ffff107224 */ /* 0x000fd600078e00ff */
[----:B------:R-:W-:Y:S05]  /*2c40*/  @P0 BRA `(.L_x_2109) ;  /* 0x0000000c00780947 */ /* 0x000fea0003800000 */
[----:B0-2-4-:R-:W0:Y:S01]  /*2c50*/  LDC.64 R4, c[0x0][0x390] ;  /* 0x0000e400ff047b82 */ /* 0x015e220000000a00 */
[----:B------:R-:W2:Y:S01]  /*2c60*/  LDCU UR5, c[0x0][0x3a0] ;  /* 0x00007400ff0577ac */ /* 0x000ea20008000800 */
[----:B------:R-:W-:Y:S01]  /*2c70*/  IMAD R0, R2, 0x200, R17 ;  /* 0x0000020002007824 */ /* 0x000fe200078e0211 */
        /* <DEDUP_REMOVED lines=17> */
.L_x_2113:
[----:B------:R-:W2:Y:S02]  /*2d90*/  LDG.E.U8 R4, desc[UR36][R4.64] ;  /* 0x0000002404047981 */ /* 0x000ea4000c1e1100 */
[----:B--2---:R-:W-:Y:S01]  /*2da0*/  I2FP.F32.U32 R16, R4 ;  /* 0x0000000400107245 */ /* 0x004fe20000201000 */
[----:B------:R-:W-:Y:S06]  /*2db0*/  BRA `(.L_x_2109) ;  /* 0x0000000c001c7947 */ /* 0x000fec0003800000 */
.L_x_2112:
        /* <DEDUP_REMOVED lines=9> */
.L_x_2116:
[----:B------:R-:W2:Y:S02]  /*2e50*/  LDG.E R4, desc[UR36][R4.64] ;  /* 0x0000002404047981 */ /* 0x000ea4000c1e1900 */
[----:B--2---:R-:W-:Y:S01]  /*2e60*/  I2FP.F32.S32 R16, R4 ;  /* 0x0000000400107245 */ /* 0x004fe20000201400 */
[----:B------:R-:W-:Y:S06]  /*2e70*/  BRA `(.L_x_2109) ;  /* 0x0000000800ec7947 */ /* 0x000fec0003800000 */
.L_x_2115:
[----:B------:R-:W2:Y:S02]  /*2e80*/  LDG.E.U16 R4, desc[UR36][R4.64] ;  /* 0x0000002404047981 */ /* 0x000ea4000c1e1500 */
[----:B--2---:R0:W2:Y:S01]  /*2e90*/  I2F.S16 R16, R4 ;  /* 0x0000000400107306 */ /* 0x0040a20000101400 */
[----:B------:R-:W-:Y:S05]  /*2ea0*/  BRA `(.L_x_2109) ;  /* 0x0000000800e07947 */ /* 0x000fea0003800000 */
.L_x_2111:
        /* <DEDUP_REMOVED lines=8> */
.L_x_2118:
[----:B------:R-:W2:Y:S02]  /*2f30*/  LDG.E.U16 R4, desc[UR36][R4.64] ;  /* 0x0000002404047981 */ /* 0x000ea4000c1e1500 */
[----:B--2---:R-:W-:Y:S01]  /*2f40*/  HADD2.F32 R16, -RZ, R4.H0_H0 ;  /* 0x20000004ff107230 */ /* 0x004fe20000004100 */
[----:B------:R-:W-:Y:S06]  /*2f50*/  BRA `(.L_x_2109) ;  /* 0x0000000800b47947 */ /* 0x000fec0003800000 */
.L_x_2117:
        /* <DEDUP_REMOVED lines=8> */
.L_x_2120:
[----:B------:R-:W2:Y:S02]  /*2fe0*/  LDG.E.U16 R4, desc[UR36][R4.64] ;  /* 0x0000002404047981 */ /* 0x000ea4000c1e1500 */
[----:B--2---:R-:W-:Y:S01]  /*2ff0*/  HADD2.F32 R16, -RZ, R4.H0_H0 ;  /* 0x20000004ff107230 */ /* 0x004fe20000004100 */
[----:B------:R-:W-:Y:S06]  /*3000*/  BRA `(.L_x_2109) ;  /* 0x0000000800887947 */ /* 0x000fec0003800000 */
.L_x_2119:
[----:B------:R-:W2:Y:S01]  /*3010*/  LDG.E.64 R4, desc[UR36][R4.64] ;  /* 0x0000002404047981 */ /* 0x000ea2000c1e1b00 */
[----:B------:R-:W-:Y:S01]  /*3020*/  UMOV UR4, 0xf0000000 ;  /* 0xf000000000047882 */ /* 0x000fe20000000000 */
[----:B------:R-:W-:Y:S01]  /*3030*/  UMOV UR5, 0x380fffff ;  /* 0x380fffff00057882 */ /* 0x000fe20000000000 */
[----:B--2---:R-:W0:Y:S01]  /*3040*/  F2F.F32.F64 R16, R4 ;  /* 0x0000000400107310 */ /* 0x004e220000301000 */
[----:B------:R-:W-:-:S14]  /*3050*/  DSETP.GEU.AND P0, PT, |R4|, UR4, PT ;  /* 0x0000000404007e2a */ /* 0x000fdc000bf0e200 */
[----:B0-----:R-:W-:Y:S01]  /*3060*/  @!P0 FMUL R16, R16, 1.175494350822287508e-38 ;  /* 0x0080000010108820 */ /* 0x001fe20000400000 */
[----:B------:R-:W-:Y:S06]  /*3070*/  BRA `(.L_x_2109) ;  /* 0x00000008006c7947 */ /* 0x000fec0003800000 */
.L_x_2110:
        /* <DEDUP_REMOVED lines=12> */
.L_x_2123:
[----:B------:R-:W2:Y:S01]  /*3140*/  LDG.E.64 R4, desc[UR36][R4.64] ;  /* 0x0000002404047981 */ /* 0x000ea2000c1e1b00 */
[----:B------:R-:W-:Y:S01]  /*3150*/  UMOV UR4, 0xf0000000 ;  /* 0xf000000000047882 */ /* 0x000fe20000000000 */
[----:B------:R-:W-:Y:S01]  /*3160*/  UMOV UR5, 0x380fffff ;  /* 0x380fffff00057882 */ /* 0x000fe20000000000 */
[----:B--2---:R-:W0:Y:S01]  /*3170*/  F2F.F32.F64 R16, R4 ;  /* 0x0000000400107310 */ /* 0x004e220000301000 */
[----:B------:R-:W-:-:S14]  /*3180*/  DSETP.GEU.AND P0, PT, |R4|, UR4, PT ;  /* 0x0000000404007e2a */ /* 0x000fdc000bf0e200 */
[----:B0-----:R-:W-:Y:S01]  /*3190*/  @!P0 FMUL R16, R16, 1.175494350822287508e-38 ;  /* 0x0080000010108820 */ /* 0x001fe20000400000 */
[----:B------:R-:W-:Y:S06]  /*31a0*/  BRA `(.L_x_2109) ;  /* 0x0000000800207947 */ /* 0x000fec0003800000 */
.L_x_2122:
        /* <DEDUP_REMOVED lines=25> */
.L_x_2125:
        /* <DEDUP_REMOVED lines=11> */
[----:B------:R-:W-:Y:S01]  /*33f0*/  LOP3.LUT R16, R0, 0x80000000, R3, 0xf8, !PT ;  /* 0x8000000000107812 */ /* 0x000fe200078ef803 */
[----:B------:R-:W-:Y:S06]  /*3400*/  BRA `(.L_x_2109) ;  /* 0x0000000400887947 */ /* 0x000fec0003800000 */
.L_x_2124:
[----:B------:R-:W2:Y:S02]  /*3410*/  LDG.E.U16 R4, desc[UR36][R4.64] ;  /* 0x0000002404047981 */ /* 0x000ea4000c1e1500 */
[----:B--2---:R-:W-:Y:S01]  /*3420*/  IMAD.U32 R16, R4, 0x10000, RZ ;  /* 0x0001000004107824 */ /* 0x004fe200078e00ff */
[----:B------:R-:W-:Y:S06]  /*3430*/  BRA `(.L_x_2109) ;  /* 0x00000004007c7947 */ /* 0x000fec0003800000 */
.L_x_2121:
        /* <DEDUP_REMOVED lines=11> */
.L_x_2128:
[----:B------:R-:W2:Y:S02]  /*34f0*/  LDG.E.U8 R4, desc[UR36][R4.64] ;  /* 0x0000002404047981 */ /* 0x000ea4000c1e1100 */
        /* <DEDUP_REMOVED lines=18> */
.L_x_2130:
[----:B------:R-:W-:Y:S05]  /*3620*/  BSYNC.RECONVERGENT B0 ;  /* 0x0000000000007941 */ /* 0x000fea0003800200 */
.L_x_2129:
[----:B------:R-:W-:Y:S01]  /*3630*/  IMAD.SHL.U32 R0, R0, 0x100000, RZ ;  /* 0x0010000000007824 */ /* 0x000fe200078e00ff */
[----:B------:R-:W-:-:S04]  /*3640*/  LEA R3, R3, 0x3b800000, 0x17 ;  /* 0x3b80000003037811 */ /* 0x000fc800078eb8ff */
[----:B------:R-:W-:Y:S01]  /*3650*/  LOP3.LUT R16, R3, R0, R7, 0xfe, !PT ;  /* 0x0000000003107212 */ /* 0x000fe200078efe07 */
[----:B------:R-:W-:Y:S06]  /*3660*/  BRA `(.L_x_2109) ;  /* 0x0000000000f07947 */ /* 0x000fec0003800000 */
.L_x_2127:
        /* <DEDUP_REMOVED lines=19> */
.L_x_2132:
[----:B------:R-:W-:Y:S05]  /*37a0*/  BSYNC.RECONVERGENT B0 ;  /* 0x0000000000007941 */ /* 0x000fea0003800200 */
.L_x_2131:
[----:B------:R-:W-:Y:S01]  /*37b0*/  IMAD.SHL.U32 R0, R0, 0x200000, RZ ;  /* 0x0020000000007824 */ /* 0x000fe200078e00ff */
[----:B------:R-:W-:-:S04]  /*37c0*/  LEA R3, R3, 0x37800000, 0x17 ;  /* 0x3780000003037811 */ /* 0x000fc800078eb8ff */
[----:B------:R-:W-:Y:S01]  /*37d0*/  LOP3.LUT R16, R3, R0, R7, 0xfe, !PT ;  /* 0x0000000003107212 */ /* 0x000fe200078efe07 */
[----:B------:R-:W-:Y:S06]  /*37e0*/  BRA `(.L_x_2109) ;  /* 0x0000000000907947 */ /* 0x000fec0003800000 */
.L_x_2126:
        /* <DEDUP_REMOVED lines=14> */
.L_x_2114:
        /* <DEDUP_REMOVED lines=16> */
.L_x_2135:
[----:B------:R-:W-:Y:S05]  /*39d0*/  BRA `(.L_x_2109) ;  /* 0x0000000000147947 */ /* 0x000fea0003800000 */
.L_x_2134:
[----:B------:R-:W2:Y:S02]  /*39e0*/  LDG.E.64 R16, desc[UR36][R4.64] ;  /* 0x0000002404107981 */ /* 0x000ea4000c1e1b00 */
[----:B--2---:R0:W2:Y:S01]  /*39f0*/  I2F.U64 R16, R16 ;  /* 0x0000001000107312 */ /* 0x0040a20000301000 */
[----:B------:R-:W-:Y:S05]  /*3a00*/  BRA `(.L_x_2109) ;  /* 0x0000000000087947 */ /* 0x000fea0003800000 */
.L_x_2133:
[----:B------:R-:W2:Y:S02]  /*3a10*/  LDG.E R4, desc[UR36][R4.64] ;  /* 0x0000002404047981 */ /* 0x000ea4000c1e1900 */
[----:B--2---:R-:W-:-:S07]  /*3a20*/  I2FP.F32.U32 R16, R4 ;  /* 0x0000000400107245 */ /* 0x004fce0000201000 */
.L_x_2109:
[----:B------:R-:W-:Y:S05]  /*3a30*/  BSYNC.RECONVERGENT B6 ;  /* 0x0000000000067941 */ /* 0x000fea0003800200 */
.L_x_2108:
[----:B0-----:R-:W0:Y:S01]  /*3a40*/  LDC.U8 R17, c[0x0][0x3a4] ;  /* 0x0000e900ff117b82 */ /* 0x001e220000000000 */
[----:B------:R-:W-:Y:S01]  /*3a50*/  ISETP.GE.AND P0, PT, R25, R24, PT ;  /* 0x000000181900720c */ /* 0x000fe20003f06270 */
[----:B------:R-:W-:Y:S04]  /*3a60*/  BSSY.RECONVERGENT B7, `(.L_x_2136) ;  /* 0x00002b8000077945 */ /* 0x000fe80003800200 */
[----:B------:R-:W-:Y:S01]  /*3a70*/  BSSY.RELIABLE B6, `(.L_x_2137) ;  /* 0x00001d3000067945 */ /* 0x000fe20003800100 */
[----:B--2--5:R-:W-:-:S07]  /*3a80*/  FADD.FTZ R22, |R23|, -RZ ;  /* 0x800000ff17167221 */ /* 0x024fce0000010200 */
[----:B------:R-:W-:Y:S05]  /*3a90*/  @P0 BRA `(.L_x_2138) ;  /* 0x0000001c00340947 */ /* 0x000fea0003800000 */
[----:B------:R-:W2:Y:S01]  /*3aa0*/  LDCU UR4, c[0x0][0x3a8] ;  /* 0x00007500ff0477ac */ /* 0x000ea20008000800 */
[----:B------:R-:W5:Y:S01]  /*3ab0*/  LDC.64 R8, c[0x0][0x388] ;  /* 0x0000e200ff087b82 */ /* 0x000f620000000a00 */
[----:B------:R-:W-:Y:S01]  /*3ac0*/  IMAD R0, R2, 0x200, R25 ;  /* 0x0000020002007824 */ /* 0x000fe200078e0219 */
[----:B0---4-:R-:W-:Y:S01]  /*3ad0*/  PRMT R4, R17, 0x9910, RZ ;  /* 0x0000991011047816 */ /* 0x011fe200000000ff */
[----:B------:R-:W-:Y:S02]  /*3ae0*/  VIADD R25, R25, 0x80 ;  /* 0x0000008019197836 */ /* 0x000fe40000000000 */
[----:B------:R-:W-:Y:S01]  /*3af0*/  FADD.FTZ R18, |R19|, -RZ ;  /* 0x800000ff13127221 */ /* 0x000fe20000010200 */
[----:B--2---:R-:W-:Y:S02]  /*3b00*/  IMAD R3, R0, UR4, RZ ;  /* 0x0000000400037c24 */ /* 0x004fe4000f8e02ff */
[----:B------:R-:W-:Y:S02]  /*3b10*/  IMAD.MOV.U32 R0, RZ, RZ, R4 ;  /* 0x000000ffff007224 */ /* 0x000fe400078e0004 */
[----:B-1-3--:R-:W-:-:S03]  /*3b20*/  FADD.FTZ R4, |R26|, -RZ ;  /* 0x800000ff1a047221 */ /* 0x00afc60000010200 */
[----:B------:R-:W-:Y:S02]  /*3b30*/  ISETP.GT.AND P0, PT, R0, 0x9, PT ;  /* 0x000000090000780c */ /* 0x000fe40003f04270 */
[----:B-----5:R-:W-:-:S05]  /*3b40*/  IADD3 R8, P1, PT, R3, R8, RZ ;  /* 0x0000000803087210 */ /* 0x020fca0007f3e0ff */
        /* <DEDUP_REMOVED lines=10> */
[----:B------:R-:W0:Y:S02]  /*3bf0*/  F2I.FTZ.TRUNC.NTZ R3, |R26| ;  /* 0x4000001a00037305 */ /* 0x000e24000021f100 */
[----:B0-----:R0:W-:Y:S01]  /*3c00*/  STG.E.U8 desc[UR36][R8.64], R3 ;  /* 0x0000000308007986 */ /* 0x0011e2000c101124 */
[----:B------:R-:W-:Y:S05]  /*3c10*/  BRA `(.L_x_2144) ;  /* 0x0000000c003c7947 */ /* 0x000fea0003800000 */
.L_x_2142:
[----:B------:R-:W0:Y:S02]  /*3c20*/  F2I.FTZ.S64.TRUNC R26, |R26| ;  /* 0x4000001a001a7311 */ /* 0x000e24000021d900 */
[----:B0-----:R-:W-:-:S05]  /*3c30*/  IMAD.MOV.U32 R3, RZ, RZ, R26 ;  /* 0x000000ffff037224 */ /* 0x001fca00078e001a */
[----:B------:R0:W-:Y:S01]  /*3c40*/  STG.E.U8 desc[UR36][R8.64], R3 ;  /* 0x0000000308007986 */ /* 0x0001e2000c101124 */
[----:B------:R-:W-:Y:S05]  /*3c50*/  BRA `(.L_x_2144) ;  /* 0x0000000c002c7947 */ /* 0x000fea0003800000 */
.L_x_2141:
[----:B------:R-:W-:-:S13]  /*3c60*/  ISETP.NE.AND P0, PT, R0, 0x2, PT ;  /* 0x000000020000780c */ /* 0x000fda0003f05270 */
[----:B------:R-:W-:Y:S05]  /*3c70*/  @!P0 BRA `(.L_x_2145) ;  /* 0x0000000000288947 */ /* 0x000fea0003800000 */
[----:B------:R-:W-:-:S13]  /*3c80*/  ISETP.NE.AND P0, PT, R0, 0x3, PT ;  /* 0x000000030000780c */ /* 0x000fda0003f05270 */
[----:B------:R-:W-:Y:S05]  /*3c90*/  @!P0 BRA `(.L_x_2146) ;  /* 0x0000000000148947 */ /* 0x000fea0003800000 */
[----:B------:R-:W-:-:S13]  /*3ca0*/  ISETP.NE.AND P0, PT, R0, 0x4, PT ;  /* 0x000000040000780c */ /* 0x000fda0003f05270 */
[----:B------:R-:W-:Y:S05]  /*3cb0*/  @P0 BRA `(.L_x_2143) ;  /* 0x0000000800800947 */ /* 0x000fea0003800000 */
[----:B------:R-:W0:Y:S02]  /*3cc0*/  F2I.FTZ.S64.TRUNC R26, |R26| ;  /* 0x4000001a001a7311 */ /* 0x000e24000021d900 */
[----:B0-----:R0:W-:Y:S01]  /*3cd0*/  STG.E.64 desc[UR36][R8.64], R26 ;  /* 0x0000001a08007986 */ /* 0x0011e2000c101b24 */
[----:B------:R-:W-:Y:S05]  /*3ce0*/  BRA `(.L_x_2144) ;  /* 0x0000000c00087947 */ /* 0x000fea0003800000 */
.L_x_2146:
[----:B------:R-:W0:Y:S02]  /*3cf0*/  F2I.FTZ.TRUNC.NTZ R3, |R26| ;  /* 0x4000001a00037305 */ /* 0x000e24000021f100 */
[----:B0-----:R0:W-:Y:S01]  /*3d00*/  STG.E desc[UR36][R8.64], R3 ;  /* 0x0000000308007986 */ /* 0x0011e2000c101924 */
[----:B------:R-:W-:Y:S05]  /*3d10*/  BRA `(.L_x_2144) ;  /* 0x0000000800fc7947 */ /* 0x000fea0003800000 */
.L_x_2145:
[----:B------:R-:W0:Y:S02]  /*3d20*/  F2I.FTZ.TRUNC.NTZ R3, |R26| ;  /* 0x4000001a00037305 */ /* 0x000e24000021f100 */
[----:B0-----:R0:W-:Y:S01]  /*3d30*/  STG.E.U16 desc[UR36][R8.64], R3 ;  /* 0x0000000308007986 */ /* 0x0011e2000c101524 */
[----:B------:R-:W-:Y:S05]  /*3d40*/  BRA `(.L_x_2144) ;  /* 0x0000000800f07947 */ /* 0x000fea0003800000 */
.L_x_2140:
[----:B------:R-:W-:-:S13]  /*3d50*/  ISETP.GT.AND P0, PT, R0, 0x6, PT ;  /* 0x000000060000780c */ /* 0x000fda0003f04270 */
[----:B------:R-:W-:Y:S05]  /*3d60*/  @P0 BRA `(.L_x_2147) ;  /* 0x0000000000240947 */ /* 0x000fea0003800000 */
[----:B------:R-:W-:-:S13]  /*3d70*/  ISETP.NE.AND P0, PT, R0, 0x5, PT ;  /* 0x000000050000780c */ /* 0x000fda0003f05270 */
[----:B------:R-:W-:Y:S05]  /*3d80*/  @!P0 BRA `(.L_x_2148) ;  /* 0x0000000000108947 */ /* 0x000fea0003800000 */
[----:B------:R-:W-:-:S13]  /*3d90*/  ISETP.NE.AND P0, PT, R0, 0x6, PT ;  /* 0x000000060000780c */ /* 0x000fda0003f05270 */
[----:B------:R-:W-:Y:S05]  /*3da0*/  @P0 BRA `(.L_x_2143) ;  /* 0x0000000800440947 */ /* 0x000fea0003800000 */
[----:B------:R0:W-:Y:S01]  /*3db0*/  STG.E desc[UR36][R8.64], R4 ;  /* 0x0000000408007986 */ /* 0x0001e2000c101924 */
[----:B------:R-:W-:Y:S05]  /*3dc0*/  BRA `(.L_x_2144) ;  /* 0x0000000800d07947 */ /* 0x000fea0003800000 */
.L_x_2148:
[----:B------:R-:W-:-:S05]  /*3dd0*/  F2FP.F16.F32.PACK_AB R4, RZ, R4 ;  /* 0x00000004ff04723e */ /* 0x000fca00000000ff */
[----:B------:R0:W-:Y:S01]  /*3de0*/  STG.E.U16 desc[UR36][R8.64], R4 ;  /* 0x0000000408007986 */ /* 0x0001e2000c101524 */
[----:B------:R-:W-:Y:S05]  /*3df0*/  BRA `(.L_x_2144) ;  /* 0x0000000800c47947 */ /* 0x000fea0003800000 */
.L_x_2147:
[----:B------:R-:W-:-:S13]  /*3e00*/  ISETP.NE.AND P0, PT, R0, 0x7, PT ;  /* 0x000000070000780c */ /* 0x000fda0003f05270 */
[----:B------:R-:W-:Y:S05]  /*3e10*/  @!P0 BRA `(.L_x_2149) ;  /* 0x00000000002c8947 */ /* 0x000fea0003800000 */
[----:B------:R-:W-:-:S13]  /*3e20*/  ISETP.NE.AND P0, PT, R0, 0x8, PT ;  /* 0x000000080000780c */ /* 0x000fda0003f05270 */
[----:B------:R-:W-:Y:S05]  /*3e30*/  @!P0 BRA `(.L_x_2150) ;  /* 0x0000000000148947 */ /* 0x000fea0003800000 */
[----:B------:R-:W-:-:S13]  /*3e40*/  ISETP.NE.AND P0, PT, R0, 0x9, PT ;  /* 0x000000090000780c */ /* 0x000fda0003f05270 */
[----:B------:R-:W-:Y:S05]  /*3e50*/  @P0 BRA `(.L_x_2143) ;  /* 0x0000000800180947 */ /* 0x000fea0003800000 */
[----:B------:R-:W-:-:S05]  /*3e60*/  IMAD.MOV.U32 R5, RZ, RZ, RZ ;  /* 0x000000ffff057224 */ /* 0x000fca00078e00ff */
[----:B------:R0:W-:Y:S01]  /*3e70*/  STG.E.64 desc[UR36][R8.64], R4 ;  /* 0x0000000408007986 */ /* 0x0001e2000c101b24 */
[----:B------:R-:W-:Y:S05]  /*3e80*/  BRA `(.L_x_2144) ;  /* 0x0000000800a07947 */ /* 0x000fea0003800000 */
.L_x_2150:
[----:B------:R-:W-:-:S04]  /*3e90*/  F2FP.F16.F32.PACK_AB R3, RZ, R4 ;  /* 0x00000004ff03723e */ /* 0x000fc800000000ff */
[----:B------:R-:W-:-:S05]  /*3ea0*/  PRMT R3, R3, 0x5410, RZ ;  /* 0x0000541003037816 */ /* 0x000fca00000000ff */
[----:B------:R0:W-:Y:S01]  /*3eb0*/  STG.E desc[UR36][R8.64], R3 ;  /* 0x0000000308007986 */ /* 0x0001e2000c101924 */
[----:B------:R-:W-:Y:S05]  /*3ec0*/  BRA `(.L_x_2144) ;  /* 0x0000000800907947 */ /* 0x000fea0003800000 */
.L_x_2149:
[----:B------:R-:W-:-:S06]  /*3ed0*/  FMUL.FTZ R4, |R26|, 1 ;  /* 0x3f8000001a047820 */ /* 0x000fcc0000410200 */
[----:B------:R-:W0:Y:S02]  /*3ee0*/  F2F.F64.F32 R4, R4 ;  /* 0x0000000400047310 */ /* 0x000e240000201800 */
[----:B0-----:R0:W-:Y:S01]  /*3ef0*/  STG.E.64 desc[UR36][R8.64], R4 ;  /* 0x0000000408007986 */ /* 0x0011e2000c101b24 */
[----:B------:R-:W-:Y:S05]  /*3f00*/  BRA `(.L_x_2144) ;  /* 0x0000000800807947 */ /* 0x000fea0003800000 */
.L_x_2139:
        /* <DEDUP_REMOVED lines=8> */
[----:B------:R-:W-:-:S04]  /*3f90*/  FSETP.NEU.FTZ.AND P0, PT, |R26|, RZ, PT ;  /* 0x000000ff1a00720b */ /* 0x000fc80003f1d200 */
[----:B------:R-:W-:-:S05]  /*3fa0*/  SEL R3, RZ, 0x1, !P0 ;  /* 0x00000001ff037807 */ /* 0x000fca0004000000 */
[----:B------:R0:W-:Y:S01]  /*3fb0*/  STG.E.U8 desc[UR36][R8.64], R3 ;  /* 0x0000000308007986 */ /* 0x0001e2000c101124 */
[----:B------:R-:W-:Y:S05]  /*3fc0*/  BRA `(.L_x_2144) ;  /* 0x0000000800507947 */ /* 0x000fea0003800000 */
.L_x_2153:
[----:B------:R-:W-:Y:S01]  /*3fd0*/  FMUL.FTZ R4, |R26|, 1 ;  /* 0x3f8000001a047820 */ /* 0x000fe20000410200 */
[----:B------:R-:W-:-:S05]  /*3fe0*/  CS2R R6, SRZ ;  /* 0x0000000000067805 */ /* 0x000fca000001ff00 */
[----:B------:R-:W0:Y:S02]  /*3ff0*/  F2F.F64.F32 R4, R4 ;  /* 0x0000000400047310 */ /* 0x000e240000201800 */
[----:B0-----:R0:W-:Y:S01]  /*4000*/  STG.E.128 desc[UR36][R8.64], R4 ;  /* 0x0000000408007986 */ /* 0x0011e2000c101d24 */
[----:B------:R-:W-:Y:S05]  /*4010*/  BRA `(.L_x_2144) ;  /* 0x00000008003c7947 */ /* 0x000fea0003800000 */
.L_x_2152:
[----:B------:R-:W-:-:S13]  /*4020*/  ISETP.NE.AND P0, PT, R0, 0xf, PT ;  /* 0x0000000f0000780c */ /* 0x000fda0003f05270 */
[----:B------:R-:W-:Y:S05]  /*4030*/  @!P0 BRA `(.L_x_2154) ;  /* 0x0000000000988947 */ /* 0x000fea0003800000 */
[----:B------:R-:W-:-:S13]  /*4040*/  ISETP.NE.AND P0, PT, R0, 0x17, PT ;  /* 0x000000170000780c */ /* 0x000fda0003f05270 */
[----:B------:R-:W-:Y:S05]  /*4050*/  @!P0 BRA `(.L_x_2155) ;  /* 0x0000000000488947 */ /* 0x000fea0003800000 */
[----:B------:R-:W-:-:S13]  /*4060*/  ISETP.NE.AND P0, PT, R0, 0x18, PT ;  /* 0x000000180000780c */ /* 0x000fda0003f05270 */
[----:B------:R-:W-:Y:S05]  /*4070*/  @P0 BRA `(.L_x_2143) ;  /* 0x0000000400900947 */ /* 0x000fea0003800000 */
        /* <DEDUP_REMOVED lines=12> */
.L_x_2157:
[----:B------:R-:W-:Y:S05]  /*4140*/  BSYNC.RECONVERGENT B0 ;  /* 0x0000000000007941 */ /* 0x000fea0003800200 */
.L_x_2156:
[----:B------:R-:W-:-:S05]  /*4150*/  LOP3.LUT R5, R0, 0x80, R5, 0xf8, !PT ;  /* 0x0000008000057812 */ /* 0x000fca00078ef805 */
[----:B------:R0:W-:Y:S01]  /*4160*/  STG.E.U8 desc[UR36][R8.64], R5 ;  /* 0x0000000508007986 */ /* 0x0001e2000c101124 */
[----:B------:R-:W-:Y:S05]  /*4170*/  BRA `(.L_x_2144) ;  /* 0x0000000400e47947 */ /* 0x000fea0003800000 */
.L_x_2155:
[----:B------:R-:W-:Y:S01]  /*4180*/  LOP3.LUT R5, R4, 0x7fffffff, RZ, 0xc0, !PT ;  /* 0x7fffffff04057812 */ /* 0x000fe200078ec0ff */
[----:B------:R-:W-:Y:S01]  /*4190*/  BSSY.RECONVERGENT B0, `(.L_x_2158) ;  /* 0x000000d000007945 */ /* 0x000fe20003800200 */
        /* <DEDUP_REMOVED lines=12> */
.L_x_2159:
[----:B------:R-:W-:Y:S05]  /*4260*/  BSYNC.RECONVERGENT B0 ;  /* 0x0000000000007941 */ /* 0x000fea0003800200 */
.L_x_2158:
[----:B------:R-:W-:-:S05]  /*4270*/  LOP3.LUT R3, R0, 0x80, R7, 0xf8, !PT ;  /* 0x0000008000037812 */ /* 0x000fca00078ef807 */
[----:B------:R0:W-:Y:S01]  /*4280*/  STG.E.U8 desc[UR36][R8.64], R3 ;  /* 0x0000000308007986 */ /* 0x0001e2000c101124 */
[----:B------:R-:W-:Y:S05]  /*4290*/  BRA `(.L_x_2144) ;  /* 0x00000004009c7947 */ /* 0x000fea0003800000 */
.L_x_2154:
[----:B------:R-:W-:-:S05]  /*42a0*/  F2FP.BF16.F32.PACK_AB R4, RZ, R4 ;  /* 0x00000004ff04723e */ /* 0x000fca00000010ff */
[----:B------:R0:W-:Y:S01]  /*42b0*/  STG.E.U16 desc[UR36][R8.64], R4 ;  /* 0x0000000408007986 */ /* 0x0001e2000c101524 */
[----:B------:R-:W-:Y:S05]  /*42c0*/  BRA `(.L_x_2144) ;  /* 0x0000000400907947 */ /* 0x000fea0003800000 */
.L_x_2151:
        /* <DEDUP_REMOVED lines=8> */
[----:B------:R-:W0:Y:S02]  /*4350*/  F2I.FTZ.U32.TRUNC.NTZ R3, |R26| ;  /* 0x4000001a00037305 */ /* 0x000e24000021f000 */
[----:B0-----:R0:W-:Y:S01]  /*4360*/  STG.E.U16 desc[UR36][R8.64], R3 ;  /* 0x0000000308007986 */ /* 0x0011e2000c101524 */
[----:B------:R-:W-:Y:S05]  /*4370*/  BRA `(.L_x_2144) ;  /* 0x0000000400647947 */ /* 0x000fea0003800000 */
.L_x_2162:
        /* <DEDUP_REMOVED lines=12> */
.L_x_2165:
[----:B------:R-:W-:-:S04]  /*4440*/  SHF.R.U32.HI R0, RZ, 0x14, R4 ;  /* 0x00000014ff007819 */ /* 0x000fc80000011604 */
[----:B------:R-:W-:-:S04]  /*4450*/  LOP3.LUT R3, R0, 0x1, RZ, 0xc0, !PT ;  /* 0x0000000100037812 */ /* 0x000fc800078ec0ff */
[----:B------:R-:W-:-:S04]  /*4460*/  IADD3 R0, PT, PT, R4, 0x487ffff, R3 ;  /* 0x0487ffff04007810 */ /* 0x000fc80007ffe003 */
[----:B------:R-:W-:-:S04]  /*4470*/  SHF.R.U32.HI R0, RZ, 0x14, R0 ;  /* 0x00000014ff007819 */ /* 0x000fc80000011600 */
[----:B------:R-:W-:-:S07]  /*4480*/  LOP3.LUT R3, R0, 0xff, RZ, 0xc0, !PT ;  /* 0x000000ff00037812 */ /* 0x000fce00078ec0ff */
.L_x_2166:
[----:B------:R-:W-:-:S04]  /*4490*/  SHF.R.U32.HI R4, RZ, 0x18, R4 ;  /* 0x00000018ff047819 */ /* 0x000fc80000011604 */
[----:B------:R-:W-:-:S04]  /*44a0*/  LOP3.LUT R3, R3, 0x80, R4, 0xf8, !PT ;  /* 0x0000008003037812 */ /* 0x000fc800078ef804 */
[----:B------:R-:W-:-:S07]  /*44b0*/  PRMT R0, R3, 0x7610, R0 ;  /* 0x0000761003007816 */ /* 0x000fce0000000000 */
.L_x_2164:
[----:B------:R-:W-:Y:S05]  /*44c0*/  BSYNC.RECONVERGENT B0 ;  /* 0x0000000000007941 */ /* 0x000fea0003800200 */
.L_x_2163:
[----:B------:R1:W-:Y:S01]  /*44d0*/  STG.E.U8 desc[UR36][R8.64], R0 ;  /* 0x0000000008007986 */ /* 0x0003e2000c101124 */
[----:B------:R-:W-:Y:S05]  /*44e0*/  BRA `(.L_x_2144) ;  /* 0x0000000400087947 */ /* 0x000fea0003800000 */
.L_x_2161:
        /* <DEDUP_REMOVED lines=12> */
.L_x_2169:
[----:B------:R-:W-:-:S04]  /*45b0*/  SHF.R.U32.HI R0, RZ, 0x15, R4 ;  /* 0x00000015ff007819 */ /* 0x000fc80000011604 */
[----:B------:R-:W-:-:S04]  /*45c0*/  LOP3.LUT R3, R0, 0x1, RZ, 0xc0, !PT ;  /* 0x0000000100037812 */ /* 0x000fc800078ec0ff */
[----:B------:R-:W-:-:S04]  /*45d0*/  IADD3 R0, PT, PT, R4, 0x88fffff, R3 ;  /* 0x088fffff04007810 */ /* 0x000fc80007ffe003 */
[----:B------:R-:W-:-:S04]  /*45e0*/  SHF.R.U32.HI R0, RZ, 0x15, R0 ;  /* 0x00000015ff007819 */ /* 0x000fc80000011600 */
[----:B------:R-:W-:-:S07]  /*45f0*/  LOP3.LUT R3, R0, 0xff, RZ, 0xc0, !PT ;  /* 0x000000ff00037812 */ /* 0x000fce00078ec0ff */
.L_x_2170:
[----:B------:R-:W-:-:S04]  /*4600*/  SHF.R.U32.HI R4, RZ, 0x18, R4 ;  /* 0x00000018ff047819 */ /* 0x000fc80000011604 */
[----:B------:R-:W-:-:S04]  /*4610*/  LOP3.LUT R3, R3, 0x80, R4, 0xf8, !PT ;  /* 0x0000008003037812 */ /* 0x000fc800078ef804 */
[----:B------:R-:W-:-:S07]  /*4620*/  PRMT R0, R3, 0x7610, R0 ;  /* 0x0000761003007816 */ /* 0x000fce0000000000 */
.L_x_2168:
[----:B------:R-:W-:Y:S05]  /*4630*/  BSYNC.RECONVERGENT B0 ;  /* 0x0000000000007941 */ /* 0x000fea0003800200 */
.L_x_2167:
[----:B------:R2:W-:Y:S01]  /*4640*/  STG.E.U8 desc[UR36][R8.64], R0 ;  /* 0x0000000008007986 */ /* 0x0005e2000c101124 */
[----:B------:R-:W-:Y:S05]  /*4650*/  BRA `(.L_x_2144) ;  /* 0x0000000000ac7947 */ /* 0x000fea0003800000 */
.L_x_2160:
[----:B------:R-:W-:-:S13]  /*4660*/  ISETP.NE.AND P0, PT, R0, 0x1c, PT ;  /* 0x0000001c0000780c */ /* 0x000fda0003f05270 */
[----:B------:R-:W-:Y:S05]  /*4670*/  @!P0 BRA `(.L_x_2171) ;  /* 0x00000000009c8947 */ /* 0x000fea0003800000 */
[----:B------:R-:W-:-:S13]  /*4680*/  ISETP.NE.AND P0, PT, R0, 0x1d, PT ;  /* 0x0000001d0000780c */ /* 0x000fda0003f05270 */
[----:B------:R-:W-:Y:S05]  /*4690*/  @!P0 BRA `(.L_x_2172) ;  /* 0x0000000000888947 */ /* 0x000fea0003800000 */
[----:B------:R-:W-:-:S13]  /*46a0*/  ISETP.NE.AND P0, PT, R0, 0x2c, PT ;  /* 0x0000002c0000780c */ /* 0x000fda0003f05270 */
[----:B------:R-:W-:Y:S05]  /*46b0*/  @!P0 BRA `(.L_x_2173) ;  /* 0x0000000000448947 */ /* 0x000fea0003800000 */
.L_x_2143:
        /* <DEDUP_REMOVED lines=16> */
.L_x_2174:
[----:B------:R-:W-:Y:S05]  /*47c0*/  BRA `(.L_x_2144) ;  /* 0x0000000000507947 */ /* 0x000fea0003800000 */
.L_x_2173:
        /* <DEDUP_REMOVED lines=15> */
.L_x_2172:
[----:B------:R-:W0:Y:S02]  /*48c0*/  F2I.FTZ.U64.TRUNC R26, |R26| ;  /* 0x4000001a001a7311 */ /* 0x000e24000021d800 */
[----:B0-----:R0:W-:Y:S01]  /*48d0*/  STG.E.64 desc[UR36][R8.64], R26 ;  /* 0x0000001a08007986 */ /* 0x0011e2000c101b24 */
[----:B------:R-:W-:Y:S05]  /*48e0*/  BRA `(.L_x_2144) ;  /* 0x0000000000087947 */ /* 0x000fea0003800000 */
.L_x_2171:
[----:B------:R-:W0:Y:S02]  /*48f0*/  F2I.FTZ.U32.TRUNC.NTZ R3, |R26| ;  /* 0x4000001a00037305 */ /* 0x000e24000021f000 */
[----:B0-----:R3:W-:Y:S02]  /*4900*/  STG.E desc[UR36][R8.64], R3 ;  /* 0x0000000308007986 */ /* 0x0017e4000c101924 */
.L_x_2144:
[----:B------:R-:W-:-:S13]  /*4910*/  ISETP.GE.AND P0, PT, R25, R24, PT ;  /* 0x000000181900720c */ /* 0x000fda0003f06270 */
[----:B------:R-:W-:Y:S05]  /*4920*/  @P0 BREAK.RELIABLE B6 ;  /* 0x0000000000060942 */ /* 0x000fea0003800100 */
        /* <DEDUP_REMOVED lines=22> */
.L_x_2179:
[----:B------:R-:W0:Y:S02]  /*4a90*/  F2I.FTZ.S64.TRUNC R4, |R19| ;  /* 0x4000001300047311 */ /* 0x000e24000021d900 */
[----:B0-----:R0:W-:Y:S01]  /*4aa0*/  STG.E.U8 desc[UR36][R8.64], R4 ;  /* 0x0000000408007986 */ /* 0x0011e2000c101124 */
[----:B------:R-:W-:Y:S05]  /*4ab0*/  BRA `(.L_x_2181) ;  /* 0x0000000c00287947 */ /* 0x000fea0003800000 */
.L_x_2178:
        /* <DEDUP_REMOVED lines=9> */
.L_x_2183:
[----:B------:R-:W0:Y:S02]  /*4b50*/  F2I.FTZ.TRUNC.NTZ R19, |R19| ;  /* 0x4000001300137305 */ /* 0x000e24000021f100 */
[----:B0-----:R0:W-:Y:S01]  /*4b60*/  STG.E desc[UR36][R8.64], R19 ;  /* 0x0000001308007986 */ /* 0x0011e2000c101924 */
[----:B------:R-:W-:Y:S05]  /*4b70*/  BRA `(.L_x_2181) ;  /* 0x0000000800f87947 */ /* 0x000fea0003800000 */
.L_x_2182:
[----:B------:R-:W0:Y:S02]  /*4b80*/  F2I.FTZ.TRUNC.NTZ R19, |R19| ;  /* 0x4000001300137305 */ /* 0x000e24000021f100 */
[----:B0-----:R0:W-:Y:S01]  /*4b90*/  STG.E.U16 desc[UR36][R8.64], R19 ;  /* 0x0000001308007986 */ /* 0x0011e2000c101524 */
[----:B------:R-:W-:Y:S05]  /*4ba0*/  BRA `(.L_x_2181) ;  /* 0x0000000800ec7947 */ /* 0x000fea0003800000 */
.L_x_2177:
        /* <DEDUP_REMOVED lines=8> */
.L_x_2185:
[----:B------:R-:W-:-:S05]  /*4c30*/  F2FP.F16.F32.PACK_AB R18, RZ, R18 ;  /* 0x00000012ff12723e */ /* 0x000fca00000000ff */
[----:B------:R0:W-:Y:S01]  /*4c40*/  STG.E.U16 desc[UR36][R8.64], R18 ;  /* 0x0000001208007986 */ /* 0x0001e2000c101524 */
[----:B------:R-:W-:Y:S05]  /*4c50*/  BRA `(.L_x_2181) ;  /* 0x0000000800c07947 */ /* 0x000fea0003800000 */
.L_x_2184:
        /* <DEDUP_REMOVED lines=9> */
.L_x_2187:
[----:B------:R-:W-:-:S04]  /*4cf0*/  F2FP.F16.F32.PACK_AB R3, RZ, R18 ;  /* 0x00000012ff03723e */ /* 0x000fc800000000ff */
[----:B------:R-:W-:-:S05]  /*4d00*/  PRMT R3, R3, 0x5410, RZ ;  /* 0x0000541003037816 */ /* 0x000fca00000000ff */
[----:B------:R0:W-:Y:S01]  /*4d10*/  STG.E desc[UR36][R8.64], R3 ;  /* 0x0000000308007986 */ /* 0x0001e2000c101924 */
[----:B------:R-:W-:Y:S05]  /*4d20*/  BRA `(.L_x_2181) ;  /* 0x00000008008c7947 */ /* 0x000fea0003800000 */
.L_x_2186:
[----:B------:R-:W-:-:S06]  /*4d30*/  FMUL.FTZ R4, |R19|, 1 ;  /* 0x3f80000013047820 */ /* 0x000fcc0000410200 */
[----:B------:R-:W0:Y:S02]  /*4d40*/  F2F.F64.F32 R4, R4 ;  /* 0x0000000400047310 */ /* 0x000e240000201800 */
[----:B0-----:R0:W-:Y:S01]  /*4d50*/  STG.E.64 desc[UR36][R8.64], R4 ;  /* 0x0000000408007986 */ /* 0x0011e2000c101b24 */
[----:B------:R-:W-:Y:S05]  /*4d60*/  BRA `(.L_x_2181) ;  /* 0x00000008007c7947 */ /* 0x000fea0003800000 */
.L_x_2176:
        /* <DEDUP_REMOVED lines=13> */
.L_x_2191:
        /* <DEDUP_REMOVED lines=16> */
.L_x_2194:
[----:B------:R-:W-:-:S04]  /*4f40*/  SHF.R.U32.HI R18, RZ, 0x18, R18 ;  /* 0x00000018ff127819 */ /* 0x000fc80000011612 */
[----:B------:R-:W-:-:S04]  /*4f50*/  LOP3.LUT R3, R3, 0x80, R18, 0xf8, !PT ;  /* 0x0000008003037812 */ /* 0x000fc800078ef812 */
[----:B------:R-:W-:-:S07]  /*4f60*/  PRMT R4, R3, 0x7610, R4 ;  /* 0x0000761003047816 */ /* 0x000fce0000000004 */
.L_x_2193:
[----:B------:R-:W-:Y:S05]  /*4f70*/  BSYNC.RECONVERGENT B0 ;  /* 0x0000000000007941 */ /* 0x000fea0003800200 */
.L_x_2192:
[----:B------:R0:W-:Y:S01]  /*4f80*/  STG.E.U8 desc[UR36][R8.64], R4 ;  /* 0x0000000408007986 */ /* 0x0001e2000c101124 */
[----:B------:R-:W-:Y:S05]  /*4f90*/  BRA `(.L_x_2181) ;  /* 0x0000000400f07947 */ /* 0x000fea0003800000 */
.L_x_2190:
        /* <DEDUP_REMOVED lines=16> */
.L_x_2197:
[----:B------:R-:W-:-:S04]  /*50a0*/  SHF.R.U32.HI R18, RZ, 0x18, R18 ;  /* 0x00000018ff127819 */ /* 0x000fc80000011612 */
[----:B------:R-:W-:-:S04]  /*50b0*/  LOP3.LUT R3, R3, 0x80, R18, 0xf8, !PT ;  /* 0x0000008003037812 */ /* 0x000fc800078ef812 */
[----:B------:R-:W-:-:S07]  /*50c0*/  PRMT R4, R3, 0x7610, R4 ;  /* 0x0000761003047816 */ /* 0x000fce0000000004 */
.L_x_2196:
[----:B------:R-:W-:Y:S05]  /*50d0*/  BSYNC.RECONVERGENT B0 ;  /* 0x0000000000007941 */ /* 0x000fea0003800200 */
.L_x_2195:
[----:B------:R0:W-:Y:S01]  /*50e0*/  STG.E.U8 desc[UR36][R8.64], R4 ;  /* 0x0000000408007986 */ /* 0x0001e2000c101124 */
[----:B------:R-:W-:Y:S05]  /*50f0*/  BRA `(.L_x_2181) ;  /* 0x0000000400987947 */ /* 0x000fea0003800000 */
.L_x_2189:
[----:B------:R-:W-:-:S13]  /*5100*/  ISETP.NE.AND P0, PT, R0, 0x1c, PT ;  /* 0x0000001c0000780c */ /* 0x000fda0003f05270 */
[----:B------:R-:W-:Y:S05]  /*5110*/  @!P0 BRA `(.L_x_2198) ;  /* 0x0000000000588947 */ /* 0x000fea0003800000 */
[----:B------:R-:W-:-:S13]  /*5120*/  ISETP.NE.AND P0, PT, R0, 0x1d, PT ;  /* 0x0000001d0000780c */ /* 0x000fda0003f05270 */
[----:B------:R-:W-:Y:S05]  /*5130*/  @!P0 BRA `(.L_x_2199) ;  /* 0x0000000000448947 */ /* 0x000fea0003800000 */
[----:B------:R-:W-:-:S13]  /*5140*/  ISETP.NE.AND P0, PT, R0, 0x2c, PT ;  /* 0x0000002c0000780c */ /* 0x000fda0003f05270 */
[----:B------:R-:W-:Y:S05]  /*5150*/  @P0 BRA `(.L_x_2180) ;  /* 0x0000000000a80947 */ /* 0x000fea0003800000 */
        /* <DEDUP_REMOVED lines=15> */
.L_x_2199:
[----:B------:R-:W0:Y:S02]  /*5250*/  F2I.FTZ.U64.TRUNC R4, |R19| ;  /* 0x4000001300047311 */ /* 0x000e24000021d800 */
[----:B0-----:R0:W-:Y:S01]  /*5260*/  STG.E.64 desc[UR36][R8.64], R4 ;  /* 0x0000000408007986 */ /* 0x0011e2000c101b24 */
[----:B------:R-:W-:Y:S05]  /*5270*/  BRA `(.L_x_2181) ;  /* 0x0000000400387947 */ /* 0x000fea0003800000 */
.L_x_2198:
[----:B------:R-:W0:Y:S02]  /*5280*/  F2I.FTZ.U32.TRUNC.NTZ R19, |R19| ;  /* 0x4000001300137305 */ /* 0x000e24000021f000 */
[----:B0-----:R0:W-:Y:S01]  /*5290*/  STG.E desc[UR36][R8.64], R19 ;  /* 0x0000001308007986 */ /* 0x0011e2000c101924 */
[----:B------:R-:W-:Y:S05]  /*52a0*/  BRA `(.L_x_2181) ;  /* 0x00000004002c7947 */ /* 0x000fea0003800000 */
.L_x_2188:
        /* <DEDUP_REMOVED lines=10> */
.L_x_2201:
[----:B------:R-:W-:Y:S01]  /*5350*/  FMUL.FTZ R4, |R19|, 1 ;  /* 0x3f80000013047820 */ /* 0x000fe20000410200 */
[----:B------:R-:W-:-:S05]  /*5360*/  CS2R R6, SRZ ;  /* 0x0000000000067805 */ /* 0x000fca000001ff00 */
[----:B------:R-:W0:Y:S02]  /*5370*/  F2F.F64.F32 R4, R4 ;  /* 0x0000000400047310 */ /* 0x000e240000201800 */
[----:B0-----:R0:W-:Y:S01]  /*5380*/  STG.E.128 desc[UR36][R8.64], R4 ;  /* 0x0000000408007986 */ /* 0x0011e2000c101d24 */
[----:B------:R-:W-:Y:S05]  /*5390*/  BRA `(.L_x_2181) ;  /* 0x0000000000f07947 */ /* 0x000fea0003800000 */
.L_x_2200:
[----:B------:R-:W-:-:S13]  /*53a0*/  ISETP.NE.AND P0, PT, R0, 0xf, PT ;  /* 0x0000000f0000780c */ /* 0x000fda0003f05270 */
[----:B------:R-:W-:Y:S05]  /*53b0*/  @!P0 BRA `(.L_x_2202) ;  /* 0x0000000000e08947 */ /* 0x000fea0003800000 */
[----:B------:R-:W-:-:S13]  /*53c0*/  ISETP.NE.AND P0, PT, R0, 0x17, PT ;  /* 0x000000170000780c */ /* 0x000fda0003f05270 */
[----:B------:R-:W-:Y:S05]  /*53d0*/  @!P0 BRA `(.L_x_2203) ;  /* 0x00000000008c8947 */ /* 0x000fea0003800000 */
[----:B------:R-:W-:-:S13]  /*53e0*/  ISETP.NE.AND P0, PT, R0, 0x18, PT ;  /* 0x000000180000780c */ /* 0x000fda0003f05270 */
[----:B------:R-:W-:Y:S05]  /*53f0*/  @!P0 BRA `(.L_x_2204) ;  /* 0x0000000000448947 */ /* 0x000fea0003800000 */
.L_x_2180:
        /* <DEDUP_REMOVED lines=16> */
.L_x_2205:
[----:B------:R-:W-:Y:S05]  /*5500*/  BRA `(.L_x_2181) ;  /* 0x0000000000947947 */ /* 0x000fea0003800000 */
.L_x_2204:
        /* <DEDUP_REMOVED lines=12> */
.L_x_2207:
[----:B------:R-:W-:Y:S05]  /*55d0*/  BSYNC.RECONVERGENT B0 ;  /* 0x0000000000007941 */ /* 0x000fea0003800200 */
.L_x_2206:
[----:B------:R-:W-:-:S05]  /*55e0*/  LOP3.LUT R3, R0, 0x80, R5, 0xf8, !PT ;  /* 0x0000008000037812 */ /* 0x000fca00078ef805 */
[----:B------:R3:W-:Y:S01]  /*55f0*/  STG.E.U8 desc[UR36][R8.64], R3 ;  /* 0x0000000308007986 */ /* 0x0007e2000c101124 */
[----:B------:R-:W-:Y:S05]  /*5600*/  BRA `(.L_x_2181) ;  /* 0x0000000000547947 */ /* 0x000fea0003800000 */
.L_x_2203:
        /* <DEDUP_REMOVED lines=11> */
.L_x_2209:
[----:B------:R-:W-:Y:S01]  /*56c0*/  IMAD.MOV.U32 R0, RZ, RZ, 0x7f ;  /* 0x0000007fff007424 */ /* 0x000fe200078e00ff */
[----:B------:R-:W-:-:S04]  /*56d0*/  ISETP.GT.U32.AND P0, PT, R4, 0x7f800000, PT ;  /* 0x7f8000000400780c */ /* 0x000fc80003f04070 */
[----:B------:R-:W-:-:S09]  /*56e0*/  SEL R0, R0, 0x7c, P0 ;  /* 0x0000007c00007807 */ /* 0x000fd20000000000 */
.L_x_2210:
[----:B------:R-:W-:Y:S05]  /*56f0*/  BSYNC.RECONVERGENT B0 ;  /* 0x0000000000007941 */ /* 0x000fea0003800200 */
.L_x_2208:
[----:B------:R-:W-:-:S04]  /*5700*/  SHF.R.U32.HI R3, RZ, 0x18, R18 ;  /* 0x00000018ff037819 */ /* 0x000fc80000011612 */
[----:B------:R-:W-:-:S05]  /*5710*/  LOP3.LUT R3, R0, 0x80, R3, 0xf8, !PT ;  /* 0x0000008000037812 */ /* 0x000fca00078ef803 */
[----:B------:R2:W-:Y:S01]  /*5720*/  STG.E.U8 desc[UR36][R8.64], R3 ;  /* 0x0000000308007986 */ /* 0x0005e2000c101124 */
[----:B------:R-:W-:Y:S05]  /*5730*/  BRA `(.L_x_2181) ;  /* 0x0000000000087947 */ /* 0x000fea0003800000 */
.L_x_2202:
[----:B------:R-:W-:-:S05]  /*5740*/  F2FP.BF16.F32.PACK_AB R18, RZ, R18 ;  /* 0x00000012ff12723e */ /* 0x000fca00000010ff */
[----:B------:R4:W-:Y:S02]  /*5750*/  STG.E.U16 desc[UR36][R8.64], R18 ;  /* 0x0000001208007986 */ /* 0x0009e4000c101524 */
.L_x_2181:
[----:B------:R-:W-:-:S07]  /*5760*/  VIADD R25, R25, 0x80 ;  /* 0x0000008019197836 */ /* 0x000fce0000000000 */
.L_x_2138:
[----:B------:R-:W-:-:S13]  /*5770*/  ISETP.GE.AND P0, PT, R25, R24, PT ;  /* 0x000000181900720c */ /* 0x000fda0003f06270 */
[----:B------:R-:W-:Y:S05]  /*5780*/  @P0 BREAK.RELIABLE B6 ;  /* 0x0000000000060942 */ /* 0x000fea0003800100 */
[----:B------:R-:W-:Y:S05]  /*5790*/  @P0 BRA `(.L_x_2175) ;  /* 0x0000000c00900947 */ /* 0x000fea0003800000 */
[----:B------:R-:W-:Y:S05]  /*57a0*/  BSYNC.RELIABLE B6 ;  /* 0x0000000000067941 */ /* 0x000fea0003800100 */
.L_x_2137:
        /* <DEDUP_REMOVED lines=21> */
.L_x_2214:
[----:B------:R-:W0:Y:S02]  /*5900*/  F2I.FTZ.S64.TRUNC R4, |R23| ;  /* 0x4000001700047311 */ /* 0x000e24000021d900 */
[----:B0-----:R0:W-:Y:S01]  /*5910*/  STG.E.U8 desc[UR36][R8.64], R4 ;  /* 0x0000000408007986 */ /* 0x0011e2000c101124 */
[----:B------:R-:W-:Y:S05]  /*5920*/  BRA `(.L_x_2216) ;  /* 0x0000000c00287947 */ /* 0x000fea0003800000 */
.L_x_2213:
        /* <DEDUP_REMOVED lines=9> */
.L_x_2218:
[----:B------:R-:W0:Y:S02]  /*59c0*/  F2I.FTZ.TRUNC.NTZ R23, |R23| ;  /* 0x4000001700177305 */ /* 0x000e24000021f100 */
[----:B0-----:R0:W-:Y:S01]  /*59d0*/  STG.E desc[UR36][R8.64], R23 ;  /* 0x0000001708007986 */ /* 0x0011e2000c101924 */
[----:B------:R-:W-:Y:S05]  /*59e0*/  BRA `(.L_x_2216) ;  /* 0x0000000800f87947 */ /* 0x000fea0003800000 */
.L_x_2217:
[----:B------:R-:W0:Y:S02]  /*59f0*/  F2I.FTZ.TRUNC.NTZ R23, |R23| ;  /* 0x4000001700177305 */ /* 0x000e24000021f100 */
[----:B0-----:R0:W-:Y:S01]  /*5a00*/  STG.E.U16 desc[UR36][R8.64], R23 ;  /* 0x0000001708007986 */ /* 0x0011e2000c101524 */
[----:B------:R-:W-:Y:S05]  /*5a10*/  BRA `(.L_x_2216) ;  /* 0x0000000800ec7947 */ /* 0x000fea0003800000 */
.L_x_2212:
        /* <DEDUP_REMOVED lines=8> */
.L_x_2220:
[----:B------:R-:W-:-:S05]  /*5aa0*/  F2FP.F16.F32.PACK_AB R22, RZ, R22 ;  /* 0x00000016ff16723e */ /* 0x000fca00000000ff */
[----:B------:R0:W-:Y:S01]  /*5ab0*/  STG.E.U16 desc[UR36][R8.64], R22 ;  /* 0x0000001608007986 */ /* 0x0001e2000c101524 */
[----:B------:R-:W-:Y:S05]  /*5ac0*/  BRA `(.L_x_2216) ;  /* 0x0000000800c07947 */ /* 0x000fea0003800000 */
.L_x_2219:
        /* <DEDUP_REMOVED lines=9> */
.L_x_2222:
[----:B------:R-:W-:-:S04]  /*5b60*/  F2FP.F16.F32.PACK_AB R3, RZ, R22 ;  /* 0x00000016ff03723e */ /* 0x000fc800000000ff */
[----:B------:R-:W-:-:S05]  /*5b70*/  PRMT R3, R3, 0x5410, RZ ;  /* 0x0000541003037816 */ /* 0x000fca00000000ff */
[----:B------:R0:W-:Y:S01]  /*5b80*/  STG.E desc[UR36][R8.64], R3 ;  /* 0x0000000308007986 */ /* 0x0001e2000c101924 */
[----:B------:R-:W-:Y:S05]  /*5b90*/  BRA `(.L_x_2216) ;  /* 0x00000008008c7947 */ /* 0x000fea0003800000 */
.L_x_2221:
[----:B------:R-:W-:-:S06]  /*5ba0*/  FMUL.FTZ R4, |R23|, 1 ;  /* 0x3f80000017047820 */ /* 0x000fcc0000410200 */
[----:B------:R-:W0:Y:S02]  /*5bb0*/  F2F.F64.F32 R4, R4 ;  /* 0x0000000400047310 */ /* 0x000e240000201800 */
[----:B0-----:R0:W-:Y:S01]  /*5bc0*/  STG.E.64 desc[UR36][R8.64], R4 ;  /* 0x0000000408007986 */ /* 0x0011e2000c101b24 */
[----:B------:R-:W-:Y:S05]  /*5bd0*/  BRA `(.L_x_2216) ;  /* 0x00000008007c7947 */ /* 0x000fea0003800000 */
.L_x_2211:
        /* <DEDUP_REMOVED lines=13> */
.L_x_2226:
        /* <DEDUP_REMOVED lines=16> */
.L_x_2229:
[----:B------:R-:W-:-:S04]  /*5db0*/  SHF.R.U32.HI R22, RZ, 0x18, R22 ;  /* 0x00000018ff167819 */ /* 0x000fc80000011616 */
[----:B------:R-:W-:-:S04]  /*5dc0*/  LOP3.LUT R3, R3, 0x80, R22, 0xf8, !PT ;  /* 0x0000008003037812 */ /* 0x000fc800078ef816 */
[----:B------:R-:W-:-:S07]  /*5dd0*/  PRMT R4, R3, 0x7610, R4 ;  /* 0x0000761003047816 */ /* 0x000fce0000000004 */
.L_x_2228:
[----:B------:R-:W-:Y:S05]  /*5de0*/  BSYNC.RECONVERGENT B0 ;  /* 0x0000000000007941 */ /* 0x000fea0003800200 */
.L_x_2227:
[----:B------:R0:W-:Y:S01]  /*5df0*/  STG.E.U8 desc[UR36][R8.64], R4 ;  /* 0x0000000408007986 */ /* 0x0001e2000c101124 */
[----:B------:R-:W-:Y:S05]  /*5e00*/  BRA `(.L_x_2216) ;  /* 0x0000000400f07947 */ /* 0x000fea0003800000 */
.L_x_2225:
        /* <DEDUP_REMOVED lines=16> */
.L_x_2232:
[----:B------:R-:W-:-:S04]  /*5f10*/  SHF.R.U32.HI R22, RZ, 0x18, R22 ;  /* 0x00000018ff167819 */ /* 0x000fc80000011616 */
[----:B------:R-:W-:-:S04]  /*5f20*/  LOP3.LUT R3, R3, 0x80, R22, 0xf8, !PT ;  /* 0x0000008003037812 */ /* 0x000fc800078ef816 */
[----:B------:R-:W-:-:S07]  /*5f30*/  PRMT R4, R3, 0x7610, R4 ;  /* 0x0000761003047816 */ /* 0x000fce0000000004 */
.L_x_2231:
[----:B------:R-:W-:Y:S05]  /*5f40*/  BSYNC.RECONVERGENT B0 ;  /* 0x0000000000007941 */ /* 0x000fea0003800200 */
.L_x_2230:
[----:B------:R0:W-:Y:S01]  /*5f50*/  STG.E.U8 desc[UR36][R8.64], R4 ;  /* 0x0000000408007986 */ /* 0x0001e2000c101124 */
[----:B------:R-:W-:Y:S05]  /*5f60*/  BRA `(.L_x_2216) ;  /* 0x0000000400987947 */ /* 0x000fea0003800000 */
.L_x_2224:
        /* <DEDUP_REMOVED lines=21> */
.L_x_2234:
[----:B------:R-:W0:Y:S02]  /*60c0*/  F2I.FTZ.U64.TRUNC R4, |R23| ;  /* 0x4000001700047311 */ /* 0x000e24000021d800 */
[----:B0-----:R0:W-:Y:S01]  /*60d0*/  STG.E.64 desc[UR36][R8.64], R4 ;  /* 0x0000000408007986 */ /* 0x0011e2000c101b24 */
[----:B------:R-:W-:Y:S05]  /*60e0*/  BRA `(.L_x_2216) ;  /* 0x0000000400387947 */ /* 0x000fea0003800000 */
.L_x_2233:
[----:B------:R-:W0:Y:S02]  /*60f0*/  F2I.FTZ.U32.TRUNC.NTZ R23, |R23| ;  /* 0x4000001700177305 */ /* 0x000e24000021f000 */
[----:B0-----:R0:W-:Y:S01]  /*6100*/  STG.E desc[UR36][R8.64], R23 ;  /* 0x0000001708007986 */ /* 0x0011e2000c101924 */
[----:B------:R-:W-:Y:S05]  /*6110*/  BRA `(.L_x_2216) ;  /* 0x00000004002c7947 */ /* 0x000fea0003800000 */
.L_x_2223:
        /* <DEDUP_REMOVED lines=10> */
.L_x_2236:
[----:B------:R-:W-:Y:S01]  /*61c0*/  FMUL.FTZ R4, |R23|, 1 ;  /* 0x3f80000017047820 */ /* 0x000fe20000410200 */
[----:B------:R-:W-:-:S05]  /*61d0*/  CS2R R6, SRZ ;  /* 0x0000000000067805 */ /* 0x000fca000001ff00 */
[----:B------:R-:W0:Y:S02]  /*61e0*/  F2F.F64.F32 R4, R4 ;  /* 0x0000000400047310 */ /* 0x000e240000201800 */
[----:B0-----:R4:W-:Y:S01]  /*61f0*/  STG.E.128 desc[UR36][R8.64], R4 ;  /* 0x0000000408007986 */ /* 0x0019e2000c101d24 */
[----:B------:R-:W-:Y:S05]  /*6200*/  BRA `(.L_x_2216) ;  /* 0x0000000000f07947 */ /* 0x000fea0003800000 */
.L_x_2235:
[----:B------:R-:W-:-:S13]  /*6210*/  ISETP.NE.AND P0, PT, R0, 0xf, PT ;  /* 0x0000000f0000780c */ /* 0x000fda0003f05270 */
[----:B------:R-:W-:Y:S05]  /*6220*/  @!P0 BRA `(.L_x_2237) ;  /* 0x0000000000e08947 */ /* 0x000fea0003800000 */
[----:B------:R-:W-:-:S13]  /*6230*/  ISETP.NE.AND P0, PT, R0, 0x17, PT ;  /* 0x000000170000780c */ /* 0x000fda0003f05270 */
[----:B------:R-:W-:Y:S05]  /*6240*/  @!P0 BRA `(.L_x_2238) ;  /* 0x00000000008c8947 */ /* 0x000fea0003800000 */
[----:B------:R-:W-:-:S13]  /*6250*/  ISETP.NE.AND P0, PT, R0, 0x18, PT ;  /* 0x000000180000780c */ /* 0x000fda0003f05270 */
[----:B------:R-:W-:Y:S05]  /*6260*/  @!P0 BRA `(.L_x_2239) ;  /* 0x0000000000448947 */ /* 0x000fea0003800000 */
.L_x_2215:
        /* <DEDUP_REMOVED lines=16> */
.L_x_2240:
[----:B------:R-:W-:Y:S05]  /*6370*/  BRA `(.L_x_2216) ;  /* 0x0000000000947947 */ /* 0x000fea0003800000 */
.L_x_2239:
        /* <DEDUP_REMOVED lines=12> */
.L_x_2242:
[----:B------:R-:W-:Y:S05]  /*6440*/  BSYNC.RECONVERGENT B0 ;  /* 0x0000000000007941 */ /* 0x000fea0003800200 */
.L_x_2241:
[----:B------:R-:W-:-:S05]  /*6450*/  LOP3.LUT R3, R0, 0x80, R5, 0xf8, !PT ;  /* 0x0000008000037812 */ /* 0x000fca00078ef805 */
[----:B------:R1:W-:Y:S01]  /*6460*/  STG.E.U8 desc[UR36][R8.64], R3 ;  /* 0x0000000308007986 */ /* 0x0003e2000c101124 */
[----:B------:R-:W-:Y:S05]  /*6470*/  BRA `(.L_x_2216) ;  /* 0x0000000000547947 */ /* 0x000fea0003800000 */
.L_x_2238:
        /* <DEDUP_REMOVED lines=11> */
.L_x_2244:
[----:B------:R-:W-:Y:S01]  /*6530*/  IMAD.MOV.U32 R0, RZ, RZ, 0x7f ;  /* 0x0000007fff007424 */ /* 0x000fe200078e00ff */
[----:B------:R-:W-:-:S04]  /*6540*/  ISETP.GT.U32.AND P0, PT, R4, 0x7f800000, PT ;  /* 0x7f8000000400780c */ /* 0x000fc80003f04070 */
[----:B------:R-:W-:-:S09]  /*6550*/  SEL R0, R0, 0x7c, P0 ;  /* 0x0000007c00007807 */ /* 0x000fd20000000000 */
.L_x_2245:
[----:B------:R-:W-:Y:S05]  /*6560*/  BSYNC.RECONVERGENT B0 ;  /* 0x0000000000007941 */ /* 0x000fea0003800200 */
.L_x_2243:
[----:B------:R-:W-:-:S04]  /*6570*/  SHF.R.U32.HI R3, RZ, 0x18, R22 ;  /* 0x00000018ff037819 */ /* 0x000fc80000011616 */
[----:B------:R-:W-:-:S05]  /*6580*/  LOP3.LUT R3, R0, 0x80, R3, 0xf8, !PT ;  /* 0x0000008000037812 */ /* 0x000fca00078ef803 */
[----:B------:R2:W-:Y:S01]  /*6590*/  STG.E.U8 desc[UR36][R8.64], R3 ;  /* 0x0000000308007986 */ /* 0x0005e2000c101124 */
[----:B------:R-:W-:Y:S05]  /*65a0*/  BRA `(.L_x_2216) ;  /* 0x0000000000087947 */ /* 0x000fea0003800000 */
.L_x_2237:
[----:B------:R-:W-:-:S05]  /*65b0*/  F2FP.BF16.F32.PACK_AB R22, RZ, R22 ;  /* 0x00000016ff16723e */ /* 0x000fca00000010ff */
[----:B------:R0:W-:Y:S02]  /*65c0*/  STG.E.U16 desc[UR36][R8.64], R22 ;  /* 0x0000001608007986 */ /* 0x0001e4000c101524 */
.L_x_2216:
[----:B------:R-:W-:-:S07]  /*65d0*/  VIADD R25, R25, 0x80 ;  /* 0x0000008019197836 */ /* 0x000fce0000000000 */
.L_x_2175:
[----:B------:R-:W-:Y:S05]  /*65e0*/  BSYNC.RECONVERGENT B7 ;  /* 0x0000000000077941 */ /* 0x000fea0003800200 */
.L_x_2136:
[----:B------:R-:W-:-:S13]  /*65f0*/  ISETP.GE.AND P0, PT, R25, R24, PT ;  /* 0x000000181900720c */ /* 0x000fda0003f06270 */
[----:B------:R-:W-:Y:S05]  /*6600*/  @P0 EXIT ;  /* 0x000000000000094d */ /* 0x000fea0003800000 */
[----:B0---4-:R-:W0:Y:S01]  /*6610*/  LDC.64 R4, c[0x0][0x388] ;  /* 0x0000e200ff047b82 */ /* 0x011e220000000a00 */
[----:B------:R-:W3:Y:S01]  /*6620*/  LDCU UR4, c[0x0][0x3a8] ;  /* 0x00007500ff0477ac */ /* 0x000ee20008000800 */
[----:B-12---:R-:W-:Y:S01]  /*6630*/  PRMT R0, R17, 0x9910, RZ ;  /* 0x0000991011007816 */ /* 0x006fe200000000ff */
[----:B------:R-:W-:-:S03]  /*6640*/  IMAD R2, R2, 0x200, R25 ;  /* 0x0000020002027824 */ /* 0x000fc600078e0219 */
[----:B------:R-:W-:Y:S01]  /*6650*/  ISETP.GT.AND P1, PT, R0, 0x9, PT ;  /* 0x000000090000780c */ /* 0x000fe20003f24270 */
[----:B---3--:R-:W-:-:S05]  /*6660*/  IMAD R3, R2, UR4, RZ ;  /* 0x0000000402037c24 */ /* 0x008fca000f8e02ff */
[----:B0-----:R-:W-:Y:S01]  /*6670*/  IADD3 R2, P0, PT, R3, R4, RZ ;  /* 0x0000000403027210 */ /* 0x001fe20007f1e0ff */
[----:B------:R-:W-:-:S04]  /*6680*/  FADD.FTZ R4, |R16|, -RZ ;  /* 0x800000ff10047221 */ /* 0x000fc80000010200 */
        /* <DEDUP_REMOVED lines=11> */
[----:B0-----:R-:W-:Y:S01]  /*6740*/  STG.E.U8 desc[UR36][R2.64], R5 ;  /* 0x0000000502007986 */ /* 0x001fe2000c101124 */
[----:B------:R-:W-:Y:S05]  /*6750*/  EXIT ;  /* 0x000000000000794d */ /* 0x000fea0003800000 */
.L_x_2249:
[----:B------:R-:W0:Y:S02]  /*6760*/  F2I.FTZ.S64.TRUNC R16, |R16| ;  /* 0x4000001000107311 */ /* 0x000e24000021d900 */
[----:B0-----:R-:W-:-:S05]  /*6770*/  IMAD.MOV.U32 R5, RZ, RZ, R16 ;  /* 0x000000ffff057224 */ /* 0x001fca00078e0010 */
[----:B------:R-:W-:Y:S01]  /*6780*/  STG.E.U8 desc[UR36][R2.64], R5 ;  /* 0x0000000502007986 */ /* 0x000fe2000c101124 */
[----:B------:R-:W-:Y:S05]  /*6790*/  EXIT ;  /* 0x000000000000794d */ /* 0x000fea0003800000 */
.L_x_2248:
[----:B------:R-:W-:-:S13]  /*67a0*/  ISETP.NE.AND P0, PT, R0, 0x2, PT ;  /* 0x000000020000780c */ /* 0x000fda0003f05270 */
[----:B------:R-:W-:Y:S05]  /*67b0*/  @!P0 BRA `(.L_x_2251) ;  /* 0x0000000000288947 */ /* 0x000fea0003800000 */
[----:B------:R-:W-:-:S13]  /*67c0*/  ISETP.NE.AND P0, PT, R0, 0x3, PT ;  /* 0x000000030000780c */ /* 0x000fda0003f05270 */
[----:B------:R-:W-:Y:S05]  /*67d0*/  @!P0 BRA `(.L_x_2252) ;  /* 0x0000000000148947 */ /* 0x000fea0003800000 */
[----:B------:R-:W-:-:S13]  /*67e0*/  ISETP.NE.AND P0, PT, R0, 0x4, PT ;  /* 0x000000040000780c */ /* 0x000fda0003f05270 */
[----:B------:R-:W-:Y:S05]  /*67f0*/  @P0 BRA `(.L_x_2250) ;  /* 0x0000000800380947 */ /* 0x000fea0003800000 */
[----:B------:R-:W0:Y:S02]  /*6800*/  F2I.FTZ.S64.TRUNC R16, |R16| ;  /* 0x4000001000107311 */ /* 0x000e24000021d900 */
[----:B0-----:R-:W-:Y:S01]  /*6810*/  STG.E.64 desc[UR36][R2.64], R16 ;  /* 0x0000001002007986 */ /* 0x001fe2000c101b24 */
[----:B------:R-:W-:Y:S05]  /*6820*/  EXIT ;  /* 0x000000000000794d */ /* 0x000fea0003800000 */
.L_x_2252:
[----:B------:R-:W0:Y:S02]  /*6830*/  F2I.FTZ.TRUNC.NTZ R5, |R16| ;  /* 0x4000001000057305 */ /* 0x000e24000021f100 */
[----:B0-----:R-:W-:Y:S01]  /*6840*/  STG.E desc[UR36][R2.64], R5 ;  /* 0x0000000502007986 */ /* 0x001fe2000c101924 */
[----:B------:R-:W-:Y:S05]  /*6850*/  EXIT ;  /* 0x000000000000794d */ /* 0x000fea0003800000 */
.L_x_2251:
[----:B------:R-:W0:Y:S02]  /*6860*/  F2I.FTZ.TRUNC.NTZ R5, |R16| ;  /* 0x4000001000057305 */ /* 0x000e24000021f100 */
[----:B0-----:R-:W-:Y:S01]  /*6870*/  STG.E.U16 desc[UR36][R2.64], R5 ;  /* 0x0000000502007986 */ /* 0x001fe2000c101524 */
[----:B------:R-:W-:Y:S05]  /*6880*/  EXIT ;  /* 0x000000000000794d */ /* 0x000fea0003800000 */
.L_x_2247:
[----:B------:R-:W-:-:S13]  /*6890*/  ISETP.GT.AND P0, PT, R0, 0x6, PT ;  /* 0x000000060000780c */ /* 0x000fda0003f04270 */
[----:B------:R-:W-:Y:S05]  /*68a0*/  @P0 BRA `(.L_x_2253) ;  /* 0x0000000000240947 */ /* 0x000fea0003800000 */
[----:B------:R-:W-:-:S13]  /*68b0*/  ISETP.NE.AND P0, PT, R0, 0x5, PT ;  /* 0x000000050000780c */ /* 0x000fda0003f05270 */
[----:B------:R-:W-:Y:S05]  /*68c0*/  @!P0 BRA `(.L_x_2254) ;  /* 0x0000000000108947 */ /* 0x000fea0003800000 */
[----:B------:R-:W-:-:S13]  /*68d0*/  ISETP.NE.AND P0, PT, R0, 0x6, PT ;  /* 0x000000060000780c */ /* 0x000fda0003f05270 */
[----:B------:R-:W-:Y:S05]  /*68e0*/  @P0 BRA `(.L_x_2250) ;  /* 0x0000000400fc0947 */ /* 0x000fea0003800000 */
[----:B------:R-:W-:Y:S01]  /*68f0*/  STG.E desc[UR36][R2.64], R4 ;  /* 0x0000000402007986 */ /* 0x000fe2000c101924 */
[----:B------:R-:W-:Y:S05]  /*6900*/  EXIT ;  /* 0x000000000000794d */ /* 0x000fea0003800000 */
.L_x_2254:
[----:B------:R-:W-:-:S05]  /*6910*/  F2FP.F16.F32.PACK_AB R4, RZ, R4 ;  /* 0x00000004ff04723e */ /* 0x000fca00000000ff */
[----:B------:R-:W-:Y:S01]  /*6920*/  STG.E.U16 desc[UR36][R2.64], R4 ;  /* 0x0000000402007986 */ /* 0x000fe2000c101524 */
[----:B------:R-:W-:Y:S05]  /*6930*/  EXIT ;  /* 0x000000000000794d */ /* 0x000fea0003800000 */
.L_x_2253:
        /* <DEDUP_REMOVED lines=9> */
.L_x_2256:
[----:B------:R-:W-:-:S04]  /*69d0*/  F2FP.F16.F32.PACK_AB R5, RZ, R4 ;  /* 0x00000004ff05723e */ /* 0x000fc800000000ff */
[----:B------:R-:W-:-:S05]  /*69e0*/  PRMT R5, R5, 0x5410, RZ ;  /* 0x0000541005057816 */ /* 0x000fca00000000ff */
[----:B------:R-:W-:Y:S01]  /*69f0*/  STG.E desc[UR36][R2.64], R5 ;  /* 0x0000000502007986 */ /* 0x000fe2000c101924 */
[----:B------:R-:W-:Y:S05]  /*6a00*/  EXIT ;  /* 0x000000000000794d */ /* 0x000fea0003800000 */
.L_x_2255:
[----:B------:R-:W-:-:S06]  /*6a10*/  FMUL.FTZ R4, |R16|, 1 ;  /* 0x3f80000010047820 */ /* 0x000fcc0000410200 */
[----:B------:R-:W0:Y:S02]  /*6a20*/  F2F.F64.F32 R4, R4 ;  /* 0x0000000400047310 */ /* 0x000e240000201800 */
[----:B0-----:R-:W-:Y:S01]  /*6a30*/  STG.E.64 desc[UR36][R2.64], R4 ;  /* 0x0000000402007986 */ /* 0x001fe2000c101b24 */
[----:B------:R-:W-:Y:S05]  /*6a40*/  EXIT ;  /* 0x000000000000794d */ /* 0x000fea0003800000 */
.L_x_2246:
        /* <DEDUP_REMOVED lines=11> */
[----:B0-----:R-:W-:Y:S01]  /*6b00*/  STG.E.U16 desc[UR36][R2.64], R5 ;  /* 0x0000000502007986 */ /* 0x001fe2000c101524 */
[----:B------:R-:W-:Y:S05]  /*6b10*/  EXIT ;  /* 0x000000000000794d */ /* 0x000fea0003800000 */
.L_x_2260:
        /* <DEDUP_REMOVED lines=16> */
.L_x_2263:
[----:B------:R-:W-:-:S04]  /*6c20*/  SHF.R.U32.HI R4, RZ, 0x18, R4 ;  /* 0x00000018ff047819 */ /* 0x000fc80000011604 */
[----:B------:R-:W-:-:S04]  /*6c30*/  LOP3.LUT R4, R5, 0x80, R4, 0xf8, !PT ;  /* 0x0000008005047812 */ /* 0x000fc800078ef804 */
[----:B------:R-:W-:-:S07]  /*6c40*/  PRMT R0, R4, 0x7610, R0 ;  /* 0x0000761004007816 */ /* 0x000fce0000000000 */
.L_x_2262:
[----:B------:R-:W-:Y:S05]  /*6c50*/  BSYNC.RECONVERGENT B0 ;  /* 0x0000000000007941 */ /* 0x000fea0003800200 */
.L_x_2261:
[----:B------:R-:W-:Y:S01]  /*6c60*/  STG.E.U8 desc[UR36][R2.64], R0 ;  /* 0x0000000002007986 */ /* 0x000fe2000c101124 */
[----:B------:R-:W-:Y:S05]  /*6c70*/  EXIT ;  /* 0x000000000000794d */ /* 0x000fea0003800000 */
.L_x_2259:
        /* <DEDUP_REMOVED lines=16> */
.L_x_2266:
[----:B------:R-:W-:-:S04]  /*6d80*/  SHF.R.U32.HI R4, RZ, 0x18, R4 ;  /* 0x00000018ff047819 */ /* 0x000fc80000011604 */
[----:B------:R-:W-:-:S04]  /*6d90*/  LOP3.LUT R5, R5, 0x80, R4, 0xf8, !PT ;  /* 0x0000008005057812 */ /* 0x000fc800078ef804 */
[----:B------:R-:W-:-:S07]  /*6da0*/  PRMT R0, R5, 0x7610, R0 ;  /* 0x0000761005007816 */ /* 0x000fce0000000000 */
.L_x_2265:
[----:B------:R-:W-:Y:S05]  /*6db0*/  BSYNC.RECONVERGENT B0 ;  /* 0x0000000000007941 */ /* 0x000fea0003800200 */
.L_x_2264:
[----:B------:R-:W-:Y:S01]  /*6dc0*/  STG.E.U8 desc[UR36][R2.64], R0 ;  /* 0x0000000002007986 */ /* 0x000fe2000c101124 */
[----:B------:R-:W-:Y:S05]  /*6dd0*/  EXIT ;  /* 0x000000000000794d */ /* 0x000fea0003800000 */
.L_x_2258:
        /* <DEDUP_REMOVED lines=21> */
.L_x_2268:
[----:B------:R-:W0:Y:S02]  /*6f30*/  F2I.FTZ.U64.TRUNC R16, |R16| ;  /* 0x4000001000107311 */ /* 0x000e24000021d800 */
[----:B0-----:R-:W-:Y:S01]  /*6f40*/  STG.E.64 desc[UR36][R2.64], R16 ;  /* 0x0000001002007986 */ /* 0x001fe2000c101b24 */
[----:B------:R-:W-:Y:S05]  /*6f50*/  EXIT ;  /* 0x000000000000794d */ /* 0x000fea0003800000 */
.L_x_2267:
[----:B------:R-:W0:Y:S02]  /*6f60*/  F2I.FTZ.U32.TRUNC.NTZ R5, |R16| ;  /* 0x4000001000057305 */ /* 0x000e24000021f000 */
[----:B0-----:R-:W-:Y:S01]  /*6f70*/  STG.E desc[UR36][R2.64], R5 ;  /* 0x0000000502007986 */ /* 0x001fe2000c101924 */
[----:B------:R-:W-:Y:S05]  /*6f80*/  EXIT ;  /* 0x000000000000794d */ /* 0x000fea0003800000 */
.L_x_2257:
        /* <DEDUP_REMOVED lines=8> */
[----:B------:R-:W-:Y:S01]  /*7010*/  STG.E.U8 desc[UR36][R2.64], R5 ;  /* 0x0000000502007986 */ /* 0x000fe2000c101124 */
[----:B------:R-:W-:Y:S05]  /*7020*/  EXIT ;  /* 0x000000000000794d */ /* 0x000fea0003800000 */
.L_x_2270:
[----:B------:R-:W-:Y:S01]  /*7030*/  FMUL.FTZ R4, |R16|, 1 ;  /* 0x3f80000010047820 */ /* 0x000fe20000410200 */
[----:B------:R-:W-:-:S05]  /*7040*/  CS2R R6, SRZ ;  /* 0x0000000000067805 */ /* 0x000fca000001ff00 */
[----:B------:R-:W0:Y:S02]  /*7050*/  F2F.F64.F32 R4, R4 ;  /* 0x0000000400047310 */ /* 0x000e240000201800 */
[----:B0-----:R-:W-:Y:S01]  /*7060*/  STG.E.128 desc[UR36][R2.64], R4 ;  /* 0x0000000402007986 */ /* 0x001fe2000c101d24 */
[----:B------:R-:W-:Y:S05]  /*7070*/  EXIT ;  /* 0x000000000000794d */ /* 0x000fea0003800000 */
.L_x_2269:
[----:B------:R-:W-:-:S13]  /*7080*/  ISETP.NE.AND P0, PT, R0, 0xf, PT ;  /* 0x0000000f0000780c */ /* 0x000fda0003f05270 */
[----:B------:R-:W-:Y:S05]  /*7090*/  @!P0 BRA `(.L_x_2271) ;  /* 0x0000000000e08947 */ /* 0x000fea0003800000 */
[----:B------:R-:W-:-:S13]  /*70a0*/  ISETP.NE.AND P0, PT, R0, 0x17, PT ;  /* 0x000000170000780c */ /* 0x000fda0003f05270 */
[----:B------:R-:W-:Y:S05]  /*70b0*/  @!P0 BRA `(.L_x_2272) ;  /* 0x00000000008c8947 */ /* 0x000fea0003800000 */
[----:B------:R-:W-:-:S13]  /*70c0*/  ISETP.NE.AND P0, PT, R0, 0x18, PT ;  /* 0x000000180000780c */ /* 0x000fda0003f05270 */
[----:B------:R-:W-:Y:S05]  /*70d0*/  @!P0 BRA `(.L_x_2273) ;  /* 0x0000000000448947 */ /* 0x000fea0003800000 */
.L_x_2250:
        /* <DEDUP_REMOVED lines=16> */
.L_x_2274:
[----:B------:R-:W-:Y:S05]  /*71e0*/  EXIT ;  /* 0x000000000000794d */ /* 0x000fea0003800000 */
.L_x_2273:
        /* <DEDUP_REMOVED lines=12> */
.L_x_2276:
[----:B------:R-:W-:Y:S05]  /*72b0*/  BSYNC.RECONVERGENT B0 ;  /* 0x0000000000007941 */ /* 0x000fea0003800200 */
.L_x_2275:
[----:B------:R-:W-:-:S05]  /*72c0*/  LOP3.LUT R5, R0, 0x80, R7, 0xf8, !PT ;  /* 0x0000008000057812 */ /* 0x000fca00078ef807 */
[----:B------:R-:W-:Y:S01]  /*72d0*/  STG.E.U8 desc[UR36][R2.64], R5 ;  /* 0x0000000502007986 */ /* 0x000fe2000c101124 */
[----:B------:R-:W-:Y:S05]  /*72e0*/  EXIT ;  /* 0x000000000000794d */ /* 0x000fea0003800000 */
.L_x_2272:
        /* <DEDUP_REMOVED lines=11> */
.L_x_2278:
[----:B------:R-:W-:Y:S01]  /*73a0*/  IMAD.MOV.U32 R0, RZ, RZ, 0x7f ;  /* 0x0000007fff007424 */ /* 0x000fe200078e00ff */
[----:B------:R-:W-:-:S04]  /*73b0*/  ISETP.GT.U32.AND P0, PT, R6, 0x7f800000, PT ;  /* 0x7f8000000600780c */ /* 0x000fc80003f04070 */
[----:B------:R-:W-:-:S09]  /*73c0*/  SEL R0, R0, 0x7c, P0 ;  /* 0x0000007c00007807 */ /* 0x000fd20000000000 */
.L_x_2279:
[----:B------:R-:W-:Y:S05]  /*73d0*/  BSYNC.RECONVERGENT B0 ;  /* 0x0000000000007941 */ /* 0x000fea0003800200 */
.L_x_2277:
[----:B------:R-:W-:-:S04]  /*73e0*/  SHF.R.U32.HI R5, RZ, 0x18, R4 ;  /* 0x00000018ff057819 */ /* 0x000fc80000011604 */
[----:B------:R-:W-:-:S05]  /*73f0*/  LOP3.LUT R5, R0, 0x80, R5, 0xf8, !PT ;  /* 0x0000008000057812 */ /* 0x000fca00078ef805 */
[----:B------:R-:W-:Y:S01]  /*7400*/  STG.E.U8 desc[UR36][R2.64], R5 ;  /* 0x0000000502007986 */ /* 0x000fe2000c101124 */
[----:B------:R-:W-:Y:S05]  /*7410*/  EXIT ;  /* 0x000000000000794d */ /* 0x000fea0003800000 */
.L_x_2271:
[----:B------:R-:W-:-:S05]  /*7420*/  F2FP.BF16.F32.PACK_AB R4, RZ, R4 ;  /* 0x00000004ff04723e */ /* 0x000fca00000010ff */
[----:B------:R-:W-:Y:S01]  /*7430*/  STG.E.U16 desc[UR36][R2.64], R4 ;  /* 0x0000000402007986 */ /* 0x000fe2000c101524 */
[----:B------:R-:W-:Y:S05]  /*7440*/  EXIT ;  /* 0x000000000000794d */ /* 0x000fea0003800000 */
.L_x_2280:
        /* <DEDUP_REMOVED lines=11> */
.L_x_5979:


//--------------------- .text._ZN2at6native18elementwise_kernelILi128ELi2EZNS0_22gpu_kernel_impl_nocastINS0_10AbsFunctorIfEEEEvRNS_18TensorIteratorBaseERKT_EUliE_EEviT1_ --------------------------
	.section	.text._ZN2at6native18elementwise_kernelILi128ELi2EZNS0_22gpu_kernel_impl_nocastINS0_10AbsFunctorIfEEEEvRNS_18TensorIteratorBaseERKT_EUliE_EEviT1_,"ax",@progbits
	.align	128
        .global         _ZN2at6native18elementwise_kernelILi128ELi2EZNS0_22gpu_kernel_impl_nocastINS0_10AbsFunctorIfEEEEvRNS_18TensorIteratorBaseERKT_EUliE_EEviT1_
        .type           _ZN2at6native18elementwise_kernelILi128ELi2EZNS0_22gpu_kernel_impl_nocastINS0_10AbsFunctorIfEEEEvRNS_18TensorIteratorBaseERKT_EUliE_EEviT1_,@function
        .size           _ZN2at6native18elementwise_kernelILi128ELi2EZNS0_22gpu_kernel_impl_nocastINS0_10AbsFunctorIfEEEEvRNS_18TensorIteratorBaseERKT_EUliE_EEviT1_,(.L_x_5980 - _ZN2at6native18elementwise_kernelILi128ELi2EZNS0_22gpu_kernel_impl_nocastINS0_10AbsFunctorIfEEEEvRNS_18TensorIteratorBaseERKT_EUliE_EEviT1_)
        .other          _ZN2at6native18elementwise_kernelILi128ELi2EZNS0_22gpu_kernel_impl_nocastINS0_10AbsFunctorIfEEEEvRNS_18TensorIteratorBaseERKT_EUliE_EEviT1_,@"STO_CUDA_ENTRY STV_DEFAULT"
_ZN2at6native18elementwise_kernelILi128ELi2EZNS0_22gpu_kernel_impl_nocastINS0_10AbsFunctorIfEEEEvRNS_18TensorIteratorBaseERKT_EUliE_EEviT1_:
.text._ZN2at6native18elementwise_kernelILi128ELi2EZNS0_22gpu_kernel_impl_nocastINS0_10AbsFunctorIfEEEEvRNS_18TensorIteratorBaseERKT_EUliE_EEviT1_:
        /* <DEDUP_REMOVED lines=10> */
[----:B------:R-:W-:Y:S01]  /*00a0*/  BSSY.RECONVERGENT B0, `(.L_x_2282) ;  /* 0x0000009000007945 */ /* 0x000fe20003800200 */
[----:B0-----:R-:W-:-:S13]  /*00b0*/  ISETP.GE.AND P0, PT, R3, UR4, PT ;  /* 0x0000000403007c0c */ /* 0x001fda000bf06270 */
[----:B------:R-:W-:Y:S05]  /*00c0*/  @P0 BRA `(.L_x_2283) ;  /* 0x0000000000180947 */ /* 0x000fea0003800000 */
[----:B------:R-:W0:Y:S02]  /*00d0*/  LDC.64 R4, c[0x0][0x588] ;  /* 0x00016200ff047b82 */ /* 0x000e240000000a00 */
[----:B0-----:R-:W2:Y:S06]  /*00e0*/  LDG.E R4, desc[UR6][R4.64] ;  /* 0x0000000604047981 */ /* 0x001eac000c1e1900 */
[----:B------:R-:W0:Y:S01]  /*00f0*/  LDC.64 R6, c[0x0][0x580] ;  /* 0x00016000ff067b82 */ /* 0x000e220000000a00 */
[----:B------:R-:W-:Y:S01]  /*0100*/  IADD3 R3, PT, PT, R3, 0x80, RZ ;  /* 0x0000008003037810 */ /* 0x000fe20007ffe0ff */
[----:B--2---:R-:W-:-:S05]  /*0110*/  FADD.FTZ R9, |R4|, -RZ ;  /* 0x800000ff04097221 */ /* 0x004fca0000010200 */
[----:B0-----:R0:W-:Y:S02]  /*0120*/  STG.E desc[UR6][R6.64], R9 ;  /* 0x0000000906007986 */ /* 0x0011e4000c101906 */
.L_x_2283:
[----:B------:R-:W-:Y:S05]  /*0130*/  BSYNC.RECONVERGENT B0 ;  /* 0x0000000000007941 */ /* 0x000fea0003800200 */
.L_x_2282:
[----:B------:R-:W-:-:S13]  /*0140*/  ISETP.GE.AND P0, PT, R3, UR4, PT ;  /* 0x0000000403007c0c */ /* 0x000fda000bf06270 */
[----:B------:R-:W-:Y:S05]  /*0150*/  @P0 EXIT ;  /* 0x000000000000094d */ /* 0x000fea0003800000 */
[----:B------:R-:W1:Y:S02]  /*0160*/  LDC.64 R2, c[0x0][0x588] ;  /* 0x00016200ff027b82 */ /* 0x000e640000000a00 */
[----:B-1----:R-:W0:Y:S06]  /*0170*/  LDG.E R2, desc[UR6][R2.64] ;  /* 0x0000000602027981 */ /* 0x002e2c000c1e1900 */
[----:B------:R-:W1:Y:S01]  /*0180*/  LDC.64 R4, c[0x0][0x580] ;  /* 0x00016000ff047b82 */ /* 0x000e620000000a00 */
[----:B0-----:R-:W-:-:S05]  /*0190*/  FADD.FTZ R7, |R2|, -RZ ;  /* 0x800000ff02077221 */ /* 0x001fca0000010200 */
[----:B-1----:R-:W-:Y:S01]  /*01a0*/  STG.E desc[UR6][R4.64], R7 ;  /* 0x0000000704007986 */ /* 0x002fe2000c101906 */
[----:B------:R-:W-:Y:S05]  /*01b0*/  EXIT ;  /* 0x000000000000794d */ /* 0x000fea0003800000 */
.L_x_2281:
[----:B------:R-:W0:Y:S01]  /*01c0*/  LDCU UR4, c[0x0][0x380] ;  /* 0x00007000ff0477ac */ /* 0x000e220008000800 */
[----:B------:R-:W-:Y:S01]  /*01d0*/  IADD3 R2, PT, PT, R2, -0x1, RZ ;  /* 0xffffffff02027810 */ /* 0x000fe20007ffe0ff */
[----:B------:R-:W-:Y:S03]  /*01e0*/  BSSY.RECONVERGENT B0, `(.L_x_2284) ;  /* 0x0000138000007945 */ /* 0x000fe60003800200 */
        /* <DEDUP_REMOVED lines=302> */
.L_x_2286:
[----:B------:R-:W0:Y:S02]  /*14d0*/  LDCU.128 UR8, c[0x0][0x580] ;  /* 0x0000b000ff0877ac */ /* 0x000e240008000c00 */
[----:B0-----:R-:W-:-:S05]  /*14e0*/  IADD3 R6, P0, PT, R4, UR10, RZ ;  /* 0x0000000a04067c10 */ /* 0x001fca000ff1e0ff */
[----:B------:R-:W-:-:S05]  /*14f0*/  IMAD.X R7, RZ, RZ, UR11, P0 ;  /* 0x0000000bff077e24 */ /* 0x000fca00080e06ff */
[----:B------:R-:W2:Y:S01]  /*1500*/  LDG.E R6, desc[UR6][R6.64] ;  /* 0x0000000606067981 */ /* 0x000ea2000c1e1900 */
[----:B------:R-:W-:Y:S02]  /*1510*/  IADD3 R4, P0, PT, R5, UR8, RZ ;  /* 0x0000000805047c10 */ /* 0x000fe4000ff1e0ff */
[----:B------:R-:W-:Y:S02]  /*1520*/  IADD3 R3, PT, PT, R3, 0x80, RZ ;  /* 0x0000008003037810 */ /* 0x000fe40007ffe0ff */
[----:B------:R-:W-:Y:S01]  /*1530*/  IADD3.X R5, PT, PT, RZ, UR9, RZ, P0, !PT ;  /* 0x00000009ff057c10 */ /* 0x000fe200087fe4ff */
[----:B--2---:R-:W-:-:S05]  /*1540*/  FADD.FTZ R9, |R6|, -RZ ;  /* 0x800000ff06097221 */ /* 0x004fca0000010200 */
[----:B------:R0:W-:Y:S03]  /*1550*/  STG.E desc[UR6][R4.64], R9 ;  /* 0x0000000904007986 */ /* 0x0001e6000c101906 */
.L_x_2285:
[----:B------:R-:W-:Y:S05]  /*1560*/  BSYNC.RECONVERGENT B0 ;  /* 0x0000000000007941 */ /* 0x000fea0003800200 */
.L_x_2284:
[----:B------:R-:W-:-:S13]  /*1570*/  ISETP.GE.AND P0, PT, R3, UR4, PT ;  /* 0x0000000403007c0c */ /* 0x000fda000bf06270 */
[----:B------:R-:W-:Y:S05]  /*1580*/  @P0 EXIT ;  /* 0x000000000000094d */ /* 0x000fea0003800000 */
        /* <DEDUP_REMOVED lines=298> */
.L_x_2287:
[----:B------:R-:W0:Y:S02]  /*2830*/  LDCU.128 UR8, c[0x0][0x580] ;  /* 0x0000b000ff0877ac */ /* 0x000e240008000c00 */
[----:B0-----:R-:W-:-:S04]  /*2840*/  IADD3 R4, P0, PT, R2, UR10, RZ ;  /* 0x0000000a02047c10 */ /* 0x001fc8000ff1e0ff */
[----:B------:R-:W-:-:S05]  /*2850*/  IADD3.X R5, PT, PT, RZ, UR11, RZ, P0, !PT ;  /* 0x0000000bff057c10 */ /* 0x000fca00087fe4ff */
[----:B------:R-:W2:Y:S01]  /*2860*/  LDG.E R4, desc[UR6][R4.64] ;  /* 0x0000000604047981 */ /* 0x000ea2000c1e1900 */
[----:B------:R-:W-:-:S04]  /*2870*/  IADD3 R2, P0, PT, R3, UR8, RZ ;  /* 0x0000000803027c10 */ /* 0x000fc8000ff1e0ff */
[----:B------:R-:W-:Y:S01]  /*2880*/  IADD3.X R3, PT, PT, RZ, UR9, RZ, P0, !PT ;  /* 0x00000009ff037c10 */ /* 0x000fe200087fe4ff */
[----:B--2---:R-:W-:-:S05]  /*2890*/  FADD.FTZ R7, |R4|, -RZ ;  /* 0x800000ff04077221 */ /* 0x004fca0000010200 */
[----:B------:R-:W-:Y:S01]  /*28a0*/  STG.E desc[UR6][R2.64], R7 ;  /* 0x0000000702007986 */ /* 0x000fe2000c101906 */
[----:B------:R-:W-:Y:S05]  /*28b0*/  EXIT ;  /* 0x000000000000794d */ /* 0x000fea0003800000 */
.L_x_2288:
        /* <DEDUP_REMOVED lines=12> */
.L_x_5980:


//--------------------- .text._ZN2at6native27unrolled_elementwise_kernelINS0_10AbsFunctorIfEESt5arrayIPcLm2EELi4E23TrivialOffsetCalculatorILi1EjES8_NS0_6memory15LoadWithoutCastENS9_16StoreWithoutCastEEEviT_T0_T2_T3_T4_T5_ --------------------------
	.section	.text._ZN2at6native27unrolled_elementwise_kernelINS0_10AbsFunctorIfEESt5arrayIPcLm2EELi4E23TrivialOffsetCalculatorILi1EjES8_NS0_6memory15LoadWithoutCastENS9_16StoreWithoutCastEEEviT_T0_T2_T3_T4_T5_,"ax",@progbits
	.align	128
        .global         _ZN2at6native27unrolled_elementwise_kernelINS0_10AbsFunctorIfEESt5arrayIPcLm2EELi4E23TrivialOffsetCalculatorILi1EjES8_NS0_6memory15LoadWithoutCastENS9_16StoreWithoutCastEEEviT_T0_T2_T3_T4_T5_
        .type           _ZN2at6native27unrolled_elementwise_kernelINS0_10AbsFunctorIfEESt5arrayIPcLm2EELi4E23TrivialOffsetCalculatorILi1EjES8_NS0_6memory15LoadWithoutCastENS9_16StoreWithoutCastEEEviT_T0_T2_T3_T4_T5_,@function
        .size           _ZN2at6native27unrolled_elementwise_kernelINS0_10AbsFunctorIfEESt5arrayIPcLm2EELi4E23TrivialOffsetCalculatorILi1EjES8_NS0_6memory15LoadWithoutCastENS9_16StoreWithoutCastEEEviT_T0_T2_T3_T4_T5_,(.L_x_5981 - _ZN2at6native27unrolled_elementwise_kernelINS0_10AbsFunctorIfEESt5arrayIPcLm2EELi4E23TrivialOffsetCalculatorILi1EjES8_NS0_6memory15LoadWithoutCastENS9_16StoreWithoutCastEEEviT_T0_T2_T3_T4_T5_)
        .other          _ZN2at6native27unrolled_elementwise_kernelINS0_10AbsFunctorIfEESt5arrayIPcLm2EELi4E23TrivialOffsetCalculatorILi1EjES8_NS0_6memory15LoadWithoutCastENS9_16StoreWithoutCastEEEviT_T0_T2_T3_T4_T5_,@"STO_CUDA_ENTRY STV_DEFAULT"
_ZN2at6native27unrolled_elementwise_kernelINS0_10AbsFunctorIfEESt5arrayIPcLm2EELi4E23TrivialOffsetCalculatorILi1EjES8_NS0_6memory15LoadWithoutCastENS9_16StoreWithoutCastEEEviT_T0_T2_T3_T4_T5_:
.text._ZN2at6native27unrolled_elementwise_kernelINS0_10AbsFunctorIfEESt5arrayIPcLm2EELi4E23TrivialOffsetCalculatorILi1EjES8_NS0_6memory15LoadWithoutCastENS9_16StoreWithoutCastEEEviT_T0_T2_T3_T4_T5_:
[----:B------:R-:W-:Y:S01]  /*0000*/  LDC R1, c[0x0][0x37c] ;  /* 0x0000df00ff017b82 */ /* 0x000fe20000000800 */
[----:B------:R-:W0:Y:S07]  /*0010*/  S2R R0, SR_CTAID.X ;  /* 0x0000000000007919 */ /* 0x000e2e0000002500 */
[----:B------:R-:W0:Y:S01]  /*0020*/  LDC R3, c[0x0][0x380] ;  /* 0x0000e000ff037b82 */ /* 0x000e220000000800 */
[----:B------:R-:W1:Y:S01]  /*0030*/  LDCU.64 UR4, c[0x0][0x358] ;  /* 0x00006b00ff0477ac */ /* 0x000e620008000a00 */
[----:B------:R-:W-:Y:S01]  /*0040*/  HFMA2 R14, -RZ, RZ, 0, 0 ;  /* 0x00000000ff0e7431 */ /* 0x000fe200000001ff */
[----:B------:R-:W2:Y:S01]  /*0050*/  S2R R13, SR_TID.X ;  /* 0x00000000000d7919 */ /* 0x000ea20000002100 */
[----:B0-----:R-:W-:Y:S01]  /*0060*/  IMAD R2, R0, -0x200, R3 ;  /* 0xfffffe0000027824 */ /* 0x001fe200078e0203 */
[----:B--2---:R-:W-:-:S04]  /*0070*/  MOV R3, R13 ;  /* 0x0000000d00037202 */ /* 0x004fc80000000f00 */
        /* <DEDUP_REMOVED lines=10> */
[----:B-1----:R-:W3:Y:S07]  /*0120*/  @!P0 LDG.E R14, desc[UR4][R8.64] ;  /* 0x00000004080e8981 */ /* 0x002eee000c1e1900 */
[----:B------:R-:W-:Y:S01]  /*0130*/  @!P3 LEA R19, R0, R13, 0x9 ;  /* 0x0000000d0013b211 */ /* 0x000fe200078e48ff */
[----:B------:R-:W-:Y:S01]  /*0140*/  @!P3 VIADD R13, R13, 0x80 ;  /* 0x000000800d0db836 */ /* 0x000fe20000000000 */
[----:B------:R-:W0:Y:S04]  /*0150*/  @!P3 LDC.64 R6, c[0x0][0x390] ;  /* 0x0000e400ff06bb82 */ /* 0x000e280000000a00 */
[----:B------:R-:W-:-:S13]  /*0160*/  ISETP.GE.AND P2, PT, R13, R2, PT ;  /* 0x000000020d00720c */ /* 0x000fda0003f46270 */
[----:B------:R-:W1:Y:S01]  /*0170*/  @!P2 LDC.64 R4, c[0x0][0x390] ;  /* 0x0000e400ff04ab82 */ /* 0x000e620000000a00 */
[----:B------:R-:W-:Y:S02]  /*0180*/  @!P2 IMAD R15, R0, 0x200, R13 ;  /* 0x00000200000fa824 */ /* 0x000fe400078e020d */
[----:B--2---:R-:W-:-:S04]  /*0190*/  @!P1 IMAD.WIDE.U32 R10, R17, 0x4, R10 ;  /* 0x00000004110a9825 */ /* 0x004fc800078e000a */
[----:B0-----:R-:W-:-:S04]  /*01a0*/  @!P3 IMAD.WIDE.U32 R12, R19, 0x4, R6 ;  /* 0x00000004130cb825 */ /* 0x001fc800078e0006 */
[----:B-1----:R-:W-:Y:S01]  /*01b0*/  @!P2 IMAD.WIDE.U32 R6, R15, 0x4, R4 ;  /* 0x000000040f06a825 */ /* 0x002fe200078e0004 */
[----:B------:R-:W-:Y:S02]  /*01c0*/  CS2R R4, SRZ ;  /* 0x0000000000047805 */ /* 0x000fe4000001ff00 */
[----:B------:R-:W-:-:S04]  /*01d0*/  MOV R15, RZ ;  /* 0x000000ff000f7202 */ /* 0x000fc80000000f00 */
[----:B------:R0:W5:Y:S04]  /*01e0*/  @!P1 LDG.E R5, desc[UR4][R10.64] ;  /* 0x000000040a059981 */ /* 0x000168000c1e1900 */
[----:B------:R0:W5:Y:S04]  /*01f0*/  @!P3 LDG.E R15, desc[UR4][R12.64] ;  /* 0x000000040c0fb981 */ /* 0x000168000c1e1900 */
[----:B------:R0:W5:Y:S01]  /*0200*/  @!P2 LDG.E R4, desc[UR4][R6.64] ;  /* 0x000000040604a981 */ /* 0x000162000c1e1900 */
[----:B------:R-:W-:Y:S01]  /*0210*/  ISETP.GE.AND P0, PT, R3, R2, PT ;  /* 0x000000020300720c */ /* 0x000fe20003f06270 */
[----:B------:R-:W-:Y:S04]  /*0220*/  BSSY.RECONVERGENT B0, `(.L_x_2289) ;  /* 0x000001a000007945 */ /* 0x000fe80003800200 */
[----:B------:R-:W-:Y:S01]  /*0230*/  BSSY.RELIABLE B1, `(.L_x_2290) ;  /* 0x0000011000017945 */ /* 0x000fe20003800100 */
[----:B---3--:R-:W-:-:S07]  /*0240*/  FADD.FTZ R9, |R14|, -RZ ;  /* 0x800000ff0e097221 */ /* 0x008fce0000010200 */
[----:B0-----:R-:W-:Y:S05]  /*0250*/  @P0 BRA `(.L_x_2291) ;  /* 0x0000000000380947 */ /* 0x001fea0003800000 */
[----:B------:R-:W0:Y:S01]  /*0260*/  LDC.64 R6, c[0x0][0x388] ;  /* 0x0000e200ff067b82 */ /* 0x000e220000000a00 */
[----:B------:R-:W-:Y:S01]  /*0270*/  LEA R11, R0, R3, 0x9 ;  /* 0x00000003000b7211 */ /* 0x000fe200078e48ff */
[----:B------:R-:W-:-:S05]  /*0280*/  VIADD R3, R3, 0x80 ;  /* 0x0000008003037836 */ /* 0x000fca0000000000 */
[----:B------:R-:W-:-:S13]  /*0290*/  ISETP.GE.AND P0, PT, R3, R2, PT ;  /* 0x000000020300720c */ /* 0x000fda0003f06270 */
[----:B------:R-:W-:Y:S05]  /*02a0*/  @P0 BREAK.RELIABLE B1 ;  /* 0x0000000000010942 */ /* 0x000fea0003800100 */
[----:B0-----:R-:W-:-:S05]  /*02b0*/  IMAD.WIDE.U32 R6, R11, 0x4, R6 ;  /* 0x000000040b067825 */ /* 0x001fca00078e0006 */
[----:B------:R0:W-:Y:S01]  /*02c0*/  STG.E desc[UR4][R6.64], R9 ;  /* 0x0000000906007986 */ /* 0x0001e2000c101904 */
[----:B------:R-:W-:Y:S05]  /*02d0*/  @P0 BRA `(.L_x_2292) ;  /* 0x0000000000380947 */ /* 0x000fea0003800000 */
[----:B0-----:R-:W0:Y:S01]  /*02e0*/  LDC.64 R6, c[0x0][0x388] ;  /* 0x0000e200ff067b82 */ /* 0x001e220000000a00 */
[----:B------:R-:W-:Y:S01]  /*02f0*/  LEA R9, R0, R3, 0x9 ;  /* 0x0000000300097211 */ /* 0x000fe200078e48ff */
[----:B-----5:R-:W-:Y:S01]  /*0300*/  FADD.FTZ R5, |R5|, -RZ ;  /* 0x800000ff05057221 */ /* 0x020fe20000010200 */
[----:B------:R-:W-:-:S03]  /*0310*/  IADD3 R3, PT, PT, R3, 0x80, RZ ;  /* 0x0000008003037810 */ /* 0x000fc60007ffe0ff */
[----:B0-----:R-:W-:-:S05]  /*0320*/  IMAD.WIDE.U32 R6, R9, 0x4, R6 ;  /* 0x0000000409067825 */ /* 0x001fca00078e0006 */
[----:B------:R0:W-:Y:S02]  /*0330*/  STG.E desc[UR4][R6.64], R5 ;  /* 0x0000000506007986 */ /* 0x0001e4000c101904 */
.L_x_2291:
[----:B------:R-:W-:Y:S05]  /*0340*/  BSYNC.RELIABLE B1 ;  /* 0x0000000000017941 */ /* 0x000fea0003800100 */
.L_x_2290:
[----:B------:R-:W-:-:S13]  /*0350*/  ISETP.GE.AND P0, PT, R3, R2, PT ;  /* 0x000000020300720c */ /* 0x000fda0003f06270 */
[----:B0-----:R-:W0:Y:S01]  /*0360*/  @!P0 LDC.64 R6, c[0x0][0x388] ;  /* 0x0000e200ff068b82 */ /* 0x001e220000000a00 */
[----:B-----5:R-:W-:Y:S02]  /*0370*/  @!P0 IMAD R5, R0, 0x200, R3 ;  /* 0x0000020000058824 */ /* 0x020fe400078e0203 */
[----:B------:R-:W-:Y:S01]  /*0380*/  @!P0 FADD.FTZ R15, |R15|, -RZ ;  /* 0x800000ff0f0f8221 */ /* 0x000fe20000010200 */
[----:B------:R-:W-:Y:S01]  /*0390*/  @!P0 IADD3 R3, PT, PT, R3, 0x80, RZ ;  /* 0x0000008003038810 */ /* 0x000fe20007ffe0ff */
[----:B0-----:R-:W-:-:S05]  /*03a0*/  @!P0 IMAD.WIDE.U32 R6, R5, 0x4, R6 ;  /* 0x0000000405068825 */ /* 0x001fca00078e0006 */
[----:B------:R1:W-:Y:S02]  /*03b0*/  @!P0 STG.E desc[UR4][R6.64], R15 ;  /* 0x0000000f06008986 */ /* 0x0003e4000c101904 */
.L_x_2292:
[----:B------:R-:W-:Y:S05]  /*03c0*/  BSYNC.RECONVERGENT B0 ;  /* 0x0000000000007941 */ /* 0x000fea0003800200 */
.L_x_2289:
[----:B------:R-:W-:Y:S05]  /*03d0*/  WARPSYNC.ALL ;  /* 0x0000000000007948 */ /* 0x000fea0003800000 */
[----:B------:R-:W-:-:S13]  /*03e0*/  ISETP.GE.AND P0, PT, R3, R2, PT ;  /* 0x000000020300720c */ /* 0x000fda0003f06270 */
[----:B------:R-:W-:Y:S05]  /*03f0*/  @P0 EXIT ;  /* 0x000000000000094d */ /* 0x000fea0003800000 */
[----:B01----:R-:W0:Y:S01]  /*0400*/  LDC.64 R6, c[0x0][0x388] ;  /* 0x0000e200ff067b82 */ /* 0x003e220000000a00 */
[----:B------:R-:W-:Y:S01]  /*0410*/  LEA R3, R0, R3, 0x9 ;  /* 0x0000000300037211 */ /* 0x000fe200078e48ff */
[----:B-----5:R-:W-:-:S04]  /*0420*/  FADD.FTZ R5, |R4|, -RZ ;  /* 0x800000ff04057221 */ /* 0x020fc80000010200 */
[----:B0-----:R-:W-:-:S05]  /*0430*/  IMAD.WIDE.U32 R2, R3, 0x4, R6 ;  /* 0x0000000403027825 */ /* 0x001fca00078e0006 */
[----:B------:R-:W-:Y:S01]  /*0440*/  STG.E desc[UR4][R2.64], R5 ;  /* 0x0000000502007986 */ /* 0x000fe2000c101904 */
[----:B------:R-:W-:Y:S05]  /*0450*/  EXIT ;  /* 0x000000000000794d */ /* 0x000fea0003800000 */
.L_x_2293:
        /* <DEDUP_REMOVED lines=10> */
.L_x_5981:


//--------------------- .text._ZN2at6native29vectorized_elementwise_kernelILi2ENS0_10AbsFunctorIfEESt5arrayIPcLm2EEEEviT0_T1_ --------------------------
	.section	.text._ZN2at6native29vectorized_elementwise_kernelILi2ENS0_10AbsFunctorIfEESt5arrayIPcLm2EEEEviT0_T1_,"ax",@progbits
	.align	128
        .global         _ZN2at6native29vectorized_elementwise_kernelILi2ENS0_10AbsFunctorIfEESt5arrayIPcLm2EEEEviT0_T1_
        .type           _ZN2at6native29vectorized_elementwise_kernelILi2ENS0_10AbsFunctorIfEESt5arrayIPcLm2EEEEviT0_T1_,@function
        .size           _ZN2at6native29vectorized_elementwise_kernelILi2ENS0_10AbsFunctorIfEESt5arrayIPcLm2EEEEviT0_T1_,(.L_x_5982 - _ZN2at6native29vectorized_elementwise_kernelILi2ENS0_10AbsFunctorIfEESt5arrayIPcLm2EEEEviT0_T1_)
        .other          _ZN2at6native29vectorized_elementwise_kernelILi2ENS0_10AbsFunctorIfEESt5arrayIPcLm2EEEEviT0_T1_,@"STO_CUDA_ENTRY STV_DEFAULT"
_ZN2at6native29vectorized_elementwise_kernelILi2ENS0_10AbsFunctorIfEESt5arrayIPcLm2EEEEviT0_T1_:
.text._ZN2at6native29vectorized_elementwise_kernelILi2ENS0_10AbsFunctorIfEESt5arrayIPcLm2EEEEviT0_T1_:
        /* <DEDUP_REMOVED lines=9> */
[----:B------:R-:W-:Y:S01]  /*0090*/  IMAD.MOV.U32 R18, RZ, RZ, RZ ;  /* 0x000000ffff127224 */ /* 0x000fe200078e00ff */
[----:B0-----:R-:W-:Y:S02]  /*00a0*/  ISETP.GE.U32.AND P6, PT, R25, R16, PT ;  /* 0x000000101900720c */ /* 0x001fe40003fc6070 */
[----:B------:R-:W-:-:S11]  /*00b0*/  MOV R17, R25 ;  /* 0x0000001900117202 */ /* 0x000fd60000000f00 */
[----:B------:R-:W-:Y:S01]  /*00c0*/  @!P6 VIADD R25, R17, 0x80 ;  /* 0x000000801119e836 */ /* 0x000fe20000000000 */
[----:B------:R-:W0:Y:S01]  /*00d0*/  @!P6 LDC.64 R2, c[0x0][0x390] ;  /* 0x0000e400ff02eb82 */ /* 0x000e220000000a00 */
[----:B------:R-:W-:-:S03]  /*00e0*/  @!P6 IADD3 R5, PT, PT, R0, R17, RZ ;  /* 0x000000110005e210 */ /* 0x000fc60007ffe0ff */
[----:B------:R-:W-:-:S13]  /*00f0*/  ISETP.GE.U32.AND P5, PT, R25, R16, PT ;  /* 0x000000101900720c */ /* 0x000fda0003fa6070 */
[----:B------:R-:W-:Y:S01]  /*0100*/  @!P5 IADD3 R20, PT, PT, R0, R25, RZ ;  /* 0x000000190014d210 */ /* 0x000fe20007ffe0ff */
[----:B------:R-:W1:Y:S01]  /*0110*/  @!P5 LDC.64 R12, c[0x0][0x390] ;  /* 0x0000e400ff0cdb82 */ /* 0x000e620000000a00 */
[----:B------:R-:W-:-:S04]  /*0120*/  @!P5 IADD3 R25, PT, PT, R25, 0x80, RZ ;  /* 0x000000801919d810 */ /* 0x000fc80007ffe0ff */
[----:B------:R-:W-:Y:S01]  /*0130*/  ISETP.GE.U32.AND P4, PT, R25, R16, PT ;  /* 0x000000101900720c */ /* 0x000fe20003f86070 */
[----:B0-----:R-:W-:-:S05]  /*0140*/  @!P6 IMAD.WIDE.U32 R2, R5, 0x4, R2 ;  /* 0x000000040502e825 */ /* 0x001fca00078e0002 */
[----:B------:R0:W2:Y:S07]  /*0150*/  @!P6 LDG.E R18, desc[UR4][R2.64] ;  /* 0x000000040212e981 */ /* 0x0000ae000c1e1900 */
[----:B------:R-:W-:Y:S01]  /*0160*/  @!P4 IMAD.IADD R29, R0, 0x1, R25 ;  /* 0x00000001001dc824 */ /* 0x000fe200078e0219 */
[----:B------:R-:W-:Y:S01]  /*0170*/  @!P4 IADD3 R25, PT, PT, R25, 0x80, RZ ;  /* 0x000000801919c810 */ /* 0x000fe20007ffe0ff */
[----:B------:R-:W3:Y:S03]  /*0180*/  @!P4 LDC.64 R14, c[0x0][0x390] ;  /* 0x0000e400ff0ecb82 */ /* 0x000ee60000000a00 */
[----:B------:R-:W-:-:S13]  /*0190*/  ISETP.GE.U32.AND P3, PT, R25, R16, PT ;  /* 0x000000101900720c */ /* 0x000fda0003f66070 */
[----:B------:R-:W-:Y:S01]  /*01a0*/  @!P3 IADD3 R27, PT, PT, R0, R25, RZ ;  /* 0x00000019001bb210 */ /* 0x000fe20007ffe0ff */
[----:B------:R-:W-:Y:S01]  /*01b0*/  @!P3 VIADD R25, R25, 0x80 ;  /* 0x000000801919b836 */ /* 0x000fe20000000000 */
[----:B------:R-:W4:Y:S04]  /*01c0*/  @!P3 LDC.64 R10, c[0x0][0x390] ;  /* 0x0000e400ff0abb82 */ /* 0x000f280000000a00 */
[----:B------:R-:W-:-:S13]  /*01d0*/  ISETP.GE.U32.AND P2, PT, R25, R16, PT ;  /* 0x000000101900720c */ /* 0x000fda0003f46070 */
[----:B------:R-:W-:Y:S01]  /*01e0*/  @!P2 IADD3 R23, PT, PT, R0, R25, RZ ;  /* 0x000000190017a210 */ /* 0x000fe20007ffe0ff */
[----:B0-----:R-:W0:Y:S01]  /*01f0*/  @!P2 LDC.64 R2, c[0x0][0x390] ;  /* 0x0000e400ff02ab82 */ /* 0x001e220000000a00 */
[----:B------:R-:W-:-:S04]  /*0200*/  @!P2 IADD3 R25, PT, PT, R25, 0x80, RZ ;  /* 0x000000801919a810 */ /* 0x000fc80007ffe0ff */
[----:B------:R-:W-:-:S13]  /*0210*/  ISETP.GE.U32.AND P1, PT, R25, R16, PT ;  /* 0x000000101900720c */ /* 0x000fda0003f26070 */
[----:B------:R-:W-:Y:S01]  /*0220*/  @!P1 IMAD.IADD R21, R0, 0x1, R25 ;  /* 0x0000000100159824 */ /* 0x000fe200078e0219 */
[----:B------:R-:W-:Y:S01]  /*0230*/  @!P1 IADD3 R25, PT, PT, R25, 0x80, RZ ;  /* 0x0000008019199810 */ /* 0x000fe20007ffe0ff */
[----:B------:R-:W3:Y:S03]  /*0240*/  @!P1 LDC.64 R4, c[0x0][0x390] ;  /* 0x0000e400ff049b82 */ /* 0x000ee60000000a00 */
[----:B------:R-:W-:-:S13]  /*0250*/  ISETP.GE.U32.AND P0, PT, R25, R16, PT ;  /* 0x000000101900720c */ /* 0x000fda0003f06070 */
[----:B------:R-:W-:Y:S01]  /*0260*/  @!P0 IADD3 R19, PT, PT, R0, R25, RZ ;  /* 0x0000001900138210 */ /* 0x000fe20007ffe0ff */
[----:B------:R-:W4:Y:S01]  /*0270*/  @!P0 LDC.64 R6, c[0x0][0x390] ;  /* 0x0000e400ff068b82 */ /* 0x000f220000000a00 */
[----:B------:R-:W-:-:S04]  /*0280*/  @!P0 IADD3 R25, PT, PT, R25, 0x80, RZ ;  /* 0x0000008019198810 */ /* 0x000fc80007ffe0ff */
[----:B------:R-:W-:Y:S01]  /*0290*/  ISETP.GE.U32.AND P6, PT, R25, R16, PT ;  /* 0x000000101900720c */ /* 0x000fe20003fc6070 */
[----:B-1----:R-:W-:-:S12]  /*02a0*/  @!P5 IMAD.WIDE.U32 R12, R20, 0x4, R12 ;  /* 0x00000004140cd825 */ /* 0x002fd800078e000c */
[----:B------:R-:W1:Y:S01]  /*02b0*/  @!P6 LDC.64 R8, c[0x0][0x390] ;  /* 0x0000e400ff08eb82 */ /* 0x000e620000000a00 */
[----:B------:R-:W-:Y:S02]  /*02c0*/  HFMA2 R20, -RZ, RZ, 0, 0 ;  /* 0x00000000ff147431 */ /* 0x000fe400000001ff */
[----:B---3--:R-:W-:Y:S01]  /*02d0*/  @!P1 IMAD.WIDE.U32 R4, R21, 0x4, R4 ;  /* 0x0000000415049825 */ /* 0x008fe200078e0004 */
[----:B------:R-:W-:-:S03]  /*02e0*/  @!P6 IADD3 R25, PT, PT, R0, R25, RZ ;  /* 0x000000190019e210 */ /* 0x000fc60007ffe0ff */
[----:B------:R-:W-:Y:S02]  /*02f0*/  HFMA2 R21, -RZ, RZ, 0, 0 ;  /* 0x00000000ff157431 */ /* 0x000fe400000001ff */
[----:B0-----:R-:W-:-:S04]  /*0300*/  @!P2 IMAD.WIDE.U32 R2, R23, 0x4, R2 ;  /* 0x000000041702a825 */ /* 0x001fc800078e0002 */
[----:B----4-:R-:W-:Y:S01]  /*0310*/  @!P0 IMAD.WIDE.U32 R6, R19, 0x4, R6 ;  /* 0x0000000413068825 */ /* 0x010fe200078e0006 */
[----:B------:R0:W5:Y:S01]  /*0320*/  @!P5 LDG.E R20, desc[UR4][R12.64] ;  /* 0x000000040c14d981 */ /* 0x000162000c1e1900 */
[----:B------:R-:W-:Y:S02]  /*0330*/  MOV R19, RZ ;  /* 0x000000ff00137202 */ /* 0x000fe40000000f00 */
[----:B------:R-:W-:Y:S01]  /*0340*/  IMAD.MOV.U32 R23, RZ, RZ, RZ ;  /* 0x000000ffff177224 */ /* 0x000fe200078e00ff */
[----:B------:R-:W5:Y:S01]  /*0350*/  @!P2 LDG.E R21, desc[UR4][R2.64] ;  /* 0x000000040215a981 */ /* 0x000f62000c1e1900 */
[----:B------:R-:W-:-:S04]  /*0360*/  @!P3 IMAD.WIDE.U32 R10, R27, 0x4, R10 ;  /* 0x000000041b0ab825 */ /* 0x000fc800078e000a */
[----:B------:R-:W5:Y:S01]  /*0370*/  @!P1 LDG.E R23, desc[UR4][R4.64] ;  /* 0x0000000404179981 */ /* 0x000f62000c1e1900 */
[----:B0-----:R-:W-:Y:S01]  /*0380*/  CS2R R12, SRZ ;  /* 0x00000000000c7805 */ /* 0x001fe2000001ff00 */
[----:B-1----:R-:W-:Y:S02]  /*0390*/  @!P6 IMAD.WIDE.U32 R8, R25, 0x4, R8 ;  /* 0x000000041908e825 */ /* 0x002fe400078e0008 */
[----:B------:R-:W5:Y:S04]  /*03a0*/  @!P3 LDG.E R19, desc[UR4][R10.64] ;  /* 0x000000040a13b981 */ /* 0x000f68000c1e1900 */
[----:B------:R-:W5:Y:S04]  /*03b0*/  @!P6 LDG.E R12, desc[UR4][R8.64] ;  /* 0x00000004080ce981 */ /* 0x000f68000c1e1900 */
[----:B------:R-:W5:Y:S01]  /*03c0*/  @!P0 LDG.E R13, desc[UR4][R6.64] ;  /* 0x00000004060d8981 */ /* 0x000f62000c1e1900 */
[----:B------:R-:W-:Y:S01]  /*03d0*/  ISETP.GE.U32.AND P0, PT, R17, R16, PT ;  /* 0x000000101100720c */ /* 0x000fe20003f06070 */
[----:B------:R-:W-:-:S02]  /*03e0*/  IMAD.MOV.U32 R22, RZ, RZ, RZ ;  /* 0x000000ffff167224 */ /* 0x000fc400078e00ff */
[----:B------:R-:W-:Y:S01]  /*03f0*/  @!P4 IMAD.WIDE.U32 R14, R29, 0x4, R14 ;  /* 0x000000041d0ec825 */ /* 0x000fe200078e000e */
[----:B------:R-:W-:Y:S04]  /*0400*/  BSSY.RECONVERGENT B0, `(.L_x_2295) ;  /* 0x000003b000007945 */ /* 0x000fe80003800200 */
[----:B------:R-:W-:Y:S01]  /*0410*/  BSSY.RELIABLE B1, `(.L_x_2296) ;  /* 0x0000032000017945 */ /* 0x000fe20003800100 */
[----:B------:R2:W5:Y:S02]  /*0420*/  @!P4 LDG.E R22, desc[UR4][R14.64] ;  /* 0x000000040e16c981 */ /* 0x000564000c1e1900 */
[----:B--2---:R-:W-:Y:S02]  /*0430*/  FADD.FTZ R15, |R18|, -RZ ;  /* 0x800000ff120f7221 */ /* 0x004fe40000010200 */
[----:B------:R-:W-:Y:S05]  /*0440*/  @P0 BRA `(.L_x_2297) ;  /* 0x0000000000340947 */ /* 0x000fea0003800000 */
[----:B------:R-:W0:Y:S01]  /*0450*/  LDC.64 R2, c[0x0][0x388] ;  /* 0x0000e200ff027b82 */ /* 0x000e220000000a00 */
[----:B------:R-:W-:Y:S02]  /*0460*/  IADD3 R5, PT, PT, R0, R17, RZ ;  /* 0x0000001100057210 */ /* 0x000fe40007ffe0ff */
[----:B------:R-:W-:-:S04]  /*0470*/  IADD3 R17, PT, PT, R17, 0x80, RZ ;  /* 0x0000008011117810 */ /* 0x000fc80007ffe0ff */
[----:B------:R-:W-:Y:S01]  /*0480*/  ISETP.GE.U32.AND P0, PT, R17, R16, PT ;  /* 0x000000101100720c */ /* 0x000fe20003f06070 */
[----:B0-----:R-:W-:-:S05]  /*0490*/  IMAD.WIDE.U32 R2, R5, 0x4, R2 ;  /* 0x0000000405027825 */ /* 0x001fca00078e0002 */
[----:B------:R0:W-:Y:S07]  /*04a0*/  STG.E desc[UR4][R2.64], R15 ;  /* 0x0000000f02007986 */ /* 0x0001ee000c101904 */
[----:B------:R-:W-:Y:S05]  /*04b0*/  @P0 BRA `(.L_x_2298) ;  /* 0x0000000000380947 */ /* 0x000fea0003800000 */
[----:B0-----:R-:W0:Y:S01]  /*04c0*/  LDC.64 R2, c[0x0][0x388] ;  /* 0x0000e200ff027b82 */ /* 0x001e220000000a00 */
[----:B------:R-:W-:Y:S01]  /*04d0*/  IADD3 R7, PT, PT, R0, R17, RZ ;  /* 0x0000001100077210 */ /* 0x000fe20007ffe0ff */
[----:B-----5:R-:W-:Y:S01]  /*04e0*/  FADD.FTZ R5, |R20|, -RZ ;  /* 0x800000ff14057221 */ /* 0x020fe20000010200 */
[----:B------:R-:W-:-:S03]  /*04f0*/  VIADD R17, R17, 0x80 ;  /* 0x0000008011117836 */ /* 0x000fc60000000000 */
[----:B0-----:R-:W-:-:S05]  /*0500*/  IMAD.WIDE.U32 R2, R7, 0x4, R2 ;  /* 0x0000000407027825 */ /* 0x001fca00078e0002 */
[----:B------:R0:W-:Y:S02]  /*0510*/  STG.E desc[UR4][R2.64], R5 ;  /* 0x0000000502007986 */ /* 0x0001e4000c101904 */
.L_x_2297:
[----:B------:R-:W-:-:S13]  /*0520*/  ISETP.GE.U32.AND P0, PT, R17, R16, PT ;  /* 0x000000101100720c */ /* 0x000fda0003f06070 */
[----:B------:R-:W-:Y:S05]  /*0530*/  @P0 BRA `(.L_x_2299) ;  /* 0x0000000000380947 */ /* 0x000fea0003800000 */
[----:B0-----:R-:W0:Y:S01]  /*0540*/  LDC.64 R2, c[0x0][0x388] ;  /* 0x0000e200ff027b82 */ /* 0x001e220000000a00 */
[----:B------:R-:W-:Y:S01]  /*0550*/  IADD3 R7, PT, PT, R0, R17, RZ ;  /* 0x0000001100077210 */ /* 0x000fe20007ffe0ff */
[----:B-----5:R-:W-:Y:S01]  /*0560*/  FADD.FTZ R5, |R22|, -RZ ;  /* 0x800000ff16057221 */ /* 0x020fe20000010200 */
[----:B------:R-:W-:-:S03]  /*0570*/  IADD3 R17, PT, PT, R17, 0x80, RZ ;  /* 0x0000008011117810 */ /* 0x000fc60007ffe0ff */
[----:B0-----:R-:W-:-:S05]  /*0580*/  IMAD.WIDE.U32 R2, R7, 0x4, R2 ;  /* 0x0000000407027825 */ /* 0x001fca00078e0002 */
[----:B------:R1:W-:Y:S02]  /*0590*/  STG.E desc[UR4][R2.64], R5 ;  /* 0x0000000502007986 */ /* 0x0003e4000c101904 */
.L_x_2298:
[----:B------:R-:W-:-:S13]  /*05a0*/  ISETP.GE.U32.AND P0, PT, R17, R16, PT ;  /* 0x000000101100720c */ /* 0x000fda0003f06070 */
[----:B------:R-:W-:Y:S05]  /*05b0*/  @P0 BRA `(.L_x_2300) ;  /* 0x0000000000380947 */ /* 0x000fea0003800000 */
[----:B01----:R-:W0:Y:S01]  /*05c0*/  LDC.64 R2, c[0x0][0x388] ;  /* 0x0000e200ff027b82 */ /* 0x003e220000000a00 */
[----:B------:R-:W-:Y:S01]  /*05d0*/  IADD3 R5, PT, PT, R0, R17, RZ ;  /* 0x0000001100057210 */ /* 0x000fe20007ffe0ff */
[----:B-----5:R-:W-:Y:S01]  /*05e0*/  FADD.FTZ R19, |R19|, -RZ ;  /* 0x800000ff13137221 */ /* 0x020fe20000010200 */
[----:B------:R-:W-:-:S03]  /*05f0*/  VIADD R17, R17, 0x80 ;  /* 0x0000008011117836 */ /* 0x000fc60000000000 */
[----:B0-----:R-:W-:-:S05]  /*0600*/  IMAD.WIDE.U32 R2, R5, 0x4, R2 ;  /* 0x0000000405027825 */ /* 0x001fca00078e0002 */
[----:B------:R1:W-:Y:S02]  /*0610*/  STG.E desc[UR4][R2.64], R19 ;  /* 0x0000001302007986 */ /* 0x0003e4000c101904 */
.L_x_2299:
[----:B------:R-:W-:-:S13]  /*0620*/  ISETP.GE.U32.AND P0, PT, R17, R16, PT ;  /* 0x000000101100720c */ /* 0x000fda0003f06070 */
[----:B------:R-:W-:Y:S05]  /*0630*/  @P0 BRA `(.L_x_2301) ;  /* 0x00000000003c0947 */ /* 0x000fea0003800000 */
[----:B01----:R-:W0:Y:S01]  /*0640*/  LDC.64 R2, c[0x0][0x388] ;  /* 0x0000e200ff027b82 */ /* 0x003e220000000a00 */
[----:B------:R-:W-:Y:S01]  /*0650*/  IADD3 R5, PT, PT, R0, R17, RZ ;  /* 0x0000001100057210 */ /* 0x000fe20007ffe0ff */
[----:B-----5:R-:W-:Y:S01]  /*0660*/  FADD.FTZ R21, |R21|, -RZ ;  /* 0x800000ff15157221 */ /* 0x020fe20000010200 */
[----:B------:R-:W-:-:S03]  /*0670*/  IADD3 R17, PT, PT, R17, 0x80, RZ ;  /* 0x0000008011117810 */ /* 0x000fc60007ffe0ff */
[----:B0-----:R-:W-:-:S05]  /*0680*/  IMAD.WIDE.U32 R2, R5, 0x4, R2 ;  /* 0x0000000405027825 */ /* 0x001fca00078e0002 */
[----:B------:R2:W-:Y:S02]  /*0690*/  STG.E desc[UR4][R2.64], R21 ;  /* 0x0000001502007986 */ /* 0x0005e4000c101904 */
.L_x_2300:
[----:B------:R-:W-:-:S13]  /*06a0*/  ISETP.GE.U32.AND P0, PT, R17, R16, PT ;  /* 0x000000101100720c */ /* 0x000fda0003f06070 */
[----:B------:R-:W-:Y:S05]  /*06b0*/  @P0 BREAK.RELIABLE B1 ;  /* 0x0000000000010942 */ /* 0x000fea0003800100 */
[----:B------:R-:W-:Y:S05]  /*06c0*/  @P0 BRA `(.L_x_2302) ;  /* 0x0000000000380947 */ /* 0x000fea0003800000 */
[----:B012---:R-:W0:Y:S01]  /*06d0*/  LDC.64 R2, c[0x0][0x388] ;  /* 0x0000e200ff027b82 */ /* 0x007e220000000a00 */
[----:B------:R-:W-:Y:S01]  /*06e0*/  IADD3 R5, PT, PT, R0, R17, RZ ;  /* 0x0000001100057210 */ /* 0x000fe20007ffe0ff */
[----:B-----5:R-:W-:Y:S01]  /*06f0*/  FADD.FTZ R23, |R23|, -RZ ;  /* 0x800000ff17177221 */ /* 0x020fe20000010200 */
[----:B------:R-:W-:-:S03]  /*0700*/  VIADD R17, R17, 0x80 ;  /* 0x0000008011117836 */ /* 0x000fc60000000000 */
[----:B0-----:R-:W-:-:S05]  /*0710*/  IMAD.WIDE.U32 R2, R5, 0x4, R2 ;  /* 0x0000000405027825 */ /* 0x001fca00078e0002 */
[----:B------:R2:W-:Y:S02]  /*0720*/  STG.E desc[UR4][R2.64], R23 ;  /* 0x0000001702007986 */ /* 0x0005e4000c101904 */
.L_x_2301:
[----:B------:R-:W-:Y:S05]  /*0730*/  BSYNC.RELIABLE B1 ;  /* 0x0000000000017941 */ /* 0x000fea0003800100 */
.L_x_2296:
[----:B------:R-:W-:-:S13]  /*0740*/  ISETP.GE.U32.AND P0, PT, R17, R16, PT ;  /* 0x000000101100720c */ /* 0x000fda0003f06070 */
[----:B012---:R-:W0:Y:S01]  /*0750*/  @!P0 LDC.64 R2, c[0x0][0x388] ;  /* 0x0000e200ff028b82 */ /* 0x007e220000000a00 */
[----:B------:R-:W-:Y:S01]  /*0760*/  @!P0 IADD3 R5, PT, PT, R0, R17, RZ ;  /* 0x0000001100058210 */ /* 0x000fe20007ffe0ff */
[----:B-----5:R-:W-:Y:S01]  /*0770*/  @!P0 FADD.FTZ R13, |R13|, -RZ ;  /* 0x800000ff0d0d8221 */ /* 0x020fe20000010200 */
[----:B------:R-:W-:-:S03]  /*0780*/  @!P0 IADD3 R17, PT, PT, R17, 0x80, RZ ;  /* 0x0000008011118810 */ /* 0x000fc60007ffe0ff */
[----:B0-----:R-:W-:-:S05]  /*0790*/  @!P0 IMAD.WIDE.U32 R2, R5, 0x4, R2 ;  /* 0x0000000405028825 */ /* 0x001fca00078e0002 */
[----:B------:R3:W-:Y:S02]  /*07a0*/  @!P0 STG.E desc[UR4][R2.64], R13 ;  /* 0x0000000d02008986 */ /* 0x0007e4000c101904 */
.L_x_2302:
[----:B------:R-:W-:Y:S05]  /*07b0*/  BSYNC.RECONVERGENT B0 ;  /* 0x0000000000007941 */ /* 0x000fea0003800200 */
.L_x_2295:
[----:B------:R-:W-:Y:S05]  /*07c0*/  WARPSYNC.ALL ;  /* 0x0000000000007948 */ /* 0x000fea0003800000 */
[----:B------:R-:W-:-:S13]  /*07d0*/  ISETP.GE.U32.AND P0, PT, R17, R16, PT ;  /* 0x000000101100720c */ /* 0x000fda0003f06070 */
[----:B------:R-:W-:Y:S05]  /*07e0*/  @P0 EXIT ;  /* 0x000000000000094d */ /* 0x000fea0003800000 */
[----:B0123--:R-:W0:Y:S01]  /*07f0*/  LDC.64 R2, c[0x0][0x388] ;  /* 0x0000e200ff027b82 */ /* 0x00fe220000000a00 */
[----:B------:R-:W-:Y:S01]  /*0800*/  IADD3 R17, PT, PT, R0, R17, RZ ;  /* 0x0000001100117210 */ /* 0x000fe20007ffe0ff */
[----:B-----5:R-:W-:-:S04]  /*0810*/  FADD.FTZ R5, |R12|, -RZ ;  /* 0x800000ff0c057221 */ /* 0x020fc80000010200 */
[----:B0-----:R-:W-:-:S05]  /*0820*/  IMAD.WIDE.U32 R2, R17, 0x4, R2 ;  /* 0x0000000411027825 */ /* 0x001fca00078e0002 */
[----:B------:R-:W-:Y:S01]  /*0830*/  STG.E desc[UR4][R2.64], R5 ;  /* 0x0000000502007986 */ /* 0x000fe2000c101904 */
[----:B------:R-:W-:Y:S05]  /*0840*/  EXIT ;  /* 0x000000000000794d */ /* 0x000fea0003800000 */
.L_x_2294:
[----:B------:R-:W0:Y:S01]  /*0850*/  S2R R15, SR_TID.X ;  /* 0x00000000000f7919 */ /* 0x000e220000002100 */
[----:B------:R-:W1:Y:S08]  /*0860*/  LDC.64 R2, c[0x0][0x390] ;  /* 0x0000e400ff027b82 */ /* 0x000e700000000a00 */
[----:B------:R-:W2:Y:S01]  /*0870*/  LDC.64 R4, c[0x0][0x388] ;  /* 0x0000e200ff047b82 */ /* 0x000ea20000000a00 */
[----:B-1----:R-:W-:-:S04]  /*0880*/  IMAD.WIDE.U32 R2, R0, 0x4, R2 ;  /* 0x0000000400027825 */ /* 0x002fc800078e0002 */
[----:B0-----:R-:W-:-:S05]  /*0890*/  IMAD.WIDE.U32 R2, R15, 0x8, R2 ;  /* 0x000000080f027825 */ /* 0x001fca00078e0002 */
[----:B------:R-:W3:Y:S04]  /*08a0*/  LDG.E.64 R6, desc[UR4][R2.64] ;  /* 0x0000000402067981 */ /* 0x000ee8000c1e1b00 */
[----:B------:R-:W4:Y:S04]  /*08b0*/  LDG.E.64 R8, desc[UR4][R2.64+0x400] ;  /* 0x0004000402087981 */ /* 0x000f28000c1e1b00 */
[----:B------:R-:W5:Y:S04]  /*08c0*/  LDG.E.64 R10, desc[UR4][R2.64+0x800] ;  /* 0x00080004020a7981 */ /* 0x000f68000c1e1b00 */
[----:B------:R-:W5:Y:S01]  /*08d0*/  LDG.E.64 R12, desc[UR4][R2.64+0xc00] ;  /* 0x000c0004020c7981 */ /* 0x000f62000c1e1b00 */
[----:B--2---:R-:W-:-:S04]  /*08e0*/  IMAD.WIDE.U32 R4, R0, 0x4, R4 ;  /* 0x0000000400047825 */ /* 0x004fc800078e0004 */
[----:B------:R-:W-:-:S04]  /*08f0*/  IMAD.WIDE.U32 R4, R15, 0x8, R4 ;  /* 0x000000080f047825 */ /* 0x000fc800078e0004 */
[----:B---3--:R-:W-:Y:S01]  /*0900*/  FADD.FTZ R6, |R6|, -RZ ;  /* 0x800000ff06067221 */ /* 0x008fe20000010200 */
[----:B------:R-:W-:Y:S01]  /*0910*/  FADD.FTZ R7, |R7|, -RZ ;  /* 0x800000ff07077221 */ /* 0x000fe20000010200 */
[----:B----4-:R-:W-:Y:S01]  /*0920*/  FADD.FTZ R8, |R8|, -RZ ;  /* 0x800000ff08087221 */ /* 0x010fe20000010200 */
[----:B------:R-:W-:-:S03]  /*0930*/  FADD.FTZ R9, |R9|, -RZ ;  /* 0x800000ff09097221 */ /* 0x000fc60000010200 */
[----:B------:R-:W-:Y:S01]  /*0940*/  STG.E.64 desc[UR4][R4.64], R6 ;  /* 0x0000000604007986 */ /* 0x000fe2000c101b04 */
[----:B-----5:R-:W-:Y:S01]  /*0950*/  FADD.FTZ R10, |R10|, -RZ ;  /* 0x800000ff0a0a7221 */ /* 0x020fe20000010200 */
[----:B------:R-:W-:Y:S02]  /*0960*/  FADD.FTZ R11, |R11|, -RZ ;  /* 0x800000ff0b0b7221 */ /* 0x000fe40000010200 */
[----:B------:R-:W-:Y:S01]  /*0970*/  STG.E.64 desc[UR4][R4.64+0x400], R8 ;  /* 0x0004000804007986 */ /* 0x000fe2000c101b04 */
[----:B------:R-:W-:Y:S01]  /*0980*/  FADD.FTZ R12, |R12|, -RZ ;  /* 0x800000ff0c0c7221 */ /* 0x000fe20000010200 */
[----:B------:R-:W-:Y:S02]  /*0990*/  FADD.FTZ R13, |R13|, -RZ ;  /* 0x800000ff0d0d7221 */ /* 0x000fe40000010200 */
[----:B------:R-:W-:Y:S04]  /*09a0*/  STG.E.64 desc[UR4][R4.64+0x800], R10 ;  /* 0x0008000a04007986 */ /* 0x000fe8000c101b04 */
[----:B------:R-:W-:Y:S01]  /*09b0*/  STG.E.64 desc[UR4][R4.64+0xc00], R12 ;  /* 0x000c000c04007986 */ /* 0x000fe2000c101b04 */
[----:B------:R-:W-:Y:S05]  /*09c0*/  EXIT ;  /* 0x000000000000794d */ /* 0x000fea0003800000 */
.L_x_2303:
        /* <DEDUP_REMOVED lines=11> */
.L_x_5982:


//--------------------- .text._ZN2at6native29vectorized_elementwise_kernelILi4ENS0_10AbsFunctorIfEESt5arrayIPcLm2EEEEviT0_T1_ --------------------------
	.section	.text._ZN2at6native29vectorized_elementwise_kernelILi4ENS0_10AbsFunctorIfEESt5arrayIPcLm2EEEEviT0_T1_,"ax",@progbits
	.align	128
        .global         _ZN2at6native29vectorized_elementwise_kernelILi4ENS0_10AbsFunctorIfEESt5arrayIPcLm2EEEEviT0_T1_
        .type           _ZN2at6native29vectorized_elementwise_kernelILi4ENS0_10AbsFunctorIfEESt5arrayIPcLm2EEEEviT0_T1_,@function
        .size           _ZN2at6native29vectorized_elementwise_kernelILi4ENS0_10AbsFunctorIfEESt5arrayIPcLm2EEEEviT0_T1_,(.L_x_5983 - _ZN2at6native29vectorized_elementwise_kernelILi4ENS0_10AbsFunctorIfEESt5arrayIPcLm2EEEEviT0_T1_)
        .other          _ZN2at6native29vectorized_elementwise_kernelILi4ENS0_10AbsFunctorIfEESt5arrayIPcLm2EEEEviT0_T1_,@"STO_CUDA_ENTRY STV_DEFAULT"
_ZN2at6native29vectorized_elementwise_kernelILi4ENS0_10AbsFunctorIfEESt5arrayIPcLm2EEEEviT0_T1_:
.text._ZN2at6native29vectorized_elementwise_kernelILi4ENS0_10AbsFunctorIfEESt5arrayIPcLm2EEEEviT0_T1_:
        /* <DEDUP_REMOVED lines=82> */
.L_x_2307:
        /* <DEDUP_REMOVED lines=8> */
.L_x_2308:
        /* <DEDUP_REMOVED lines=8> */
.L_x_2309:
        /* <DEDUP_REMOVED lines=8> */
.L_x_2310:
        /* <DEDUP_REMOVED lines=9> */
.L_x_2311:
[----:B------:R-:W-:Y:S05]  /*0730*/  BSYNC.RELIABLE B1 ;  /* 0x0000000000017941 */ /* 0x000fea0003800100 */
.L_x_2306:
[----:B------:R-:W-:-:S13]  /*0740*/  ISETP.GE.U32.AND P0, PT, R17, R16, PT ;  /* 0x000000101100720c */ /* 0x000fda0003f06070 */
[----:B012---:R-:W0:Y:S01]  /*0750*/  @!P0 LDC.64 R2, c[0x0][0x388] ;  /* 0x0000e200ff028b82 */ /* 0x007e220000000a00 */
[----:B------:R-:W-:Y:S01]  /*0760*/  @!P0 IADD3 R5, PT, PT, R0, R17, RZ ;  /* 0x0000001100058210 */ /* 0x000fe20007ffe0ff */
[----:B-----5:R-:W-:Y:S01]  /*0770*/  @!P0 FADD.FTZ R13, |R13|, -RZ ;  /* 0x800000ff0d0d8221 */ /* 0x020fe20000010200 */
[----:B------:R-:W-:-:S03]  /*0780*/  @!P0 IADD3 R17, PT, PT, R17, 0x80, RZ ;  /* 0x0000008011118810 */ /* 0x000fc60007ffe0ff */
[----:B0-----:R-:W-:-:S05]  /*0790*/  @!P0 IMAD.WIDE.U32 R2, R5, 0x4, R2 ;  /* 0x0000000405028825 */ /* 0x001fca00078e0002 */
[----:B------:R3:W-:Y:S02]  /*07a0*/  @!P0 STG.E desc[UR4][R2.64], R13 ;  /* 0x0000000d02008986 */ /* 0x0007e4000c101904 */
.L_x_2312:
[----:B------:R-:W-:Y:S05]  /*07b0*/  BSYNC.RECONVERGENT B0 ;  /* 0x0000000000007941 */ /* 0x000fea0003800200 */
.L_x_2305:
        /* <DEDUP_REMOVED lines=9> */
.L_x_2304:
[----:B------:R-:W0:Y:S01]  /*0850*/  S2R R15, SR_TID.X ;  /* 0x00000000000f7919 */ /* 0x000e220000002100 */
[----:B------:R-:W1:Y:S08]  /*0860*/  LDC.64 R2, c[0x0][0x390] ;  /* 0x0000e400ff027b82 */ /* 0x000e700000000a00 */
[----:B------:R-:W2:Y:S01]  /*0870*/  LDC.64 R12, c[0x0][0x388] ;  /* 0x0000e200ff0c7b82 */ /* 0x000ea20000000a00 */
[----:B-1----:R-:W-:-:S04]  /*0880*/  IMAD.WIDE.U32 R2, R0, 0x4, R2 ;  /* 0x0000000400027825 */ /* 0x002fc800078e0002 */
[----:B0-----:R-:W-:-:S05]  /*0890*/  IMAD.WIDE.U32 R2, R15, 0x10, R2 ;  /* 0x000000100f027825 */ /* 0x001fca00078e0002 */
[----:B------:R-:W3:Y:S04]  /*08a0*/  LDG.E.128 R4, desc[UR4][R2.64] ;  /* 0x0000000402047981 */ /* 0x000ee8000c1e1d00 */
[----:B------:R-:W4:Y:S01]  /*08b0*/  LDG.E.128 R8, desc[UR4][R2.64+0x800] ;  /* 0x0008000402087981 */ /* 0x000f22000c1e1d00 */
[----:B--2---:R-:W-:-:S04]  /*08c0*/  IMAD.WIDE.U32 R12, R0, 0x4, R12 ;  /* 0x00000004000c7825 */ /* 0x004fc800078e000c */
[----:B------:R-:W-:-:S04]  /*08d0*/  IMAD.WIDE.U32 R12, R15, 0x10, R12 ;  /* 0x000000100f0c7825 */ /* 0x000fc800078e000c */
[----:B---3--:R-:W-:Y:S01]  /*08e0*/  FADD.FTZ R4, |R4|, -RZ ;  /* 0x800000ff04047221 */ /* 0x008fe20000010200 */
[----:B------:R-:W-:Y:S01]  /*08f0*/  FADD.FTZ R5, |R5|, -RZ ;  /* 0x800000ff05057221 */ /* 0x000fe20000010200 */
[----:B------:R-:W-:Y:S01]  /*0900*/  FADD.FTZ R6, |R6|, -RZ ;  /* 0x800000ff06067221 */ /* 0x000fe20000010200 */
[----:B------:R-:W-:Y:S01]  /*0910*/  FADD.FTZ R7, |R7|, -RZ ;  /* 0x800000ff07077221 */ /* 0x000fe20000010200 */
[----:B----4-:R-:W-:Y:S01]  /*0920*/  FADD.FTZ R8, |R8|, -RZ ;  /* 0x800000ff08087221 */ /* 0x010fe20000010200 */
[----:B------:R-:W-:Y:S01]  /*0930*/  FADD.FTZ R9, |R9|, -RZ ;  /* 0x800000ff09097221 */ /* 0x000fe20000010200 */
[----:B------:R-:W-:Y:S01]  /*0940*/  FADD.FTZ R10, |R10|, -RZ ;  /* 0x800000ff0a0a7221 */ /* 0x000fe20000010200 */
[----:B------:R-:W-:Y:S01]  /*0950*/  FADD.FTZ R11, |R11|, -RZ ;  /* 0x800000ff0b0b7221 */ /* 0x000fe20000010200 */
[----:B------:R-:W-:Y:S04]  /*0960*/  STG.E.128 desc[UR4][R12.64], R4 ;  /* 0x000000040c007986 */ /* 0x000fe8000c101d04 */
[----:B------:R-:W-:Y:S01]  /*0970*/  STG.E.128 desc[UR4][R12.64+0x800], R8 ;  /* 0x000800080c007986 */ /* 0x000fe2000c101d04 */
[----:B------:R-:W-:Y:S05]  /*0980*/  EXIT ;  /* 0x000000000000794d */ /* 0x000fea0003800000 */
.L_x_2313:
        /* <DEDUP_REMOVED lines=15> */
.L_x_5983:


//--------------------- .text._ZN2at6native29vectorized_elementwise_kernelILi8ENS0_10AbsFunctorIfEESt5arrayIPcLm2EEEEviT0_T1_ --------------------------
	.section	.text._ZN2at6native29vectorized_elementwise_kernelILi8ENS0_10AbsFunctorIfEESt5arrayIPcLm2EEEEviT0_T1_,"ax",@progbits
	.align	128
        .global         _ZN2at6native29vectorized_elementwise_kernelILi8ENS0_10AbsFunctorIfEESt5arrayIPcLm2EEEEviT0_T1_
        .type           _ZN2at6native29vectorized_elementwise_kernelILi8ENS0_10AbsFunctorIfEESt5arrayIPcLm2EEEEviT0_T1_,@function
        .size           _ZN2at6native29vectorized_elementwise_kernelILi8ENS0_10AbsFunctorIfEESt5arrayIPcLm2EEEEviT0_T1_,(.L_x_5984 - _ZN2at6native29vectorized_elementwise_kernelILi8ENS0_10AbsFunctorIfEESt5arrayIPcLm2EEEEviT0_T1_)
        .other          _ZN2at6native29vectorized_elementwise_kernelILi8ENS0_10AbsFunctorIfEESt5arrayIPcLm2EEEEviT0_T1_,@"STO_CUDA_ENTRY STV_DEFAULT"
_ZN2at6native29vectorized_elementwise_kernelILi8ENS0_10AbsFunctorIfEESt5arrayIPcLm2EEEEviT0_T1_:
.text._ZN2at6native29vectorized_elementwise_kernelILi8ENS0_10AbsFunctorIfEESt5arrayIPcLm2EEEEviT0_T1_:
        /* <DEDUP_REMOVED lines=82> */
.L_x_2317:
        /* <DEDUP_REMOVED lines=8> */
.L_x_2318:
        /* <DEDUP_REMOVED lines=8> */
.L_x_2319:
        /* <DEDUP_REMOVED lines=8> */
.L_x_2320:
        /* <DEDUP_REMOVED lines=9> */
.L_x_2321:
[----:B------:R-:W-:Y:S05]  /*0730*/  BSYNC.RELIABLE B1 ;  /* 0x0000000000017941 */ /* 0x000fea0003800100 */
.L_x_2316:
[----:B------:R-:W-:-:S13]  /*0740*/  ISETP.GE.U32.AND P0, PT, R17, R16, PT ;  /* 0x000000101100720c */ /* 0x000fda0003f06070 */
[----:B012---:R-:W0:Y:S01]  /*0750*/  @!P0 LDC.64 R2, c[0x0][0x388] ;  /* 0x0000e200ff028b82 */ /* 0x007e220000000a00 */
[----:B------:R-:W-:Y:S01]  /*0760*/  @!P0 IADD3 R5, PT, PT, R0, R17, RZ ;  /* 0x0000001100058210 */ /* 0x000fe20007ffe0ff */
[----:B-----5:R-:W-:Y:S01]  /*0770*/  @!P0 FADD.FTZ R13, |R13|, -RZ ;  /* 0x800000ff0d0d8221 */ /* 0x020fe20000010200 */
[----:B------:R-:W-:-:S03]  /*0780*/  @!P0 IADD3 R17, PT, PT, R17, 0x80, RZ ;  /* 0x0000008011118810 */ /* 0x000fc60007ffe0ff */
[----:B0-----:R-:W-:-:S05]  /*0790*/  @!P0 IMAD.WIDE.U32 R2, R5, 0x4, R2 ;  /* 0x0000000405028825 */ /* 0x001fca00078e0002 */
[----:B------:R3:W-:Y:S02]  /*07a0*/  @!P0 STG.E desc[UR4][R2.64], R13 ;  /* 0x0000000d02008986 */ /* 0x0007e4000c101904 */
.L_x_2322:
[----:B------:R-:W-:Y:S05]  /*07b0*/  BSYNC.RECONVERGENT B0 ;  /* 0x0000000000007941 */ /* 0x000fea0003800200 */
.L_x_2315:
        /* <DEDUP_REMOVED lines=9> */
.L_x_2314:
[----:B------:R-:W0:Y:S01]  /*0850*/  S2R R15, SR_TID.X ;  /* 0x00000000000f7919 */ /* 0x000e220000002100 */
[----:B------:R-:W1:Y:S08]  /*0860*/  LDC.64 R2, c[0x0][0x390] ;  /* 0x0000e400ff027b82 */ /* 0x000e700000000a00 */
[----:B------:R-:W2:Y:S01]  /*0870*/  LDC.64 R12, c[0x0][0x388] ;  /* 0x0000e200ff0c7b82 */ /* 0x000ea20000000a00 */
[----:B-1----:R-:W-:-:S04]  /*0880*/  IMAD.WIDE.U32 R2, R0, 0x4, R2 ;  /* 0x0000000400027825 */ /* 0x002fc800078e0002 */
[----:B0-----:R-:W-:-:S05]  /*0890*/  IMAD.WIDE.U32 R2, R15, 0x20, R2 ;  /* 0x000000200f027825 */ /* 0x001fca00078e0002 */
[----:B------:R-:W3:Y:S01]  /*08a0*/  LDG.E.ENL2.256 R4, R8, desc[UR4][R2.64] ;  /* 0xfe0000040208797e */ /* 0x000ee20008121904 */
[----:B--2---:R-:W-:-:S04]  /*08b0*/  IMAD.WIDE.U32 R12, R0, 0x4, R12 ;  /* 0x00000004000c7825 */ /* 0x004fc800078e000c */
[----:B------:R-:W-:-:S04]  /*08c0*/  IMAD.WIDE.U32 R12, R15, 0x20, R12 ;  /* 0x000000200f0c7825 */ /* 0x000fc800078e000c */
[----:B---3--:R-:W-:Y:S01]  /*08d0*/  FADD.FTZ R8, |R8|, -RZ ;  /* 0x800000ff08087221 */ /* 0x008fe20000010200 */
[----:B------:R-:W-:Y:S01]  /*08e0*/  FADD.FTZ R9, |R9|, -RZ ;  /* 0x800000ff09097221 */ /* 0x000fe20000010200 */
[----:B------:R-:W-:Y:S01]  /*08f0*/  FADD.FTZ R10, |R10|, -RZ ;  /* 0x800000ff0a0a7221 */ /* 0x000fe20000010200 */
[----:B------:R-:W-:Y:S01]  /*0900*/  FADD.FTZ R11, |R11|, -RZ ;  /* 0x800000ff0b0b7221 */ /* 0x000fe20000010200 */
[----:B------:R-:W-:Y:S01]  /*0910*/  FADD.FTZ R4, |R4|, -RZ ;  /* 0x800000ff04047221 */ /* 0x000fe20000010200 */
[----:B------:R-:W-:Y:S01]  /*0920*/  FADD.FTZ R5, |R5|, -RZ ;  /* 0x800000ff05057221 */ /* 0x000fe20000010200 */
[----:B------:R-:W-:Y:S01]  /*0930*/  FADD.FTZ R6, |R6|, -RZ ;  /* 0x800000ff06067221 */ /* 0x000fe20000010200 */
[----:B------:R-:W-:-:S05]  /*0940*/  FADD.FTZ R7, |R7|, -RZ ;  /* 0x800000ff07077221 */ /* 0x000fca0000010200 */
[----:B------:R-:W-:Y:S01]  /*0950*/  STG.E.ENL2.256 desc[UR4][R12.64], R8, R4 ;  /* 0xf80000080c04797f */ /* 0x000fe2000f121804 */
[----:B------:R-:W-:Y:S05]  /*0960*/  EXIT ;  /* 0x000000000000794d */ /* 0x000fea0003800000 */
.L_x_2323:
        /* <DEDUP_REMOVED lines=9> */
.L_x_5984:


//--------------------- .text._ZN2at6native18elementwise_kernelILi128ELi4EZNS0_15gpu_kernel_implINS0_10AbsFunctorIdEEEEvRNS_18TensorIteratorBaseERKT_EUliE_EEviT1_ --------------------------
	.section	.text._ZN2at6native18elementwise_kernelILi128ELi4EZNS0_15gpu_kernel_implINS0_10AbsFunctorIdEEEEvRNS_18TensorIteratorBaseERKT_EUliE_EEviT1_,"ax",@progbits
	.align	128
        .global         _ZN2at6native18elementwise_kernelILi128ELi4EZNS0_15gpu_kernel_implINS0_10AbsFunctorIdEEEEvRNS_18TensorIteratorBaseERKT_EUliE_EEviT1_
        .type           _ZN2at6native18elementwise_kernelILi128ELi4EZNS0_15gpu_kernel_implINS0_10AbsFunctorIdEEEEvRNS_18TensorIteratorBaseERKT_EUliE_EEviT1_,@function
        .size           _ZN2at6native18elementwise_kernelILi128ELi4EZNS0_15gpu_kernel_implINS0_10AbsFunctorIdEEEEvRNS_18TensorIteratorBaseERKT_EUliE_EEviT1_,(.L_x_5985 - _ZN2at6native18elementwise_kernelILi128ELi4EZNS0_15gpu_kernel_implINS0_10AbsFunctorIdEEEEvRNS_18TensorIteratorBaseERKT_EUliE_EEviT1_)
        .other          _ZN2at6native18elementwise_kernelILi128ELi4EZNS0_15gpu_kernel_implINS0_10AbsFunctorIdEEEEvRNS_18TensorIteratorBaseERKT_EUliE_EEviT1_,@"STO_CUDA_ENTRY STV_DEFAULT"
_ZN2at6native18elementwise_kernelILi128ELi4EZNS0_15gpu_kernel_implINS0_10AbsFunctorIdEEEEvRNS_18TensorIteratorBaseERKT_EUliE_EEviT1_:
.text._ZN2at6native18elementwise_kernelILi128ELi4EZNS0_15gpu_kernel_implINS0_10AbsFunctorIdEEEEvRNS_18TensorIteratorBaseERKT_EUliE_EEviT1_:
        /* <DEDUP_REMOVED lines=319> */
.L_x_2326:
        /* <DEDUP_REMOVED lines=16> */
[----:B--2---:R0:W1:Y:S01]  /*14f0*/  I2F.F64.S16 R4, R2 ;  /* 0x0000000200047312 */ /* 0x0040620000101c00 */
[----:B------:R-:W-:Y:S05]  /*1500*/  BRA `(.L_x_2333) ;  /* 0x0000000c006c7947 */ /* 0x000fea0003800000 */
.L_x_2331:
[----:B------:R-:W2:Y:S02]  /*1510*/  LDG.E.U8 R2, desc[UR36][R2.64] ;  /* 0x0000002402027981 */ /* 0x000ea4000c1e1100 */
[----:B--2---:R0:W1:Y:S01]  /*1520*/  I2F.F64.U16 R4, R2 ;  /* 0x0000000200047312 */ /* 0x0040620000101800 */
[----:B------:R-:W-:Y:S05]  /*1530*/  BRA `(.L_x_2333) ;  /* 0x0000000c00607947 */ /* 0x000fea0003800000 */
.L_x_2330:
[----:B------:R-:W-:-:S09]  /*1540*/  UISETP.NE.AND UP0, UPT, UR4, 0x2, UPT ;  /* 0x000000020400788c */ /* 0x000fd2000bf05270 */
[----:B------:R-:W-:Y:S05]  /*1550*/  BRA.U !UP0, `(.L_x_2334) ;  /* 0x0000000108287547 */ /* 0x000fea000b800000 */
[----:B------:R-:W-:-:S09]  /*1560*/  UISETP.NE.AND UP0, UPT, UR4, 0x3, UPT ;  /* 0x000000030400788c */ /* 0x000fd2000bf05270 */
[----:B------:R-:W-:Y:S05]  /*1570*/  BRA.U !UP0, `(.L_x_2335) ;  /* 0x0000000108147547 */ /* 0x000fea000b800000 */
[----:B------:R-:W-:-:S09]  /*1580*/  UISETP.NE.AND UP0, UPT, UR4, 0x4, UPT ;  /* 0x000000040400788c */ /* 0x000fd2000bf05270 */
[----:B------:R-:W-:Y:S05]  /*1590*/  BRA.U UP0, `(.L_x_2332) ;  /* 0x0000000900bc7547 */ /* 0x000fea000b800000 */
[----:B------:R-:W2:Y:S02]  /*15a0*/  LDG.E.64 R4, desc[UR36][R2.64] ;  /* 0x0000002402047981 */ /* 0x000ea4000c1e1b00 */
[----:B--2---:R-:W0:Y:S01]  /*15b0*/  I2F.F64.S64 R4, R4 ;  /* 0x0000000400047312 */ /* 0x004e220000301c00 */
[----:B------:R-:W-:Y:S05]  /*15c0*/  BRA `(.L_x_2333) ;  /* 0x0000000c003c7947 */ /* 0x000fea0003800000 */
.L_x_2335:
[----:B------:R-:W2:Y:S02]  /*15d0*/  LDG.E R2, desc[UR36][R2.64] ;  /* 0x0000002402027981 */ /* 0x000ea4000c1e1900 */
[----:B--2---:R0:W1:Y:S01]  /*15e0*/  I2F.F64 R4, R2 ;  /* 0x0000000200047312 */ /* 0x0040620000201c00 */
[----:B------:R-:W-:Y:S05]  /*15f0*/  BRA `(.L_x_2333) ;  /* 0x0000000c00307947 */ /* 0x000fea0003800000 */
.L_x_2334:
[----:B------:R-:W2:Y:S02]  /*1600*/  LDG.E.U16 R2, desc[UR36][R2.64] ;  /* 0x0000002402027981 */ /* 0x000ea4000c1e1500 */
[----:B--2---:R0:W1:Y:S01]  /*1610*/  I2F.F64.S16 R4, R2 ;  /* 0x0000000200047312 */ /* 0x0040620000101c00 */
[----:B------:R-:W-:Y:S05]  /*1620*/  BRA `(.L_x_2333) ;  /* 0x0000000c00247947 */ /* 0x000fea0003800000 */
.L_x_2329:
[----:B------:R-:W-:-:S09]  /*1630*/  UISETP.GT.AND UP0, UPT, UR4, 0x6, UPT ;  /* 0x000000060400788c */ /* 0x000fd2000bf04270 */
[----:B------:R-:W-:Y:S05]  /*1640*/  BRA.U UP0, `(.L_x_2336) ;  /* 0x0000000100347547 */ /* 0x000fea000b800000 */
[----:B------:R-:W-:-:S09]  /*1650*/  UISETP.NE.AND UP0, UPT, UR4, 0x5, UPT ;  /* 0x000000050400788c */ /* 0x000fd2000bf05270 */
[----:B------:R-:W-:Y:S05]  /*1660*/  BRA.U !UP0, `(.L_x_2337) ;  /* 0x0000000108187547 */ /* 0x000fea000b800000 */
[----:B------:R-:W-:-:S09]  /*1670*/  UISETP.NE.AND UP0, UPT, UR4, 0x6, UPT ;  /* 0x000000060400788c */ /* 0x000fd2000bf05270 */
[----:B------:R-:W-:Y:S05]  /*1680*/  BRA.U UP0, `(.L_x_2332) ;  /* 0x0000000900807547 */ /* 0x000fea000b800000 */
[----:B------:R-:W2:Y:S02]  /*1690*/  LDG.E R4, desc[UR36][R2.64] ;  /* 0x0000002402047981 */ /* 0x000ea4000c1e1900 */
[----:B--2---:R-:W-:-:S06]  /*16a0*/  FMUL.FTZ R4, R4, 1 ;  /* 0x3f80000004047820 */ /* 0x004fcc0000410000 */
[----:B------:R-:W0:Y:S01]  /*16b0*/  F2F.F64.F32 R4, R4 ;  /* 0x0000000400047310 */ /* 0x000e220000201800 */
[----:B------:R-:W-:Y:S05]  /*16c0*/  BRA `(.L_x_2333) ;  /* 0x0000000800fc7947 */ /* 0x000fea0003800000 */
.L_x_2337:
[----:B------:R-:W2:Y:S02]  /*16d0*/  LDG.E.U16 R0, desc[UR36][R2.64] ;  /* 0x0000002402007981 */ /* 0x000ea4000c1e1500 */
[----:B--2---:R-:W-:-:S05]  /*16e0*/  HADD2.F32 R0, -RZ, R0.H0_H0 ;  /* 0x20000000ff007230 */ /* 0x004fca0000004100 */
[----:B------:R-:W-:-:S04]  /*16f0*/  FMUL.FTZ R0, R0, 1 ;  /* 0x3f80000000007820 */ /* 0x000fc80000410000 */
[----:B------:R0:W1:Y:S01]  /*1700*/  F2F.F64.F32 R4, R0 ;  /* 0x0000000000047310 */ /* 0x0000620000201800 */
[----:B------:R-:W-:Y:S05]  /*1710*/  BRA `(.L_x_2333) ;  /* 0x0000000800e87947 */ /* 0x000fea0003800000 */
.L_x_2336:
[----:B------:R-:W-:-:S09]  /*1720*/  UISETP.NE.AND UP0, UPT, UR4, 0x7, UPT ;  /* 0x000000070400788c */ /* 0x000fd2000bf05270 */
[----:B------:R-:W-:Y:S05]  /*1730*/  BRA.U !UP0, `(.L_x_2338) ;  /* 0x0000000108347547 */ /* 0x000fea000b800000 */
        /* <DEDUP_REMOVED lines=8> */
.L_x_2339:
[----:B------:R-:W2:Y:S02]  /*17c0*/  LDG.E.U16 R2, desc[UR36][R2.64] ;  /* 0x0000002402027981 */ /* 0x000ea4000c1e1500 */
[----:B--2---:R-:W-:-:S05]  /*17d0*/  HADD2.F32 R0, -RZ, R2.H0_H0 ;  /* 0x20000002ff007230 */ /* 0x004fca0000004100 */
[----:B------:R-:W-:-:S04]  /*17e0*/  FMUL.FTZ R0, R0, 1 ;  /* 0x3f80000000007820 */ /* 0x000fc80000410000 */
[----:B------:R0:W1:Y:S01]  /*17f0*/  F2F.F64.F32 R4, R0 ;  /* 0x0000000000047310 */ /* 0x0000620000201800 */
[----:B------:R-:W-:Y:S05]  /*1800*/  BRA `(.L_x_2333) ;  /* 0x0000000800ac7947 */ /* 0x000fea0003800000 */
.L_x_2338:
[----:B------:R0:W5:Y:S01]  /*1810*/  LDG.E.64 R4, desc[UR36][R2.64] ;  /* 0x0000002402047981 */ /* 0x000162000c1e1b00 */
[----:B------:R-:W-:Y:S05]  /*1820*/  BRA `(.L_x_2333) ;  /* 0x0000000800a47947 */ /* 0x000fea0003800000 */
.L_x_2328:
        /* <DEDUP_REMOVED lines=8> */
[----:B------:R-:W2:Y:S01]  /*18b0*/  LDG.E.U8 R2, desc[UR36][R2.64] ;  /* 0x0000002402027981 */ /* 0x000ea2000c1e1100 */
[----:B------:R-:W-:Y:S02]  /*18c0*/  MOV R4, RZ ;  /* 0x000000ff00047202 */ /* 0x000fe40000000f00 */
[----:B--2---:R-:W-:-:S04]  /*18d0*/  ISETP.NE.AND P0, PT, R2, RZ, PT ;  /* 0x000000ff0200720c */ /* 0x004fc80003f05270 */
[----:B------:R-:W-:Y:S01]  /*18e0*/  FSEL R5, RZ, 1.875, !P0 ;  /* 0x3ff00000ff057808 */ /* 0x000fe20004000000 */
[----:B------:R-:W-:Y:S08]  /*18f0*/  BRA `(.L_x_2333) ;  /* 0x0000000800707947 */ /* 0x000ff00003800000 */
.L_x_2342:
[----:B------:R0:W5:Y:S01]  /*1900*/  LDG.E.64 R4, desc[UR36][R2.64] ;  /* 0x0000002402047981 */ /* 0x000162000c1e1b00 */
[----:B------:R-:W-:Y:S05]  /*1910*/  BRA `(.L_x_2333) ;  /* 0x0000000800687947 */ /* 0x000fea0003800000 */
.L_x_2341:
        /* <DEDUP_REMOVED lines=23> */
[----:B------:R-:W-:-:S05]  /*1a90*/  LOP3.LUT R5, R5, 0x80000000, R0, 0xf8, !PT ;  /* 0x8000000005057812 */ /* 0x000fca00078ef800 */
[----:B------:R-:W-:-:S06]  /*1aa0*/  FMUL.FTZ R5, R5, 1 ;  /* 0x3f80000005057820 */ /* 0x000fcc0000410000 */
[----:B------:R-:W0:Y:S01]  /*1ab0*/  F2F.F64.F32 R4, R5 ;  /* 0x0000000500047310 */ /* 0x000e220000201800 */
[----:B------:R-:W-:Y:S05]  /*1ac0*/  BRA `(.L_x_2333) ;  /* 0x0000000400fc7947 */ /* 0x000fea0003800000 */
.L_x_2344:
[----:B------:R-:W2:Y:S02]  /*1ad0*/  LDG.E.U8 R2, desc[UR36][R2.64] ;  /* 0x0000002402027981 */ /* 0x000ea4000c1e1100 */
[C---:B--2---:R-:W-:Y:S01]  /*1ae0*/  IMAD.SHL.U32 R4, R2.reuse, 0x2000000, RZ ;  /* 0x0200000002047824 */ /* 0x044fe200078e00ff */
[----:B------:R-:W-:-:S04]  /*1af0*/  SHF.L.U32 R5, R2, 0x8, RZ ;  /* 0x0000000802057819 */ /* 0x000fc800000006ff */
[----:B------:R-:W-:-:S13]  /*1b00*/  ISETP.GT.U32.AND P0, PT, R4, 0x7ffffff, PT ;  /* 0x07ffffff0400780c */ /* 0x000fda0003f04070 */
[C---:B------:R-:W-:Y:S02]  /*1b10*/  @!P0 LOP3.LUT R0, R5.reuse, 0x7f00, RZ, 0xc0, !PT ;  /* 0x00007f0005008812 */ /* 0x040fe400078ec0ff */
[----:B------:R-:W-:Y:S02]  /*1b20*/  @P0 LEA.HI R4, R4, 0x70000000, RZ, 0x1c ;  /* 0x7000000004040811 */ /* 0x000fe400078fe0ff */
[----:B------:R-:W-:Y:S02]  /*1b30*/  @!P0 LOP3.LUT R0, R0, 0x3f000000, RZ, 0xfc, !PT ;  /* 0x3f00000000008812 */ /* 0x000fe400078efcff */
[----:B------:R-:W-:-:S03]  /*1b40*/  PRMT R5, R5, 0x9910, RZ ;  /* 0x0000991005057816 */ /* 0x000fc600000000ff */
[----:B------:R-:W-:Y:S01]  /*1b50*/  @!P0 FADD.FTZ R0, R0, -0.5 ;  /* 0xbf00000000008421 */ /* 0x000fe20000010000 */
[----:B------:R-:W-:-:S05]  /*1b60*/  @P0 FMUL.FTZ R0, R4, 1.9259299443872358531e-34 ;  /* 0x0780000004000820 */ /* 0x000fca0000410000 */
[----:B------:R-:W-:-:S05]  /*1b70*/  LOP3.LUT R0, R0, 0x80000000, R5, 0xf8, !PT ;  /* 0x8000000000007812 */ /* 0x000fca00078ef805 */
[----:B------:R-:W-:-:S04]  /*1b80*/  FMUL.FTZ R0, R0, 1 ;  /* 0x3f80000000007820 */ /* 0x000fc80000410000 */
[----:B------:R0:W1:Y:S01]  /*1b90*/  F2F.F64.F32 R4, R0 ;  /* 0x0000000000047310 */ /* 0x0000620000201800 */
[----:B------:R-:W-:Y:S05]  /*1ba0*/  BRA `(.L_x_2333) ;  /* 0x0000000400c47947 */ /* 0x000fea0003800000 */
.L_x_2343:
[----:B------:R-:W2:Y:S02]  /*1bb0*/  LDG.E.U16 R0, desc[UR36][R2.64] ;  /* 0x0000002402007981 */ /* 0x000ea4000c1e1500 */
[----:B--2---:R-:W-:-:S04]  /*1bc0*/  IMAD.U32 R0, R0, 0x10000, RZ ;  /* 0x0001000000007824 */ /* 0x004fc800078e00ff */
[----:B------:R-:W-:-:S04]  /*1bd0*/  FMUL.FTZ R0, R0, 1 ;  /* 0x3f80000000007820 */ /* 0x000fc80000410000 */
[----:B------:R0:W1:Y:S01]  /*1be0*/  F2F.F64.F32 R4, R0 ;  /* 0x0000000000047310 */ /* 0x0000620000201800 */
[----:B------:R-:W-:Y:S05]  /*1bf0*/  BRA `(.L_x_2333) ;  /* 0x0000000400b07947 */ /* 0x000fea0003800000 */
.L_x_2340:
        /* <DEDUP_REMOVED lines=9> */
[----:B--2---:R0:W1:Y:S01]  /*1c90*/  I2F.F64.U16 R4, R2 ;  /* 0x0000000200047312 */ /* 0x0040620000101800 */
[----:B------:R-:W-:Y:S05]  /*1ca0*/  BRA `(.L_x_2333) ;  /* 0x0000000400847947 */ /* 0x000fea0003800000 */
.L_x_2347:
[----:B------:R-:W2:Y:S01]  /*1cb0*/  LDG.E.U8 R3, desc[UR36][R2.64] ;  /* 0x0000002402037981 */ /* 0x000ea2000c1e1100 */
[----:B------:R-:W-:Y:S02]  /*1cc0*/  CS2R R4, SRZ ;  /* 0x0000000000047805 */ /* 0x000fe4000001ff00 */
[----:B--2---:R-:W-:-:S13]  /*1cd0*/  ISETP.NE.AND P0, PT, R3, RZ, PT ;  /* 0x000000ff0300720c */ /* 0x004fda0003f05270 */
[----:B------:R-:W-:Y:S05]  /*1ce0*/  @!P0 BRA `(.L_x_2333) ;  /* 0x0000000400748947 */ /* 0x000fea0003800000 */
[----:B------:R-:W-:-:S13]  /*1cf0*/  ISETP.NE.AND P0, PT, R3, 0x80, PT ;  /* 0x000000800300780c */ /* 0x000fda0003f05270 */
[----:B------:R-:W-:Y:S01]  /*1d00*/  @!P0 IMAD.MOV.U32 R4, RZ, RZ, 0x20000000 ;  /* 0x20000000ff048424 */ /* 0x000fe200078e00ff */
        /* <DEDUP_REMOVED lines=15> */
.L_x_2349:
[----:B------:R-:W-:Y:S05]  /*1e00*/  BSYNC.RECONVERGENT B0 ;  /* 0x0000000000007941 */ /* 0x000fea0003800200 */
.L_x_2348:
[----:B------:R-:W-:Y:S02]  /*1e10*/  SHF.L.U32 R0, R0, 0x14, RZ ;  /* 0x0000001400007819 */ /* 0x000fe400000006ff */
[----:B------:R-:W-:-:S04]  /*1e20*/  LEA R2, R2, 0x3b800000, 0x17 ;  /* 0x3b80000002027811 */ /* 0x000fc800078eb8ff */
[----:B------:R-:W-:-:S05]  /*1e30*/  LOP3.LUT R0, R2, R0, R7, 0xfe, !PT ;  /* 0x0000000002007212 */ /* 0x000fca00078efe07 */
[----:B------:R-:W-:-:S04]  /*1e40*/  FMUL.FTZ R0, R0, 1 ;  /* 0x3f80000000007820 */ /* 0x000fc80000410000 */
[----:B------:R0:W1:Y:S01]  /*1e50*/  F2F.F64.F32 R4, R0 ;  /* 0x0000000000047310 */ /* 0x0000620000201800 */
[----:B------:R-:W-:Y:S05]  /*1e60*/  BRA `(.L_x_2333) ;  /* 0x0000000400147947 */ /* 0x000fea0003800000 */
.L_x_2346:
[----:B------:R-:W2:Y:S01]  /*1e70*/  LDG.E.U8 R3, desc[UR36][R2.64] ;  /* 0x0000002402037981 */ /* 0x000ea2000c1e1100 */
[----:B------:R-:W-:Y:S02]  /*1e80*/  CS2R R4, SRZ ;  /* 0x0000000000047805 */ /* 0x000fe4000001ff00 */
[----:B--2---:R-:W-:-:S13]  /*1e90*/  ISETP.NE.AND P0, PT, R3, RZ, PT ;  /* 0x000000ff0300720c */ /* 0x004fda0003f05270 */
[----:B------:R-:W-:Y:S05]  /*1ea0*/  @!P0 BRA `(.L_x_2333) ;  /* 0x0000000400048947 */ /* 0x000fea0003800000 */
[----:B------:R-:W-:-:S13]  /*1eb0*/  ISETP.NE.AND P0, PT, R3, 0x80, PT ;  /* 0x000000800300780c */ /* 0x000fda0003f05270 */
[----:B------:R-:W-:Y:S02]  /*1ec0*/  @!P0 IMAD.MOV.U32 R4, RZ, RZ, 0x20000000 ;  /* 0x20000000ff048424 */ /* 0x000fe400078e00ff */
        /* <DEDUP_REMOVED lines=15> */
.L_x_2351:
[----:B------:R-:W-:Y:S05]  /*1fc0*/  BSYNC.RECONVERGENT B0 ;  /* 0x0000000000007941 */ /* 0x000fea0003800200 */
.L_x_2350:
[----:B------:R-:W-:Y:S01]  /*1fd0*/  IMAD.SHL.U32 R0, R0, 0x200000, RZ ;  /* 0x0020000000007824 */ /* 0x000fe200078e00ff */
[----:B------:R-:W-:-:S04]  /*1fe0*/  LEA R2, R2, 0x37800000, 0x17 ;  /* 0x3780000002027811 */ /* 0x000fc800078eb8ff */
[----:B------:R-:W-:-:S05]  /*1ff0*/  LOP3.LUT R0, R2, R0, R7, 0xfe, !PT ;  /* 0x0000000002007212 */ /* 0x000fca00078efe07 */
[----:B------:R-:W-:-:S04]  /*2000*/  FMUL.FTZ R0, R0, 1 ;  /* 0x3f80000000007820 */ /* 0x000fc80000410000 */
[----:B------:R0:W1:Y:S01]  /*2010*/  F2F.F64.F32 R4, R0 ;  /* 0x0000000000047310 */ /* 0x0000620000201800 */
[----:B------:R-:W-:Y:S05]  /*2020*/  BRA `(.L_x_2333) ;  /* 0x0000000000a47947 */ /* 0x000fea0003800000 */
.L_x_2345:
[----:B------:R-:W-:-:S09]  /*2030*/  UISETP.NE.AND UP0, UPT, UR4, 0x1c, UPT ;  /* 0x0000001c0400788c */ /* 0x000fd2000bf05270 */
[----:B------:R-:W-:Y:S05]  /*2040*/  BRA.U !UP0, `(.L_x_2352) ;  /* 0x0000000108947547 */ /* 0x000fea000b800000 */
[----:B------:R-:W-:-:S09]  /*2050*/  UISETP.NE.AND UP0, UPT, UR4, 0x1d, UPT ;  /* 0x0000001d0400788c */ /* 0x000fd2000bf05270 */
[----:B------:R-:W-:Y:S05]  /*2060*/  BRA.U !UP0, `(.L_x_2353) ;  /* 0x0000000108807547 */ /* 0x000fea000b800000 */
[----:B------:R-:W-:-:S09]  /*2070*/  UISETP.NE.AND UP0, UPT, UR4, 0x2c, UPT ;  /* 0x0000002c0400788c */ /* 0x000fd2000bf05270 */
[----:B------:R-:W-:Y:S05]  /*2080*/  BRA.U !UP0, `(.L_x_2354) ;  /* 0x0000000108487547 */ /* 0x000fea000b800000 */
.L_x_2332:
        /* <DEDUP_REMOVED lines=16> */
.L_x_2355:
[----:B------:R-:W-:Y:S01]  /*2190*/  CS2R R4, SRZ ;  /* 0x0000000000047805 */ /* 0x000fe2000001ff00 */
[----:B------:R-:W-:Y:S06]  /*21a0*/  BRA `(.L_x_2333) ;  /* 0x0000000000447947 */ /* 0x000fec0003800000 */
.L_x_2354:
[----:B------:R-:W2:Y:S01]  /*21b0*/  LDG.E.U8 R0, desc[UR36][R2.64] ;  /* 0x0000002402007981 */ /* 0x000ea2000c1e1100 */
[----:B------:R-:W-:Y:S01]  /*21c0*/  MOV R4, 0x0 ;  /* 0x0000000000047802 */ /* 0x000fe20000000f00 */
[----:B------:R-:W-:Y:S01]  /*21d0*/  IMAD.MOV.U32 R5, RZ, RZ, 0x38000000 ;  /* 0x38000000ff057424 */ /* 0x000fe200078e00ff */
[----:B--2---:R-:W-:-:S13]  /*21e0*/  ISETP.NE.AND P0, PT, R0, RZ, PT ;  /* 0x000000ff0000720c */ /* 0x004fda0003f05270 */
[----:B------:R-:W-:Y:S05]  /*21f0*/  @!P0 BRA `(.L_x_2333) ;  /* 0x0000000000308947 */ /* 0x000fea0003800000 */
[----:B------:R-:W-:-:S13]  /*2200*/  ISETP.NE.AND P0, PT, R0, 0xff, PT ;  /* 0x000000ff0000780c */ /* 0x000fda0003f05270 */
[----:B------:R-:W-:Y:S01]  /*2210*/  @P0 IMAD.SHL.U32 R0, R0, 0x800000, RZ ;  /* 0x0080000000000824 */ /* 0x000fe200078e00ff */
[----:B------:R-:W-:Y:S01]  /*2220*/  @!P0 MOV R4, 0x20000000 ;  /* 0x2000000000048802 */ /* 0x000fe20000000f00 */
[----:B------:R-:W-:Y:S02]  /*2230*/  @!P0 IMAD.MOV.U32 R5, RZ, RZ, 0x7ff80000 ;  /* 0x7ff80000ff058424 */ /* 0x000fe400078e00ff */
[----:B------:R-:W-:-:S04]  /*2240*/  @P0 FMUL.FTZ R0, R0, 1 ;  /* 0x3f80000000000820 */ /* 0x000fc80000410000 */
[----:B------:R2:W3:Y:S01]  /*2250*/  @P0 F2F.F64.F32 R4, R0 ;  /* 0x0000000000040310 */ /* 0x0004e20000201800 */
[----:B------:R-:W-:Y:S05]  /*2260*/  BRA `(.L_x_2333) ;  /* 0x0000000000147947 */ /* 0x000fea0003800000 */
.L_x_2353:
[----:B------:R-:W2:Y:S02]  /*2270*/  LDG.E.64 R4, desc[UR36][R2.64] ;  /* 0x0000002402047981 */ /* 0x000ea4000c1e1b00 */
[----:B--2---:R-:W4:Y:S01]  /*2280*/  I2F.F64.U64 R4, R4 ;  /* 0x0000000400047312 */ /* 0x004f220000301800 */
[----:B------:R-:W-:Y:S05]  /*2290*/  BRA `(.L_x_2333) ;  /* 0x0000000000087947 */ /* 0x000fea0003800000 */
.L_x_2352:
[----:B------:R-:W2:Y:S02]  /*22a0*/  LDG.E R2, desc[UR36][R2.64] ;  /* 0x0000002402027981 */ /* 0x000ea4000c1e1900 */
[----:B--2---:R0:W1:Y:S02]  /*22b0*/  I2F.F64.U32 R4, R2 ;  /* 0x0000000200047312 */ /* 0x0040640000201800 */
.L_x_2333:
[----:B------:R-:W-:Y:S05]  /*22c0*/  BSYNC.RECONVERGENT B6 ;  /* 0x0000000000067941 */ /* 0x000fea0003800200 */
.L_x_2327:
        /* <DEDUP_REMOVED lines=14> */
[----:B-1-345:R-:W0:Y:S02]  /*23b0*/  F2I.F64.TRUNC R5, |R4| ;  /* 0x4000000400057311 */ /* 0x03ae24000030d100 */
[----:B0-----:R0:W-:Y:S01]  /*23c0*/  STG.E.U8 desc[UR36][R2.64], R5 ;  /* 0x0000000502007986 */ /* 0x0011e2000c101124 */
[----:B------:R-:W-:Y:S05]  /*23d0*/  BRA `(.L_x_2361) ;  /* 0x0000000c00fc7947 */ /* 0x000fea0003800000 */
.L_x_2359:
[----:B-1-345:R-:W0:Y:S02]  /*23e0*/  F2I.S64.F64.TRUNC R4, |R4| ;  /* 0x4000000400047311 */ /* 0x03ae24000030d900 */
[----:B0-----:R-:W-:-:S05]  /*23f0*/  MOV R7, R4 ;  /* 0x0000000400077202 */ /* 0x001fca0000000f00 */
[----:B------:R0:W-:Y:S01]  /*2400*/  STG.E.U8 desc[UR36][R2.64], R7 ;  /* 0x0000000702007986 */ /* 0x0001e2000c101124 */
[----:B------:R-:W-:Y:S05]  /*2410*/  BRA `(.L_x_2361) ;  /* 0x0000000c00ec7947 */ /* 0x000fea0003800000 */
.L_x_2358:
[----:B------:R-:W-:-:S09]  /*2420*/  UISETP.NE.AND UP0, UPT, UR4, 0x2, UPT ;  /* 0x000000020400788c */ /* 0x000fd2000bf05270 */
[----:B------:R-:W-:Y:S05]  /*2430*/  BRA.U !UP0, `(.L_x_2362) ;  /* 0x0000000108287547 */ /* 0x000fea000b800000 */
[----:B------:R-:W-:-:S09]  /*2440*/  UISETP.NE.AND UP0, UPT, UR4, 0x3, UPT ;  /* 0x000000030400788c */ /* 0x000fd2000bf05270 */
[----:B------:R-:W-:Y:S05]  /*2450*/  BRA.U !UP0, `(.L_x_2363) ;  /* 0x0000000108147547 */ /* 0x000fea000b800000 */
[----:B------:R-:W-:-:S09]  /*2460*/  UISETP.NE.AND UP0, UPT, UR4, 0x4, UPT ;  /* 0x000000040400788c */ /* 0x000fd2000bf05270 */
[----:B------:R-:W-:Y:S05]  /*2470*/  BRA.U UP0, `(.L_x_2360) ;  /* 0x0000000d002c7547 */ /* 0x000fea000b800000 */
[----:B-1-345:R-:W0:Y:S02]  /*2480*/  F2I.S64.F64.TRUNC R4, |R4| ;  /* 0x4000000400047311 */ /* 0x03ae24000030d900 */
[----:B0-----:R0:W-:Y:S01]  /*2490*/  STG.E.64 desc[UR36][R2.64], R4 ;  /* 0x0000000402007986 */ /* 0x0011e2000c101b24 */
[----:B------:R-:W-:Y:S05]  /*24a0*/  BRA `(.L_x_2361) ;  /* 0x0000000c00c87947 */ /* 0x000fea0003800000 */
.L_x_2363:
[----:B-1-345:R-:W0:Y:S02]  /*24b0*/  F2I.F64.TRUNC R5, |R4| ;  /* 0x4000000400057311 */ /* 0x03ae24000030d100 */
[----:B0-----:R0:W-:Y:S01]  /*24c0*/  STG.E desc[UR36][R2.64], R5 ;  /* 0x0000000502007986 */ /* 0x0011e2000c101924 */
[----:B------:R-:W-:Y:S05]  /*24d0*/  BRA `(.L_x_2361) ;  /* 0x0000000c00bc7947 */ /* 0x000fea0003800000 */
.L_x_2362:
[----:B-1-345:R-:W0:Y:S02]  /*24e0*/  F2I.F64.TRUNC R5, |R4| ;  /* 0x4000000400057311 */ /* 0x03ae24000030d100 */
[----:B0-----:R0:W-:Y:S01]  /*24f0*/  STG.E.U16 desc[UR36][R2.64], R5 ;  /* 0x0000000502007986 */ /* 0x0011e2000c101524 */
[----:B------:R-:W-:Y:S05]  /*2500*/  BRA `(.L_x_2361) ;  /* 0x0000000c00b07947 */ /* 0x000fea0003800000 */
.L_x_2357:
[----:B------:R-:W-:-:S09]  /*2510*/  UISETP.GT.AND UP0, UPT, UR4, 0x6, UPT ;  /* 0x000000060400788c */ /* 0x000fd2000bf04270 */
[----:B------:R-:W-:Y:S05]  /*2520*/  BRA.U UP0, `(.L_x_2364) ;  /* 0x00000001004c7547 */ /* 0x000fea000b800000 */
[----:B------:R-:W-:-:S09]  /*2530*/  UISETP.NE.AND UP0, UPT, UR4, 0x5, UPT ;  /* 0x000000050400788c */ /* 0x000fd2000bf05270 */
[----:B------:R-:W-:Y:S05]  /*2540*/  BRA.U !UP0, `(.L_x_2365) ;  /* 0x0000000108247547 */ /* 0x000fea000b800000 */
[----:B------:R-:W-:-:S09]  /*2550*/  UISETP.NE.AND UP0, UPT, UR4, 0x6, UPT ;  /* 0x000000060400788c */ /* 0x000fd2000bf05270 */
[----:B------:R-:W-:Y:S05]  /*2560*/  BRA.U UP0, `(.L_x_2360) ;  /* 0x0000000900f07547 */ /* 0x000fea000b800000 */
[----:B------:R-:W-:Y:S01]  /*2570*/  UMOV UR4, 0xf0000000 ;  /* 0xf000000000047882 */ /* 0x000fe20000000000 */
[----:B------:R-:W-:Y:S01]  /*2580*/  UMOV UR5, 0x380fffff ;  /* 0x380fffff00057882 */ /* 0x000fe20000000000 */
[----:B-1-345:R-:W0:Y:S01]  /*2590*/  F2F.F32.F64 R7, |R4| ;  /* 0x4000000400077310 */ /* 0x03ae220000301000 */
[----:B------:R-:W-:-:S14]  /*25a0*/  DSETP.GEU.AND P0, PT, |R4|, UR4, PT ;  /* 0x0000000404007e2a */ /* 0x000fdc000bf0e200 */
[----:B0-----:R-:W-:-:S05]  /*25b0*/  @!P0 FMUL R7, R7, 1.175494350822287508e-38 ;  /* 0x0080000007078820 */ /* 0x001fca0000400000 */
[----:B------:R0:W-:Y:S01]  /*25c0*/  STG.E desc[UR36][R2.64], R7 ;  /* 0x0000000702007986 */ /* 0x0001e2000c101924 */
[----:B------:R-:W-:Y:S05]  /*25d0*/  BRA `(.L_x_2361) ;  /* 0x0000000c007c7947 */ /* 0x000fea0003800000 */
.L_x_2365:
[----:B------:R-:W-:Y:S01]  /*25e0*/  UMOV UR4, 0xf0000000 ;  /* 0xf000000000047882 */ /* 0x000fe20000000000 */
[----:B------:R-:W-:Y:S01]  /*25f0*/  UMOV UR5, 0x380fffff ;  /* 0x380fffff00057882 */ /* 0x000fe20000000000 */
[----:B-12345:R-:W0:Y:S01]  /*2600*/  F2F.F32.F64 R0, |R4| ;  /* 0x4000000400007310 */ /* 0x03ee220000301000 */
[----:B------:R-:W-:-:S14]  /*2610*/  DSETP.GEU.AND P0, PT, |R4|, UR4, PT ;  /* 0x0000000404007e2a */ /* 0x000fdc000bf0e200 */
[----:B0-----:R-:W-:-:S05]  /*2620*/  @!P0 FMUL R0, R0, 1.175494350822287508e-38 ;  /* 0x0080000000008820 */ /* 0x001fca0000400000 */
[----:B------:R-:W-:-:S05]  /*2630*/  F2FP.F16.F32.PACK_AB R0, RZ, R0 ;  /* 0x00000000ff00723e */ /* 0x000fca00000000ff */
[----:B------:R0:W-:Y:S01]  /*2640*/  STG.E.U16 desc[UR36][R2.64], R0 ;  /* 0x0000000002007986 */ /* 0x0001e2000c101524 */
[----:B------:R-:W-:Y:S05]  /*2650*/  BRA `(.L_x_2361) ;  /* 0x0000000c005c7947 */ /* 0x000fea0003800000 */
.L_x_2364:
[----:B------:R-:W-:-:S09]  /*2660*/  UISETP.NE.AND UP0, UPT, UR4, 0x7, UPT ;  /* 0x000000070400788c */ /* 0x000fd2000bf05270 */
[----:B------:R-:W-:Y:S05]  /*2670*/  BRA.U !UP0, `(.L_x_2366) ;  /* 0x0000000108547547 */ /* 0x000fea000b800000 */
[----:B------:R-:W-:-:S09]  /*2680*/  UISETP.NE.AND UP0, UPT, UR4, 0x8, UPT ;  /* 0x000000080400788c */ /* 0x000fd2000bf05270 */
[----:B------:R-:W-:Y:S05]  /*2690*/  BRA.U !UP0, `(.L_x_2367) ;  /* 0x0000000108287547 */ /* 0x000fea000b800000 */
[----:B------:R-:W-:-:S09]  /*26a0*/  UISETP.NE.AND UP0, UPT, UR4, 0x9, UPT ;  /* 0x000000090400788c */ /* 0x000fd2000bf05270 */
[----:B------:R-:W-:Y:S05]  /*26b0*/  BRA.U UP0, `(.L_x_2360) ;  /* 0x00000009009c7547 */ /* 0x000fea000b800000 */
[----:B------:R-:W-:Y:S01]  /*26c0*/  UMOV UR4, 0xf0000000 ;  /* 0xf000000000047882 */ /* 0x000fe20000000000 */
[----:B------:R-:W-:Y:S01]  /*26d0*/  UMOV UR5, 0x380fffff ;  /* 0x380fffff00057882 */ /* 0x000fe20000000000 */
[----:B-1-345:R-:W0:Y:S01]  /*26e0*/  F2F.F32.F64 R6, |R4| ;  /* 0x4000000400067310 */ /* 0x03ae220000301000 */
[----:B------:R-:W-:Y:S01]  /*26f0*/  DSETP.GEU.AND P0, PT, |R4|, UR4, PT ;  /* 0x0000000404007e2a */ /* 0x000fe2000bf0e200 */
[----:B------:R-:W-:-:S13]  /*2700*/  IMAD.MOV.U32 R7, RZ, RZ, RZ ;  /* 0x000000ffff077224 */ /* 0x000fda00078e00ff */
[----:B0-----:R-:W-:-:S05]  /*2710*/  @!P0 FMUL R6, R6, 1.175494350822287508e-38 ;  /* 0x0080000006068820 */ /* 0x001fca0000400000 */
[----:B------:R0:W-:Y:S01]  /*2720*/  STG.E.64 desc[UR36][R2.64], R6 ;  /* 0x0000000602007986 */ /* 0x0001e2000c101b24 */
[----:B------:R-:W-:Y:S05]  /*2730*/  BRA `(.L_x_2361) ;  /* 0x0000000c00247947 */ /* 0x000fea0003800000 */
.L_x_2367:
[----:B------:R-:W-:Y:S01]  /*2740*/  UMOV UR4, 0xf0000000 ;  /* 0xf000000000047882 */ /* 0x000fe20000000000 */
[----:B------:R-:W-:Y:S01]  /*2750*/  UMOV UR5, 0x380fffff ;  /* 0x380fffff00057882 */ /* 0x000fe20000000000 */
[----:B-12345:R-:W0:Y:S01]  /*2760*/  F2F.F32.F64 R0, |R4| ;  /* 0x4000000400007310 */ /* 0x03ee220000301000 */
[----:B------:R-:W-:-:S14]  /*2770*/  DSETP.GEU.AND P0, PT, |R4|, UR4, PT ;  /* 0x0000000404007e2a */ /* 0x000fdc000bf0e200 */
[----:B0-----:R-:W-:-:S05]  /*2780*/  @!P0 FMUL R0, R0, 1.175494350822287508e-38 ;  /* 0x0080000000008820 */ /* 0x001fca0000400000 */
[----:B------:R-:W-:-:S04]  /*2790*/  F2FP.F16.F32.PACK_AB R5, RZ, R0 ;  /* 0x00000000ff05723e */ /* 0x000fc800000000ff */
[----:B------:R-:W-:-:S05]  /*27a0*/  PRMT R5, R5, 0x5410, RZ ;  /* 0x0000541005057816 */ /* 0x000fca00000000ff */
[----:B------:R0:W-:Y:S01]  /*27b0*/  STG.E desc[UR36][R2.64], R5 ;  /* 0x0000000502007986 */ /* 0x0001e2000c101924 */
[----:B------:R-:W-:Y:S05]  /*27c0*/  BRA `(.L_x_2361) ;  /* 0x0000000c00007947 */ /* 0x000fea0003800000 */
.L_x_2366:
[----:B-1-345:R-:W-:-:S07]  /*27d0*/  DADD R4, -RZ, |R4| ;  /* 0x00000000ff047229 */ /* 0x03afce0000000504 */
[----:B------:R0:W-:Y:S01]  /*27e0*/  STG.E.64 desc[UR36][R2.64], R4 ;  /* 0x0000000402007986 */ /* 0x0001e2000c101b24 */
[----:B------:R-:W-:Y:S05]  /*27f0*/  BRA `(.L_x_2361) ;  /* 0x0000000800f47947 */ /* 0x000fea0003800000 */
.L_x_2356:
        /* <DEDUP_REMOVED lines=8> */
[----:B-1-345:R-:W-:-:S06]  /*2880*/  DSETP.NEU.AND P0, PT, R4, RZ, PT ;  /* 0x000000ff0400722a */ /* 0x03afcc0003f0d000 */
[----:B------:R-:W-:-:S05]  /*2890*/  SEL R5, RZ, 0x1, !P0 ;  /* 0x00000001ff057807 */ /* 0x000fca0004000000 */
[----:B------:R0:W-:Y:S01]  /*28a0*/  STG.E.U8 desc[UR36][R2.64], R5 ;  /* 0x0000000502007986 */ /* 0x0001e2000c101124 */
[----:B------:R-:W-:Y:S05]  /*28b0*/  BRA `(.L_x_2361) ;  /* 0x0000000800c47947 */ /* 0x000fea0003800000 */
.L_x_2370:
[----:B-1-345:R-:W-:Y:S01]  /*28c0*/  DADD R4, -RZ, |R4| ;  /* 0x00000000ff047229 */ /* 0x03afe20000000504 */
[----:B------:R-:W-:-:S06]  /*28d0*/  CS2R R6, SRZ ;  /* 0x0000000000067805 */ /* 0x000fcc000001ff00 */
[----:B------:R0:W-:Y:S01]  /*28e0*/  STG.E.128 desc[UR36][R2.64], R4 ;  /* 0x0000000402007986 */ /* 0x0001e2000c101d24 */
[----:B------:R-:W-:Y:S05]  /*28f0*/  BRA `(.L_x_2361) ;  /* 0x0000000800b47947 */ /* 0x000fea0003800000 */
.L_x_2369:
        /* <DEDUP_REMOVED lines=10> */
[----:B------:R-:W-:Y:S01]  /*29a0*/  BSSY.RECONVERGENT B0, `(.L_x_2373) ;  /* 0x000000d000007945 */ /* 0x000fe20003800200 */
[----:B--2---:R-:W-:-:S12]  /*29b0*/  IMAD.MOV.U32 R0, RZ, RZ, 0x7f ;  /* 0x0000007fff007424 */ /* 0x004fd800078e00ff */
[----:B0-----:R-:W-:-:S05]  /*29c0*/  @!P0 FMUL R9, R9, 1.175494350822287508e-38 ;  /* 0x0080000009098820 */ /* 0x001fca0000400000 */
        /* <DEDUP_REMOVED lines=10> */
.L_x_2374:
[----:B------:R-:W-:Y:S05]  /*2a70*/  BSYNC.RECONVERGENT B0 ;  /* 0x0000000000007941 */ /* 0x000fea0003800200 */
.L_x_2373:
[----:B------:R-:W-:-:S05]  /*2a80*/  LOP3.LUT R7, R0, 0x80, R7, 0xf8, !PT ;  /* 0x0000008000077812 */ /* 0x000fca00078ef807 */
[----:B------:R0:W-:Y:S01]  /*2a90*/  STG.E.U8 desc[UR36][R2.64], R7 ;  /* 0x0000000702007986 */ /* 0x0001e2000c101124 */
[----:B------:R-:W-:Y:S05]  /*2aa0*/  BRA `(.L_x_2361) ;  /* 0x0000000800487947 */ /* 0x000fea0003800000 */
.L_x_2372:
[----:B------:R-:W-:Y:S01]  /*2ab0*/  UMOV UR4, 0xf0000000 ;  /* 0xf000000000047882 */ /* 0x000fe20000000000 */
[----:B------:R-:W-:Y:S01]  /*2ac0*/  UMOV UR5, 0x380fffff ;  /* 0x380fffff00057882 */ /* 0x000fe20000000000 */
[----:B-1-345:R-:W0:Y:S01]  /*2ad0*/  F2F.F32.F64 R9, |R4| ;  /* 0x4000000400097310 */ /* 0x03ae220000301000 */
[----:B------:R-:W-:Y:S01]  /*2ae0*/  DSETP.GEU.AND P0, PT, |R4|, UR4, PT ;  /* 0x0000000404007e2a */ /* 0x000fe2000bf0e200 */
[----:B------:R-:W-:-:S13]  /*2af0*/  BSSY.RECONVERGENT B0, `(.L_x_2375) ;  /* 0x000000f000007945 */ /* 0x000fda0003800200 */
[----:B0-----:R-:W-:-:S05]  /*2b00*/  @!P0 FMUL R9, R9, 1.175494350822287508e-38 ;  /* 0x0080000009098820 */ /* 0x001fca0000400000 */
[----:B------:R-:W-:Y:S02]  /*2b10*/  LOP3.LUT R6, R9, 0x7fffffff, RZ, 0xc0, !PT ;  /* 0x7fffffff09067812 */ /* 0x000fe400078ec0ff */
[----:B------:R-:W-:Y:S02]  /*2b20*/  SHF.R.U32.HI R7, RZ, 0x18, R9 ;  /* 0x00000018ff077819 */ /* 0x000fe40000011609 */
[----:B------:R-:W-:-:S13]  /*2b30*/  ISETP.GE.U32.AND P1, PT, R6, 0x47800000, PT ;  /* 0x478000000600780c */ /* 0x000fda0003f26070 */
[----:B------:R-:W-:Y:S02]  /*2b40*/  @P1 ISETP.GT.U32.AND P0, PT, R6, 0x7f800000, PT ;  /* 0x7f8000000600180c */ /* 0x000fe40003f04070 */
[----:B--2---:R-:W-:-:S04]  /*2b50*/  @P1 MOV R0, 0x7f ;  /* 0x0000007f00001802 */ /* 0x004fc80000000f00 */
        /* <DEDUP_REMOVED lines=8> */
.L_x_2376:
[----:B------:R-:W-:Y:S05]  /*2be0*/  BSYNC.RECONVERGENT B0 ;  /* 0x0000000000007941 */ /* 0x000fea0003800200 */
.L_x_2375:
[----:B------:R-:W-:-:S05]  /*2bf0*/  LOP3.LUT R7, R0, 0x80, R7, 0xf8, !PT ;  /* 0x0000008000077812 */ /* 0x000fca00078ef807 */
[----:B------:R0:W-:Y:S01]  /*2c00*/  STG.E.U8 desc[UR36][R2.64], R7 ;  /* 0x0000000702007986 */ /* 0x0001e2000c101124 */
[----:B------:R-:W-:Y:S05]  /*2c10*/  BRA `(.L_x_2361) ;  /* 0x0000000400ec7947 */ /* 0x000fea0003800000 */
.L_x_2371:
[----:B------:R-:W-:Y:S01]  /*2c20*/  UMOV UR4, 0xf0000000 ;  /* 0xf000000000047882 */ /* 0x000fe20000000000 */
[----:B------:R-:W-:Y:S01]  /*2c30*/  UMOV UR5, 0x380fffff ;  /* 0x380fffff00057882 */ /* 0x000fe20000000000 */
[----:B-12345:R-:W0:Y:S01]  /*2c40*/  F2F.F32.F64 R0, |R4| ;  /* 0x4000000400007310 */ /* 0x03ee220000301000 */
[----:B------:R-:W-:-:S14]  /*2c50*/  DSETP.GEU.AND P0, PT, |R4|, UR4, PT ;  /* 0x0000000404007e2a */ /* 0x000fdc000bf0e200 */
[----:B0-----:R-:W-:-:S05]  /*2c60*/  @!P0 FMUL R0, R0, 1.175494350822287508e-38 ;  /* 0x0080000000008820 */ /* 0x001fca0000400000 */
[----:B------:R-:W-:-:S05]  /*2c70*/  F2FP.BF16.F32.PACK_AB R0, RZ, R0 ;  /* 0x00000000ff00723e */ /* 0x000fca00000010ff */
[----:B------:R0:W-:Y:S01]  /*2c80*/  STG.E.U16 desc[UR36][R2.64], R0 ;  /* 0x0000000002007986 */ /* 0x0001e2000c101524 */
[----:B------:R-:W-:Y:S05]  /*2c90*/  BRA `(.L_x_2361) ;  /* 0x0000000400cc7947 */ /* 0x000fea0003800000 */
.L_x_2368:
        /* <DEDUP_REMOVED lines=8> */
[----:B-1-345:R-:W0:Y:S02]  /*2d20*/  F2I.U32.F64.TRUNC R5, |R4| ;  /* 0x4000000400057311 */ /* 0x03ae24000030d000 */
[----:B0-----:R0:W-:Y:S01]  /*2d30*/  STG.E.U16 desc[UR36][R2.64], R5 ;  /* 0x0000000502007986 */ /* 0x0011e2000c101524 */
[----:B------:R-:W-:Y:S05]  /*2d40*/  BRA `(.L_x_2361) ;  /* 0x0000000400a07947 */ /* 0x000fea0003800000 */
.L_x_2379:
[----:B------:R-:W-:Y:S01]  /*2d50*/  UMOV UR4, 0xf0000000 ;  /* 0xf000000000047882 */ /* 0x000fe20000000000 */
[----:B------:R-:W-:Y:S01]  /*2d60*/  UMOV UR5, 0x380fffff ;  /* 0x380fffff00057882 */ /* 0x000fe20000000000 */
[----:B-1-345:R-:W0:Y:S01]  /*2d70*/  F2F.F32.F64 R7, |R4| ;  /* 0x4000000400077310 */ /* 0x03ae220000301000 */
[----:B------:R-:W-:Y:S01]  /*2d80*/  DSETP.GEU.AND P0, PT, |R4|, UR4, PT ;  /* 0x0000000404007e2a */ /* 0x000fe2000bf0e200 */
[----:B------:R-:W-:Y:S01]  /*2d90*/  BSSY.RECONVERGENT B0, `(.L_x_2380) ;  /* 0x0000015000007945 */ /* 0x000fe20003800200 */
[----:B--2---:R-:W-:-:S12]  /*2da0*/  IMAD.MOV.U32 R0, RZ, RZ, 0x80 ;  /* 0x00000080ff007424 */ /* 0x004fd800078e00ff */
[----:B0-----:R-:W-:-:S05]  /*2db0*/  @!P0 FMUL R7, R7, 1.175494350822287508e-38 ;  /* 0x0080000007078820 */ /* 0x001fca0000400000 */
        /* <DEDUP_REMOVED lines=10> */
.L_x_2382:
[----:B------:R-:W-:-:S04]  /*2e60*/  SHF.R.U32.HI R0, RZ, 0x14, R7 ;  /* 0x00000014ff007819 */ /* 0x000fc80000011607 */
[----:B------:R-:W-:-:S04]  /*2e70*/  LOP3.LUT R0, R0, 0x1, RZ, 0xc0, !PT ;  /* 0x0000000100007812 */ /* 0x000fc800078ec0ff */
[----:B------:R-:W-:-:S04]  /*2e80*/  IADD3 R0, PT, PT, R7, 0x487ffff, R0 ;  /* 0x0487ffff07007810 */ /* 0x000fc80007ffe000 */
[----:B------:R-:W-:-:S04]  /*2e90*/  SHF.R.U32.HI R0, RZ, 0x14, R0 ;  /* 0x00000014ff007819 */ /* 0x000fc80000011600 */
[----:B------:R-:W-:-:S07]  /*2ea0*/  LOP3.LUT R4, R0, 0xff, RZ, 0xc0, !PT ;  /* 0x000000ff00047812 */ /* 0x000fce00078ec0ff */
.L_x_2383:
[----:B------:R-:W-:-:S04]  /*2eb0*/  SHF.R.U32.HI R5, RZ, 0x18, R7 ;  /* 0x00000018ff057819 */ /* 0x000fc80000011607 */
[----:B------:R-:W-:-:S04]  /*2ec0*/  LOP3.LUT R4, R4, 0x80, R5, 0xf8, !PT ;  /* 0x0000008004047812 */ /* 0x000fc800078ef805 */
[----:B------:R-:W-:-:S07]  /*2ed0*/  PRMT R0, R4, 0x7610, R0 ;  /* 0x0000761004007816 */ /* 0x000fce0000000000 */
.L_x_2381:
[----:B------:R-:W-:Y:S05]  /*2ee0*/  BSYNC.RECONVERGENT B0 ;  /* 0x0000000000007941 */ /* 0x000fea0003800200 */
.L_x_2380:
[----:B------:R0:W-:Y:S01]  /*2ef0*/  STG.E.U8 desc[UR36][R2.64], R0 ;  /* 0x0000000002007986 */ /* 0x0001e2000c101124 */
[----:B------:R-:W-:Y:S05]  /*2f00*/  BRA `(.L_x_2361) ;  /* 0x0000000400307947 */ /* 0x000fea0003800000 */
.L_x_2378:
[----:B------:R-:W-:Y:S01]  /*2f10*/  UMOV UR4, 0xf0000000 ;  /* 0xf000000000047882 */ /* 0x000fe20000000000 */
[----:B------:R-:W-:Y:S01]  /*2f20*/  UMOV UR5, 0x380fffff ;  /* 0x380fffff00057882 */ /* 0x000fe20000000000 */
[----:B-1-345:R-:W0:Y:S01]  /*2f30*/  F2F.F32.F64 R7, |R4| ;  /* 0x4000000400077310 */ /* 0x03ae220000301000 */
[----:B------:R-:W-:Y:S01]  /*2f40*/  DSETP.GEU.AND P0, PT, |R4|, UR4, PT ;  /* 0x0000000404007e2a */ /* 0x000fe2000bf0e200 */
[----:B------:R-:W-:Y:S01]  /*2f50*/  BSSY.RECONVERGENT B0, `(.L_x_2384) ;  /* 0x0000015000007945 */ /* 0x000fe20003800200 */
[----:B--2---:R-:W-:-:S12]  /*2f60*/  MOV R0, 0x80 ;  /* 0x0000008000007802 */ /* 0x004fd80000000f00 */
        /* <DEDUP_REMOVED lines=11> */
.L_x_2386:
[----:B------:R-:W-:-:S04]  /*3020*/  SHF.R.U32.HI R0, RZ, 0x15, R7 ;  /* 0x00000015ff007819 */ /* 0x000fc80000011607 */
[----:B------:R-:W-:-:S04]  /*3030*/  LOP3.LUT R0, R0, 0x1, RZ, 0xc0, !PT ;  /* 0x0000000100007812 */ /* 0x000fc800078ec0ff */
[----:B------:R-:W-:-:S04]  /*3040*/  IADD3 R0, PT, PT, R7, 0x88fffff, R0 ;  /* 0x088fffff07007810 */ /* 0x000fc80007ffe000 */
[----:B------:R-:W-:-:S04]  /*3050*/  SHF.R.U32.HI R0, RZ, 0x15, R0 ;  /* 0x00000015ff007819 */ /* 0x000fc80000011600 */
[----:B------:R-:W-:-:S07]  /*3060*/  LOP3.LUT R4, R0, 0xff, RZ, 0xc0, !PT ;  /* 0x000000ff00047812 */ /* 0x000fce00078ec0ff */
.L_x_2387:
[----:B------:R-:W-:-:S04]  /*3070*/  SHF.R.U32.HI R5, RZ, 0x18, R7 ;  /* 0x00000018ff057819 */ /* 0x000fc80000011607 */
[----:B------:R-:W-:-:S04]  /*3080*/  LOP3.LUT R4, R4, 0x80, R5, 0xf8, !PT ;  /* 0x0000008004047812 */ /* 0x000fc800078ef805 */
[----:B------:R-:W-:-:S07]  /*3090*/  PRMT R0, R4, 0x7610, R0 ;  /* 0x0000761004007816 */ /* 0x000fce0000000000 */
.L_x_2385:
[----:B------:R-:W-:Y:S05]  /*30a0*/  BSYNC.RECONVERGENT B0 ;  /* 0x0000000000007941 */ /* 0x000fea0003800200 */
.L_x_2384:
[----:B------:R4:W-:Y:S01]  /*30b0*/  STG.E.U8 desc[UR36][R2.64], R0 ;  /* 0x0000000002007986 */ /* 0x0009e2000c101124 */
[----:B------:R-:W-:Y:S05]  /*30c0*/  BRA `(.L_x_2361) ;  /* 0x0000000000c07947 */ /* 0x000fea0003800000 */
.L_x_2377:
[----:B------:R-:W-:-:S09]  /*30d0*/  UISETP.NE.AND UP0, UPT, UR4, 0x1c, UPT ;  /* 0x0000001c0400788c */ /* 0x000fd2000bf05270 */
[----:B------:R-:W-:Y:S05]  /*30e0*/  BRA.U !UP0, `(.L_x_2388) ;  /* 0x0000000108b07547 */ /* 0x000fea000b800000 */
[----:B------:R-:W-:-:S09]  /*30f0*/  UISETP.NE.AND UP0, UPT, UR4, 0x1d, UPT ;  /* 0x0000001d0400788c */ /* 0x000fd2000bf05270 */
[----:B------:R-:W-:Y:S05]  /*3100*/  BRA.U !UP0, `(.L_x_2389) ;  /* 0x00000001089c7547 */ /* 0x000fea000b800000 */
[----:B------:R-:W-:-:S09]  /*3110*/  UISETP.NE.AND UP0, UPT, UR4, 0x2c, UPT ;  /* 0x0000002c0400788c */ /* 0x000fd2000bf05270 */
[----:B------:R-:W-:Y:S05]  /*3120*/  BRA.U !UP0, `(.L_x_2390) ;  /* 0x0000000108447547 */ /* 0x000fea000b800000 */
.L_x_2360:
[----:B--2---:R-:W-:Y:S01]  /*3130*/  MOV R0, 0x0 ;  /* 0x0000000000007802 */ /* 0x004fe20000000f00 */
[----:B------:R-:W1:Y:S01]  /*3140*/  LDCU.64 UR6, c[0x4][0x188] ;  /* 0x01003100ff0677ac */ /* 0x000e620008000a00 */
[----:B------:R-:W-:Y:S02]  /*3150*/  HFMA2 R12, -RZ, RZ, 0, 5.9604644775390625e-08 ;  /* 0x00000001ff0c7431 */ /* 0x000fe400000001ff */
[----:B------:R-:W-:Y:S01]  /*3160*/  IMAD.MOV.U32 R8, RZ, RZ, 0x65 ;  /* 0x00000065ff087424 */ /* 0x000fe200078e00ff */
[----:B------:R0:W2:Y:S01]  /*3170*/  LDC.64 R2, c[0x4][R0] ;  /* 0x0100000000027b82 */ /* 0x0000a20000000a00 */
[----:B------:R-:W0:Y:S01]  /*3180*/  LDCU.64 UR8, c[0x4][0x190] ;  /* 0x01003200ff0877ac */ /* 0x000e220008000a00 */
[----:B------:R-:W-:Y:S01]  /*3190*/  IMAD.MOV.U32 R13, RZ, RZ, RZ ;  /* 0x000000ffff0d7224 */ /* 0x000fe200078e00ff */
[----:B------:R-:W0:Y:S01]  /*31a0*/  LDCU.64 UR4, c[0x4][0x60] ;  /* 0x01000c00ff0477ac */ /* 0x000e220008000a00 */
[----:B-1-345:R-:W-:Y:S01]  /*31b0*/  IMAD.U32 R4, RZ, RZ, UR6 ;  /* 0x00000006ff047e24 */ /* 0x03afe2000f8e00ff */
[----:B------:R-:W-:Y:S01]  /*31c0*/  MOV R5, UR7 ;  /* 0x0000000700057c02 */ /* 0x000fe20008000f00 */
[----:B0-----:R-:W-:Y:S01]  /*31d0*/  IMAD.U32 R6, RZ, RZ, UR8 ;  /* 0x00000008ff067e24 */ /* 0x001fe2000f8e00ff */
[----:B------:R-:W-:Y:S01]  /*31e0*/  MOV R7, UR9 ;  /* 0x0000000900077c02 */ /* 0x000fe20008000f00 */
[----:B------:R-:W-:Y:S01]  /*31f0*/  IMAD.U32 R10, RZ, RZ, UR4 ;  /* 0x00000004ff0a7e24 */ /* 0x000fe2000f8e00ff */
[----:B------:R-:W-:-:S07]  /*3200*/  MOV R11, UR5 ;  /* 0x00000005000b7c02 */ /* 0x000fce0008000f00 */
[----:B------:R-:W-:-:S07]  /*3210*/  LEPC R20, `(.L_x_2391) ;  /* 0x000000001014794e */ /* 0x000fce0000000000 */
[----:B--2---:R-:W-:Y:S05]  /*3220*/  CALL.ABS.NOINC R2 ;  /* 0x0000000002007343 */ /* 0x004fea0003c00000 */
.L_x_2391:
[----:B------:R-:W-:Y:S05]  /*3230*/  BRA `(.L_x_2361) ;  /* 0x0000000000647947 */ /* 0x000fea0003800000 */
.L_x_2390:
[----:B------:R-:W-:Y:S01]  /*3240*/  UMOV UR4, 0xf0000000 ;  /* 0xf000000000047882 */ /* 0x000fe20000000000 */
[----:B------:R-:W-:Y:S01]  /*3250*/  UMOV UR5, 0x380fffff ;  /* 0x380fffff00057882 */ /* 0x000fe20000000000 */
[----:B-12345:R0:W1:Y:S01]  /*3260*/  F2F.F32.F64 R0, R4 ;  /* 0x0000000400007310 */ /* 0x03e0620000301000 */
[----:B------:R-:W-:Y:S01]  /*3270*/  DSETP.GEU.AND P0, PT, |R4|, UR4, PT ;  /* 0x0000000404007e2a */ /* 0x000fe2000bf0e200 */
[----:B0-----:R-:W-:-:S13]  /*3280*/  HFMA2 R5, -RZ, RZ, 0, 1.5199184417724609375e-05 ;  /* 0x000000ffff057431 */ /* 0x001fda00000001ff */
[----:B-1----:R-:W-:-:S04]  /*3290*/  @!P0 FMUL R0, R0, 1.175494350822287508e-38 ;  /* 0x0080000000008820 */ /* 0x002fc80000400000 */
[----:B------:R-:W-:-:S05]  /*32a0*/  FADD.FTZ R6, |R0|, -RZ ;  /* 0x800000ff00067221 */ /* 0x000fca0000010200 */
[----:B------:R-:W-:-:S04]  /*32b0*/  SHF.R.U32.HI R7, RZ, 0x17, R6 ;  /* 0x00000017ff077819 */ /* 0x000fc80000011606 */
        /* <DEDUP_REMOVED lines=12> */
.L_x_2389:
[----:B-1-345:R-:W0:Y:S02]  /*3380*/  F2I.U64.F64.TRUNC R4, |R4| ;  /* 0x4000000400047311 */ /* 0x03ae24000030d800 */
[----:B0-----:R1:W-:Y:S01]  /*3390*/  STG.E.64 desc[UR36][R2.64], R4 ;  /* 0x0000000402007986 */ /* 0x0013e2000c101b24 */
[----:B------:R-:W-:Y:S05]  /*33a0*/  BRA `(.L_x_2361) ;  /* 0x0000000000087947 */ /* 0x000fea0003800000 */
.L_x_2388:
[----:B-1-345:R-:W0:Y:S02]  /*33b0*/  F2I.U32.F64.TRUNC R5, |R4| ;  /* 0x4000000400057311 */ /* 0x03ae24000030d000 */
[----:B0-----:R0:W-:Y:S02]  /*33c0*/  STG.E desc[UR36][R2.64], R5 ;  /* 0x0000000502007986 */ /* 0x0011e4000c101924 */
.L_x_2361:
[----:B------:R-:W-:-:S07]  /*33d0*/  IADD3 R17, PT, PT, R17, 0x80, RZ ;  /* 0x0000008011117810 */ /* 0x000fce0007ffe0ff */
.L_x_2325:
[----:B------:R-:W-:Y:S05]  /*33e0*/  BSYNC.RECONVERGENT B7 ;  /* 0x0000000000077941 */ /* 0x000fea0003800200 */
.L_x_2324:
[----:B------:R-:W5:Y:S01]  /*33f0*/  LDCU UR4, c[0x0][0x380] ;  /* 0x00007000ff0477ac */ /* 0x000f620008000800 */
[----:B------:R-:W-:Y:S01]  /*3400*/  BSSY.RECONVERGENT B7, `(.L_x_2392) ;  /* 0x0000330000077945 */ /* 0x000fe20003800200 */
[----:B-----5:R-:W-:-:S13]  /*3410*/  ISETP.GE.AND P0, PT, R17, UR4, PT ;  /* 0x0000000411007c0c */ /* 0x020fda000bf06270 */
[----:B------:R-:W-:Y:S05]  /*3420*/  @P0 BRA `(.L_x_2393) ;  /* 0x0000003000b40947 */ /* 0x000fea0003800000 */
[----:B------:R-:W5:Y:S01]  /*3430*/  LDCU UR4, c[0x0][0x388] ;  /* 0x00007100ff0477ac */ /* 0x000f620008000800 */
[----:B0-2-4-:R-:W-:Y:S01]  /*3440*/  IMAD.MOV.U32 R0, RZ, RZ, RZ ;  /* 0x000000ffff007224 */ /* 0x015fe200078e00ff */
[----:B------:R-:W-:Y:S01]  /*3450*/  MOV R16, RZ ;  /* 0x000000ff00107202 */ /* 0x000fe20000000f00 */
[----:B-----5:R-:W-:-:S09]  /*3460*/  UISETP.NE.AND UP0, UPT, UR4, URZ, UPT ;  /* 0x000000ff0400728c */ /* 0x020fd2000bf05270 */
[----:B------:R-:W-:Y:S05]  /*3470*/  BRA.U !UP0, `(.L_x_2394) ;  /* 0x0000001108a87547 */ /* 0x000fea000b800000 */
[----:B------:R-:W1:Y:S01]  /*3480*/  LDCU.64 UR4, c[0x0][0x390] ;  /* 0x00007200ff0477ac */ /* 0x000e620008000a00 */
[----:B------:R-:W-:Y:S01]  /*3490*/  IMAD.MOV.U32 R16, RZ, RZ, RZ ;  /* 0x000000ffff107224 */ /* 0x000fe200078e00ff */
[----:B------:R-:W0:Y:S01]  /*34a0*/  LDCU UR6, c[0x0][0x38c] ;  /* 0x00007180ff0677ac */ /* 0x000e220008000800 */
[----:B------:R-:W2:Y:S01]  /*34b0*/  LDCU.64 UR8, c[0x0][0x4b8] ;  /* 0x00009700ff0877ac */ /* 0x000ea20008000a00 */
[----:B------:R-:W-:Y:S01]  /*34c0*/  UISETP.NE.AND UP0, UPT, UR40, URZ, UPT ;  /* 0x000000ff2800728c */ /* 0x000fe2000bf05270 */
[----:B-1-3--:R-:W-:-:S05]  /*34d0*/  IMAD.HI.U32 R2, R17, UR4, R16 ;  /* 0x0000000411027c27 */ /* 0x00afca000f8e0010 */
[----:B------:R-:W-:-:S04]  /*34e0*/  SHF.R.U32.HI R3, RZ, UR5, R2 ;  /* 0x00000005ff037c19 */ /* 0x000fc80008011602 */
[----:B------:R-:W-:-:S05]  /*34f0*/  IADD3 R0, PT, PT, -R3, RZ, RZ ;  /* 0x000000ff03007210 */ /* 0x000fca0007ffe1ff */
[----:B0-----:R-:W-:-:S04]  /*3500*/  IMAD R0, R0, UR6, R17 ;  /* 0x0000000600007c24 */ /* 0x001fc8000f8e0211 */
        /* <DEDUP_REMOVED lines=289> */
.L_x_2394:
[----:B------:R-:W1:Y:S01]  /*4720*/  LDCU.64 UR6, c[0x0][0x588] ;  /* 0x0000b100ff0677ac */ /* 0x000e620008000a00 */
[----:B------:R-:W-:Y:S01]  /*4730*/  BSSY.RECONVERGENT B6, `(.L_x_2395) ;  /* 0x00000ec000067945 */ /* 0x000fe20003800200 */
[----:B------:R-:W-:-:S04]  /*4740*/  UPRMT UR4, UR41, 0x9910, URZ ;  /* 0x0000991029047896 */ /* 0x000fc800080000ff */
[----:B------:R-:W-:Y:S01]  /*4750*/  UISETP.GT.AND UP0, UPT, UR4, 0x9, UPT ;  /* 0x000000090400788c */ /* 0x000fe2000bf04270 */
[----:B-1-3--:R-:W-:-:S05]  /*4760*/  IADD3 R2, P0, PT, R0, UR6, RZ ;  /* 0x0000000600027c10 */ /* 0x00afca000ff1e0ff */
        /* <DEDUP_REMOVED lines=13> */
.L_x_2399:
[----:B------:R-:W2:Y:S02]  /*4840*/  LDG.E.U8 R2, desc[UR36][R2.64] ;  /* 0x0000002402027981 */ /* 0x000ea4000c1e1100 */
[----:B--2---:R0:W1:Y:S01]  /*4850*/  I2F.F64.U16 R4, R2 ;  /* 0x0000000200047312 */ /* 0x0040620000101800 */
[----:B------:R-:W-:Y:S05]  /*4860*/  BRA `(.L_x_2401) ;  /* 0x0000000c00607947 */ /* 0x000fea0003800000 */
.L_x_2398:
        /* <DEDUP_REMOVED lines=9> */
.L_x_2403:
[----:B------:R-:W2:Y:S02]  /*4900*/  LDG.E R2, desc[UR36][R2.64] ;  /* 0x0000002402027981 */ /* 0x000ea4000c1e1900 */
[----:B--2---:R0:W1:Y:S01]  /*4910*/  I2F.F64 R4, R2 ;  /* 0x0000000200047312 */ /* 0x0040620000201c00 */
[----:B------:R-:W-:Y:S05]  /*4920*/  BRA `(.L_x_2401) ;  /* 0x0000000c00307947 */ /* 0x000fea0003800000 */
.L_x_2402:
[----:B------:R-:W2:Y:S02]  /*4930*/  LDG.E.U16 R2, desc[UR36][R2.64] ;  /* 0x0000002402027981 */ /* 0x000ea4000c1e1500 */
[----:B--2---:R0:W1:Y:S01]  /*4940*/  I2F.F64.S16 R4, R2 ;  /* 0x0000000200047312 */ /* 0x0040620000101c00 */
[----:B------:R-:W-:Y:S05]  /*4950*/  BRA `(.L_x_2401) ;  /* 0x0000000c00247947 */ /* 0x000fea0003800000 */
.L_x_2397:
        /* <DEDUP_REMOVED lines=10> */
.L_x_2405:
[----:B------:R-:W2:Y:S02]  /*4a00*/  LDG.E.U16 R0, desc[UR36][R2.64] ;  /* 0x0000002402007981 */ /* 0x000ea4000c1e1500 */
[----:B--2---:R-:W-:-:S05]  /*4a10*/  HADD2.F32 R0, -RZ, R0.H0_H0 ;  /* 0x20000000ff007230 */ /* 0x004fca0000004100 */
[----:B------:R-:W-:-:S04]  /*4a20*/  FMUL.FTZ R0, R0, 1 ;  /* 0x3f80000000007820 */ /* 0x000fc80000410000 */
[----:B------:R0:W1:Y:S01]  /*4a30*/  F2F.F64.F32 R4, R0 ;  /* 0x0000000000047310 */ /* 0x0000620000201800 */
[----:B------:R-:W-:Y:S05]  /*4a40*/  BRA `(.L_x_2401) ;  /* 0x0000000800e87947 */ /* 0x000fea0003800000 */
.L_x_2404:
        /* <DEDUP_REMOVED lines=10> */
.L_x_2407:
[----:B------:R-:W2:Y:S02]  /*4af0*/  LDG.E.U16 R2, desc[UR36][R2.64] ;  /* 0x0000002402027981 */ /* 0x000ea4000c1e1500 */
[----:B--2---:R-:W-:-:S05]  /*4b00*/  HADD2.F32 R0, -RZ, R2.H0_H0 ;  /* 0x20000002ff007230 */ /* 0x004fca0000004100 */
[----:B------:R-:W-:-:S04]  /*4b10*/  FMUL.FTZ R0, R0, 1 ;  /* 0x3f80000000007820 */ /* 0x000fc80000410000 */
[----:B------:R0:W1:Y:S01]  /*4b20*/  F2F.F64.F32 R4, R0 ;  /* 0x0000000000047310 */ /* 0x0000620000201800 */
[----:B------:R-:W-:Y:S05]  /*4b30*/  BRA `(.L_x_2401) ;  /* 0x0000000800ac7947 */ /* 0x000fea0003800000 */
.L_x_2406:
[----:B------:R0:W5:Y:S01]  /*4b40*/  LDG.E.64 R4, desc[UR36][R2.64] ;  /* 0x0000002402047981 */ /* 0x000162000c1e1b00 */
[----:B------:R-:W-:Y:S05]  /*4b50*/  BRA `(.L_x_2401) ;  /* 0x0000000800a47947 */ /* 0x000fea0003800000 */
.L_x_2396:
        /* <DEDUP_REMOVED lines=9> */
[----:B------:R-:W-:Y:S01]  /*4bf0*/  HFMA2 R4, -RZ, RZ, 0, 0 ;  /* 0x00000000ff047431 */ /* 0x000fe200000001ff */
[----:B--2---:R-:W-:-:S04]  /*4c00*/  ISETP.NE.AND P0, PT, R2, RZ, PT ;  /* 0x000000ff0200720c */ /* 0x004fc80003f05270 */
[----:B------:R-:W-:Y:S01]  /*4c10*/  FSEL R5, RZ, 1.875, !P0 ;  /* 0x3ff00000ff057808 */ /* 0x000fe20004000000 */
[----:B------:R-:W-:Y:S08]  /*4c20*/  BRA `(.L_x_2401) ;  /* 0x0000000800707947 */ /* 0x000ff00003800000 */
.L_x_2410:
[----:B------:R0:W5:Y:S01]  /*4c30*/  LDG.E.64 R4, desc[UR36][R2.64] ;  /* 0x0000002402047981 */ /* 0x000162000c1e1b00 */
[----:B------:R-:W-:Y:S05]  /*4c40*/  BRA `(.L_x_2401) ;  /* 0x0000000800687947 */ /* 0x000fea0003800000 */
.L_x_2409:
        /* <DEDUP_REMOVED lines=27> */
.L_x_2412:
        /* <DEDUP_REMOVED lines=10> */
[----:B------:R-:W-:-:S05]  /*4ea0*/  LOP3.LUT R0, R0, 0x80000000, R5, 0xf8, !PT ;  /* 0x8000000000007812 */ /* 0x000fca00078ef805 */
[----:B------:R-:W-:-:S04]  /*4eb0*/  FMUL.FTZ R0, R0, 1 ;  /* 0x3f80000000007820 */ /* 0x000fc80000410000 */
[----:B------:R1:W2:Y:S01]  /*4ec0*/  F2F.F64.F32 R4, R0 ;  /* 0x0000000000047310 */ /* 0x0002a20000201800 */
[----:B------:R-:W-:Y:S05]  /*4ed0*/  BRA `(.L_x_2401) ;  /* 0x0000000400c47947 */ /* 0x000fea0003800000 */
.L_x_2411:
[----:B------:R-:W2:Y:S02]  /*4ee0*/  LDG.E.U16 R0, desc[UR36][R2.64] ;  /* 0x0000002402007981 */ /* 0x000ea4000c1e1500 */
[----:B--2---:R-:W-:-:S05]  /*4ef0*/  SHF.L.U32 R0, R0, 0x10, RZ ;  /* 0x0000001000007819 */ /* 0x004fca00000006ff */
[----:B------:R-:W-:-:S04]  /*4f00*/  FMUL.FTZ R0, R0, 1 ;  /* 0x3f80000000007820 */ /* 0x000fc80000410000 */
[----:B------:R3:W4:Y:S01]  /*4f10*/  F2F.F64.F32 R4, R0 ;  /* 0x0000000000047310 */ /* 0x0007220000201800 */
[----:B------:R-:W-:Y:S05]  /*4f20*/  BRA `(.L_x_2401) ;  /* 0x0000000400b07947 */ /* 0x000fea0003800000 */
.L_x_2408:
        /* <DEDUP_REMOVED lines=11> */
.L_x_2415:
        /* <DEDUP_REMOVED lines=21> */
.L_x_2417:
[----:B------:R-:W-:Y:S05]  /*5130*/  BSYNC.RECONVERGENT B0 ;  /* 0x0000000000007941 */ /* 0x000fea0003800200 */
.L_x_2416:
[----:B------:R-:W-:Y:S01]  /*5140*/  IMAD.SHL.U32 R0, R0, 0x100000, RZ ;  /* 0x0010000000007824 */ /* 0x000fe200078e00ff */
[----:B------:R-:W-:-:S04]  /*5150*/  LEA R2, R2, 0x3b800000, 0x17 ;  /* 0x3b80000002027811 */ /* 0x000fc800078eb8ff */
[----:B------:R-:W-:-:S05]  /*5160*/  LOP3.LUT R0, R2, R0, R7, 0xfe, !PT ;  /* 0x0000000002007212 */ /* 0x000fca00078efe07 */
[----:B------:R-:W-:-:S04]  /*5170*/  FMUL.FTZ R0, R0, 1 ;  /* 0x3f80000000007820 */ /* 0x000fc80000410000 */
[----:B------:R0:W1:Y:S01]  /*5180*/  F2F.F64.F32 R4, R0 ;  /* 0x0000000000047310 */ /* 0x0000620000201800 */
[----:B------:R-:W-:Y:S05]  /*5190*/  BRA `(.L_x_2401) ;  /* 0x0000000400147947 */ /* 0x000fea0003800000 */
.L_x_2414:
[----:B------:R-:W2:Y:S01]  /*51a0*/  LDG.E.U8 R3, desc[UR36][R2.64] ;  /* 0x0000002402037981 */ /* 0x000ea2000c1e1100 */
[----:B------:R-:W-:Y:S02]  /*51b0*/  CS2R R4, SRZ ;  /* 0x0000000000047805 */ /* 0x000fe4000001ff00 */
[----:B--2---:R-:W-:-:S13]  /*51c0*/  ISETP.NE.AND P0, PT, R3, RZ, PT ;  /* 0x000000ff0300720c */ /* 0x004fda0003f05270 */
[----:B------:R-:W-:Y:S05]  /*51d0*/  @!P0 BRA `(.L_x_2401) ;  /* 0x0000000400048947 */ /* 0x000fea0003800000 */
[----:B------:R-:W-:-:S13]  /*51e0*/  ISETP.NE.AND P0, PT, R3, 0x80, PT ;  /* 0x000000800300780c */ /* 0x000fda0003f05270 */
[----:B------:R-:W-:Y:S01]  /*51f0*/  @!P0 MOV R4, 0x20000000 ;  /* 0x2000000000048802 */ /* 0x000fe20000000f00 */
        /* <DEDUP_REMOVED lines=15> */
.L_x_2419:
[----:B------:R-:W-:Y:S05]  /*52f0*/  BSYNC.RECONVERGENT B0 ;  /* 0x0000000000007941 */ /* 0x000fea0003800200 */
.L_x_2418:
[----:B------:R-:W-:Y:S02]  /*5300*/  SHF.L.U32 R0, R0, 0x15, RZ ;  /* 0x0000001500007819 */ /* 0x000fe400000006ff */
[----:B------:R-:W-:-:S04]  /*5310*/  LEA R2, R2, 0x37800000, 0x17 ;  /* 0x3780000002027811 */ /* 0x000fc800078eb8ff */
[----:B------:R-:W-:-:S05]  /*5320*/  LOP3.LUT R0, R2, R0, R7, 0xfe, !PT ;  /* 0x0000000002007212 */ /* 0x000fca00078efe07 */
[----:B------:R-:W-:-:S04]  /*5330*/  FMUL.FTZ R0, R0, 1 ;  /* 0x3f80000000007820 */ /* 0x000fc80000410000 */
[----:B------:R0:W1:Y:S01]  /*5340*/  F2F.F64.F32 R4, R0 ;  /* 0x0000000000047310 */ /* 0x0000620000201800 */
[----:B------:R-:W-:Y:S05]  /*5350*/  BRA `(.L_x_2401) ;  /* 0x0000000000a47947 */ /* 0x000fea0003800000 */
.L_x_2413:
[----:B------:R-:W-:-:S09]  /*5360*/  UISETP.NE.AND UP0, UPT, UR4, 0x1c, UPT ;  /* 0x0000001c0400788c */ /* 0x000fd2000bf05270 */
[----:B------:R-:W-:Y:S05]  /*5370*/  BRA.U !UP0, `(.L_x_2420) ;  /* 0x0000000108947547 */ /* 0x000fea000b800000 */
[----:B------:R-:W-:-:S09]  /*5380*/  UISETP.NE.AND UP0, UPT, UR4, 0x1d, UPT ;  /* 0x0000001d0400788c */ /* 0x000fd2000bf05270 */
[----:B------:R-:W-:Y:S05]  /*5390*/  BRA.U !UP0, `(.L_x_2421) ;  /* 0x0000000108807547 */ /* 0x000fea000b800000 */
[----:B------:R-:W-:-:S09]  /*53a0*/  UISETP.NE.AND UP0, UPT, UR4, 0x2c, UPT ;  /* 0x0000002c0400788c */ /* 0x000fd2000bf05270 */
[----:B------:R-:W-:Y:S05]  /*53b0*/  BRA.U UP0, `(.L_x_2400) ;  /* 0x0000000100307547 */ /* 0x000fea000b800000 */
[----:B------:R-:W2:Y:S01]  /*53c0*/  LDG.E.U8 R0, desc[UR36][R2.64] ;  /* 0x0000002402007981 */ /* 0x000ea2000c1e1100 */
[----:B------:R-:W-:Y:S02]  /*53d0*/  HFMA2 R5, -RZ, RZ, 0.5, 0 ;  /* 0x38000000ff057431 */ /* 0x000fe400000001ff */
        /* <DEDUP_REMOVED lines=8> */
[----:B------:R0:W1:Y:S01]  /*5460*/  @P0 F2F.F64.F32 R4, R0 ;  /* 0x0000000000040310 */ /* 0x0000620000201800 */
[----:B------:R-:W-:Y:S05]  /*5470*/  BRA `(.L_x_2401) ;  /* 0x00000000005c7947 */ /* 0x000fea0003800000 */
.L_x_2400:
        /* <DEDUP_REMOVED lines=16> */
.L_x_2422:
[----:B------:R-:W-:Y:S01]  /*5580*/  CS2R R4, SRZ ;  /* 0x0000000000047805 */ /* 0x000fe2000001ff00 */
[----:B------:R-:W-:Y:S06]  /*5590*/  BRA `(.L_x_2401) ;  /* 0x0000000000147947 */ /* 0x000fec0003800000 */
.L_x_2421:
[----:B------:R-:W2:Y:S02]  /*55a0*/  LDG.E.64 R4, desc[UR36][R2.64] ;  /* 0x0000002402047981 */ /* 0x000ea4000c1e1b00 */
[----:B--2---:R-:W0:Y:S01]  /*55b0*/  I2F.F64.U64 R4, R4 ;  /* 0x0000000400047312 */ /* 0x004e220000301800 */
[----:B------:R-:W-:Y:S05]  /*55c0*/  BRA `(.L_x_2401) ;  /* 0x0000000000087947 */ /* 0x000fea0003800000 */
.L_x_2420:
[----:B------:R-:W2:Y:S02]  /*55d0*/  LDG.E R2, desc[UR36][R2.64] ;  /* 0x0000002402027981 */ /* 0x000ea4000c1e1900 */
[----:B--2---:R0:W1:Y:S02]  /*55e0*/  I2F.F64.U32 R4, R2 ;  /* 0x0000000200047312 */ /* 0x0040640000201800 */
.L_x_2401:
[----:B------:R-:W-:Y:S05]  /*55f0*/  BSYNC.RECONVERGENT B6 ;  /* 0x0000000000067941 */ /* 0x000fea0003800200 */
.L_x_2395:
        /* <DEDUP_REMOVED lines=17> */
.L_x_2426:
[----:B-12-45:R-:W0:Y:S02]  /*5710*/  F2I.S64.F64.TRUNC R4, |R4| ;  /* 0x4000000400047311 */ /* 0x036e24000030d900 */
[----:B0-----:R-:W-:-:S05]  /*5720*/  MOV R7, R4 ;  /* 0x0000000400077202 */ /* 0x001fca0000000f00 */
[----:B------:R4:W-:Y:S01]  /*5730*/  STG.E.U8 desc[UR36][R2.64], R7 ;  /* 0x0000000702007986 */ /* 0x0009e2000c101124 */
[----:B------:R-:W-:Y:S05]  /*5740*/  BRA `(.L_x_2428) ;  /* 0x0000000c00e87947 */ /* 0x000fea0003800000 */
.L_x_2425:
        /* <DEDUP_REMOVED lines=9> */
.L_x_2430:
[----:B-12-45:R-:W0:Y:S02]  /*57e0*/  F2I.F64.TRUNC R5, |R4| ;  /* 0x4000000400057311 */ /* 0x036e24000030d100 */
[----:B0-----:R2:W-:Y:S01]  /*57f0*/  STG.E desc[UR36][R2.64], R5 ;  /* 0x0000000502007986 */ /* 0x0015e2000c101924 */
[----:B------:R-:W-:Y:S05]  /*5800*/  BRA `(.L_x_2428) ;  /* 0x0000000c00b87947 */ /* 0x000fea0003800000 */
.L_x_2429:
[----:B-12-45:R-:W0:Y:S02]  /*5810*/  F2I.F64.TRUNC R5, |R4| ;  /* 0x4000000400057311 */ /* 0x036e24000030d100 */
[----:B0-----:R0:W-:Y:S01]  /*5820*/  STG.E.U16 desc[UR36][R2.64], R5 ;  /* 0x0000000502007986 */ /* 0x0011e2000c101524 */
[----:B------:R-:W-:Y:S05]  /*5830*/  BRA `(.L_x_2428) ;  /* 0x0000000c00ac7947 */ /* 0x000fea0003800000 */
.L_x_2424:
        /* <DEDUP_REMOVED lines=13> */
.L_x_2432:
        /* <DEDUP_REMOVED lines=8> */
.L_x_2431:
        /* <DEDUP_REMOVED lines=14> */
.L_x_2434:
        /* <DEDUP_REMOVED lines=9> */
.L_x_2433:
[----:B-12-45:R-:W-:-:S07]  /*5b00*/  DADD R4, -RZ, |R4| ;  /* 0x00000000ff047229 */ /* 0x036fce0000000504 */
[----:B------:R0:W-:Y:S01]  /*5b10*/  STG.E.64 desc[UR36][R2.64], R4 ;  /* 0x0000000402007986 */ /* 0x0001e2000c101b24 */
[----:B------:R-:W-:Y:S05]  /*5b20*/  BRA `(.L_x_2428) ;  /* 0x0000000800f07947 */ /* 0x000fea0003800000 */
.L_x_2423:
        /* <DEDUP_REMOVED lines=13> */
.L_x_2438:
[----:B------:R-:W-:Y:S01]  /*5c00*/  UMOV UR4, 0xf0000000 ;  /* 0xf000000000047882 */ /* 0x000fe20000000000 */
[----:B------:R-:W-:Y:S01]  /*5c10*/  UMOV UR5, 0x380fffff ;  /* 0x380fffff00057882 */ /* 0x000fe20000000000 */
[----:B-12-45:R-:W0:Y:S01]  /*5c20*/  F2F.F32.F64 R7, |R4| ;  /* 0x4000000400077310 */ /* 0x036e220000301000 */
[----:B------:R-:W-:Y:S01]  /*5c30*/  DSETP.GEU.AND P0, PT, |R4|, UR4, PT ;  /* 0x0000000404007e2a */ /* 0x000fe2000bf0e200 */
[----:B------:R-:W-:Y:S01]  /*5c40*/  BSSY.RECONVERGENT B0, `(.L_x_2439) ;  /* 0x0000014000007945 */ /* 0x000fe20003800200 */
[----:B---3--:R-:W-:-:S12]  /*5c50*/  MOV R0, 0x80 ;  /* 0x0000008000007802 */ /* 0x008fd80000000f00 */
[----:B0-----:R-:W-:-:S05]  /*5c60*/  @!P0 FMUL R7, R7, 1.175494350822287508e-38 ;  /* 0x0080000007078820 */ /* 0x001fca0000400000 */
        /* <DEDUP_REMOVED lines=15> */
.L_x_2441:
[----:B------:R-:W-:-:S04]  /*5d60*/  SHF.R.U32.HI R5, RZ, 0x18, R7 ;  /* 0x00000018ff057819 */ /* 0x000fc80000011607 */
[----:B------:R-:W-:-:S07]  /*5d70*/  LOP3.LUT R0, R0, 0x80, R5, 0xf8, !PT ;  /* 0x0000008000007812 */ /* 0x000fce00078ef805 */
.L_x_2440:
[----:B------:R-:W-:Y:S05]  /*5d80*/  BSYNC.RECONVERGENT B0 ;  /* 0x0000000000007941 */ /* 0x000fea0003800200 */
.L_x_2439:
[----:B------:R0:W-:Y:S01]  /*5d90*/  STG.E.U8 desc[UR36][R2.64], R0 ;  /* 0x0000000002007986 */ /* 0x0001e2000c101124 */
[----:B------:R-:W-:Y:S05]  /*5da0*/  BRA `(.L_x_2428) ;  /* 0x0000000800507947 */ /* 0x000fea0003800000 */
.L_x_2437:
        /* <DEDUP_REMOVED lines=22> */
.L_x_2444:
[----:B------:R-:W-:-:S04]  /*5f10*/  SHF.R.U32.HI R5, RZ, 0x18, R7 ;  /* 0x00000018ff057819 */ /* 0x000fc80000011607 */
[----:B------:R-:W-:-:S07]  /*5f20*/  LOP3.LUT R0, R0, 0x80, R5, 0xf8, !PT ;  /* 0x0000008000007812 */ /* 0x000fce00078ef805 */
.L_x_2443:
[----:B------:R-:W-:Y:S05]  /*5f30*/  BSYNC.RECONVERGENT B0 ;  /* 0x0000000000007941 */ /* 0x000fea0003800200 */
.L_x_2442:
[----:B------:R0:W-:Y:S01]  /*5f40*/  STG.E.U8 desc[UR36][R2.64], R0 ;  /* 0x0000000002007986 */ /* 0x0001e2000c101124 */
[----:B------:R-:W-:Y:S05]  /*5f50*/  BRA `(.L_x_2428) ;  /* 0x0000000400e47947 */ /* 0x000fea0003800000 */
.L_x_2436:
        /* <DEDUP_REMOVED lines=26> */
.L_x_2446:
[----:B-12-45:R-:W0:Y:S02]  /*6100*/  F2I.U64.F64.TRUNC R4, |R4| ;  /* 0x4000000400047311 */ /* 0x036e24000030d800 */
[----:B0-----:R0:W-:Y:S01]  /*6110*/  STG.E.64 desc[UR36][R2.64], R4 ;  /* 0x0000000402007986 */ /* 0x0011e2000c101b24 */
[----:B------:R-:W-:Y:S05]  /*6120*/  BRA `(.L_x_2428) ;  /* 0x0000000400707947 */ /* 0x000fea0003800000 */
.L_x_2445:
[----:B-12-45:R-:W0:Y:S02]  /*6130*/  F2I.U32.F64.TRUNC R5, |R4| ;  /* 0x4000000400057311 */ /* 0x036e24000030d000 */
[----:B0-----:R0:W-:Y:S01]  /*6140*/  STG.E desc[UR36][R2.64], R5 ;  /* 0x0000000502007986 */ /* 0x0011e2000c101924 */
[----:B------:R-:W-:Y:S05]  /*6150*/  BRA `(.L_x_2428) ;  /* 0x0000000400647947 */ /* 0x000fea0003800000 */
.L_x_2435:
        /* <DEDUP_REMOVED lines=10> */
.L_x_2448:
[----:B-12-45:R-:W-:Y:S01]  /*6200*/  DADD R4, -RZ, |R4| ;  /* 0x00000000ff047229 */ /* 0x036fe20000000504 */
[----:B------:R-:W-:-:S06]  /*6210*/  CS2R R6, SRZ ;  /* 0x0000000000067805 */ /* 0x000fcc000001ff00 */
[----:B------:R0:W-:Y:S01]  /*6220*/  STG.E.128 desc[UR36][R2.64], R4 ;  /* 0x0000000402007986 */ /* 0x0001e2000c101d24 */
[----:B------:R-:W-:Y:S05]  /*6230*/  BRA `(.L_x_2428) ;  /* 0x00000004002c7947 */ /* 0x000fea0003800000 */
.L_x_2447:
[----:B------:R-:W-:-:S09]  /*6240*/  UISETP.NE.AND UP0, UPT, UR4, 0xf, UPT ;  /* 0x0000000f0400788c */ /* 0x000fd2000bf05270 */
[----:B------:R-:W-:Y:S05]  /*6250*/  BRA.U !UP0, `(.L_x_2449) ;  /* 0x0000000508087547 */ /* 0x000fea000b800000 */
[----:B------:R-:W-:-:S09]  /*6260*/  UISETP.NE.AND UP0, UPT, UR4, 0x17, UPT ;  /* 0x000000170400788c */ /* 0x000fd2000bf05270 */
[----:B------:R-:W-:Y:S05]  /*6270*/  BRA.U !UP0, `(.L_x_2450) ;  /* 0x0000000108a07547 */ /* 0x000fea000b800000 */
[----:B------:R-:W-:-:S09]  /*6280*/  UISETP.NE.AND UP0, UPT, UR4, 0x18, UPT ;  /* 0x000000180400788c */ /* 0x000fd2000bf05270 */
[----:B------:R-:W-:Y:S05]  /*6290*/  BRA.U !UP0, `(.L_x_2451) ;  /* 0x0000000108447547 */ /* 0x000fea000b800000 */
.L_x_2427:
[----:B-1-3--:R-:W-:Y:S01]  /*62a0*/  MOV R0, 0x0 ;  /* 0x0000000000007802 */ /* 0x00afe20000000f00 */
[----:B------:R-:W2:Y:S01]  /*62b0*/  LDCU.64 UR4, c[0x4][0x188] ;  /* 0x01003100ff0477ac */ /* 0x000ea20008000a00 */
[----:B------:R-:W-:Y:S02]  /*62c0*/  HFMA2 R8, -RZ, RZ, 0, 6.020069122314453125e-06 ;  /* 0x00000065ff087431 */ /* 0x000fe400000001ff */
[----:B------:R-:W-:Y:S01]  /*62d0*/  IMAD.MOV.U32 R12, RZ, RZ, 0x1 ;  /* 0x00000001ff0c7424 */ /* 0x000fe200078e00ff */
[----:B------:R0:W1:Y:S01]  /*62e0*/  LDC.64 R2, c[0x4][R0] ;  /* 0x0100000000027b82 */ /* 0x0000620000000a00 */
[----:B------:R-:W3:Y:S01]  /*62f0*/  LDCU.64 UR6, c[0x4][0x190] ;  /* 0x01003200ff0677ac */ /* 0x000ee20008000a00 */
[----:B------:R-:W-:Y:S01]  /*6300*/  MOV R13, RZ ;  /* 0x000000ff000d7202 */ /* 0x000fe20000000f00 */
[----:B------:R-:W0:Y:S01]  /*6310*/  LDCU.64 UR8, c[0x4][0x60] ;  /* 0x01000c00ff0877ac */ /* 0x000e220008000a00 */
[----:B--2-45:R-:W-:Y:S01]  /*6320*/  MOV R4, UR4 ;  /* 0x0000000400047c02 */ /* 0x034fe20008000f00 */
[----:B------:R-:W-:Y:S01]  /*6330*/  IMAD.U32 R5, RZ, RZ, UR5 ;  /* 0x00000005ff057e24 */ /* 0x000fe2000f8e00ff */
[----:B---3--:R-:W-:Y:S01]  /*6340*/  MOV R6, UR6 ;  /* 0x0000000600067c02 */ /* 0x008fe20008000f00 */
[----:B------:R-:W-:Y:S01]  /*6350*/  IMAD.U32 R7, RZ, RZ, UR7 ;  /* 0x00000007ff077e24 */ /* 0x000fe2000f8e00ff */
[----:B0-----:R-:W-:Y:S01]  /*6360*/  MOV R10, UR8 ;  /* 0x00000008000a7c02 */ /* 0x001fe20008000f00 */
[----:B------:R-:W-:-:S07]  /*6370*/  IMAD.U32 R11, RZ, RZ, UR9 ;  /* 0x00000009ff0b7e24 */ /* 0x000fce000f8e00ff */
[----:B------:R-:W-:-:S07]  /*6380*/  LEPC R20, `(.L_x_2452) ;  /* 0x000000001014794e */ /* 0x000fce0000000000 */
[----:B-1----:R-:W-:Y:S05]  /*6390*/  CALL.ABS.NOINC R2 ;  /* 0x0000000002007343 */ /* 0x002fea0003c00000 */
.L_x_2452:
[----:B------:R-:W-:Y:S05]  /*63a0*/  BRA `(.L_x_2428) ;  /* 0x0000000000d07947 */ /* 0x000fea0003800000 */
.L_x_2451:
[----:B------:R-:W-:Y:S01]  /*63b0*/  UMOV UR4, 0xf0000000 ;  /* 0xf000000000047882 */ /* 0x000fe20000000000 */
[----:B------:R-:W-:Y:S01]  /*63c0*/  UMOV UR5, 0x380fffff ;  /* 0x380fffff00057882 */ /* 0x000fe20000000000 */
[----:B-12-45:R-:W0:Y:S01]  /*63d0*/  F2F.F32.F64 R9, |R4| ;  /* 0x4000000400097310 */ /* 0x036e220000301000 */
[----:B------:R-:W-:Y:S01]  /*63e0*/  DSETP.GEU.AND P0, PT, |R4|, UR4, PT ;  /* 0x0000000404007e2a */ /* 0x000fe2000bf0e200 */
[----:B------:R-:W-:Y:S01]  /*63f0*/  BSSY.RECONVERGENT B0, `(.L_x_2453) ;  /* 0x000000d000007945 */ /* 0x000fe20003800200 */
[----:B---3--:R-:W-:-:S12]  /*6400*/  IMAD.MOV.U32 R0, RZ, RZ, 0x7f ;  /* 0x0000007fff007424 */ /* 0x008fd800078e00ff */
[----:B0-----:R-:W-:-:S05]  /*6410*/  @!P0 FMUL R9, R9, 1.175494350822287508e-38 ;  /* 0x0080000009098820 */ /* 0x001fca0000400000 */
        /* <DEDUP_REMOVED lines=10> */
.L_x_2454:
[----:B------:R-:W-:Y:S05]  /*64c0*/  BSYNC.RECONVERGENT B0 ;  /* 0x0000000000007941 */ /* 0x000fea0003800200 */
.L_x_2453:
[----:B------:R-:W-:-:S05]  /*64d0*/  LOP3.LUT R7, R0, 0x80, R7, 0xf8, !PT ;  /* 0x0000008000077812 */ /* 0x000fca00078ef807 */
[----:B------:R0:W-:Y:S01]  /*64e0*/  STG.E.U8 desc[UR36][R2.64], R7 ;  /* 0x0000000702007986 */ /* 0x0001e2000c101124 */
[----:B------:R-:W-:Y:S05]  /*64f0*/  BRA `(.L_x_2428) ;  /* 0x00000000007c7947 */ /* 0x000fea0003800000 */
.L_x_2450:
[----:B------:R-:W-:Y:S01]  /*6500*/  UMOV UR4, 0xf0000000 ;  /* 0xf000000000047882 */ /* 0x000fe20000000000 */
[----:B------:R-:W-:Y:S01]  /*6510*/  UMOV UR5, 0x380fffff ;  /* 0x380fffff00057882 */ /* 0x000fe20000000000 */
[----:B-12-45:R-:W0:Y:S01]  /*6520*/  F2F.F32.F64 R7, |R4| ;  /* 0x4000000400077310 */ /* 0x036e220000301000 */
[----:B------:R-:W-:Y:S01]  /*6530*/  DSETP.GEU.AND P0, PT, |R4|, UR4, PT ;  /* 0x0000000404007e2a */ /* 0x000fe2000bf0e200 */
[----:B------:R-:W-:-:S13]  /*6540*/  BSSY.RECONVERGENT B0, `(.L_x_2455) ;  /* 0x000000f000007945 */ /* 0x000fda0003800200 */
[----:B0-----:R-:W-:-:S05]  /*6550*/  @!P0 FMUL R7, R7, 1.175494350822287508e-38 ;  /* 0x0080000007078820 */ /* 0x001fca0000400000 */
[----:B------:R-:W-:-:S04]  /*6560*/  LOP3.LUT R6, R7, 0x7fffffff, RZ, 0xc0, !PT ;  /* 0x7fffffff07067812 */ /* 0x000fc800078ec0ff */
[----:B------:R-:W-:-:S13]  /*6570*/  ISETP.GT.U32.AND P0, PT, R6, 0x477fffff, PT ;  /* 0x477fffff0600780c */ /* 0x000fda0003f04070 */
[----:B------:R-:W-:Y:S05]  /*6580*/  @P0 BRA `(.L_x_2456) ;  /* 0x00000000001c0947 */ /* 0x000fea0003800000 */
[----:B------:R-:W-:-:S13]  /*6590*/  ISETP.GE.U32.AND P0, PT, R6, 0x38800000, PT ;  /* 0x388000000600780c */ /* 0x000fda0003f06070 */
[----:B---3--:R-:W-:-:S04]  /*65a0*/  @P0 SHF.R.U32.HI R0, RZ, 0x15, R7 ;  /* 0x00000015ff000819 */ /* 0x008fc80000011607 */
[----:B------:R-:W-:-:S04]  /*65b0*/  @P0 LOP3.LUT R0, R0, 0x1, RZ, 0xc0, !PT ;  /* 0x0000000100000812 */ /* 0x000fc800078ec0ff */
[----:B------:R-:W-:-:S04]  /*65c0*/  @P0 IADD3 R0, PT, PT, R7, 0x80fffff, R0 ;  /* 0x080fffff07000810 */ /* 0x000fc80007ffe000 */
[----:B------:R-:W-:Y:S01]  /*65d0*/  @P0 SHF.R.U32.HI R0, RZ, 0x15, R0 ;  /* 0x00000015ff000819 */ /* 0x000fe20000011600 */
[----:B------:R-:W-:Y:S01]  /*65e0*/  @!P0 FADD.FTZ R0, R6, 128 ;  /* 0x4300000006008421 */ /* 0x000fe20000010000 */
[----:B------:R-:W-:Y:S06]  /*65f0*/  BRA `(.L_x_2457) ;  /* 0x00000000000c7947 */ /* 0x000fec0003800000 */
.L_x_2456:
[----:B------:R-:W-:Y:S02]  /*6600*/  ISETP.GT.U32.AND P0, PT, R6, 0x7f800000, PT ;  /* 0x7f8000000600780c */ /* 0x000fe40003f04070 */
[----:B---3--:R-:W-:-:S04]  /*6610*/  MOV R0, 0x7f ;  /* 0x0000007f00007802 */ /* 0x008fc80000000f00 */
[----:B------:R-:W-:-:S07]  /*6620*/  SEL R0, R0, 0x7c, P0 ;  /* 0x0000007c00007807 */ /* 0x000fce0000000000 */
.L_x_2457:
[----:B------:R-:W-:Y:S05]  /*6630*/  BSYNC.RECONVERGENT B0 ;  /* 0x0000000000007941 */ /* 0x000fea0003800200 */
.L_x_2455:
[----:B------:R-:W-:-:S04]  /*6640*/  SHF.R.U32.HI R5, RZ, 0x18, R7 ;  /* 0x00000018ff057819 */ /* 0x000fc80000011607 */
[----:B------:R-:W-:-:S05]  /*6650*/  LOP3.LUT R5, R0, 0x80, R5, 0xf8, !PT ;  /* 0x0000008000057812 */ /* 0x000fca00078ef805 */
[----:B------:R0:W-:Y:S01]  /*6660*/  STG.E.U8 desc[UR36][R2.64], R5 ;  /* 0x0000000502007986 */ /* 0x0001e2000c101124 */
[----:B------:R-:W-:Y:S05]  /*6670*/  BRA `(.L_x_2428) ;  /* 0x00000000001c7947 */ /* 0x000fea0003800000 */
.L_x_2449:
[----:B------:R-:W-:Y:S01]  /*6680*/  UMOV UR4, 0xf0000000 ;  /* 0xf000000000047882 */ /* 0x000fe20000000000 */
[----:B------:R-:W-:Y:S01]  /*6690*/  UMOV UR5, 0x380fffff ;  /* 0x380fffff00057882 */ /* 0x000fe20000000000 */
[----:B-12345:R-:W0:Y:S01]  /*66a0*/  F2F.F32.F64 R0, |R4| ;  /* 0x4000000400007310 */ /* 0x03ee220000301000 */
[----:B------:R-:W-:-:S14]  /*66b0*/  DSETP.GEU.AND P0, PT, |R4|, UR4, PT ;  /* 0x0000000404007e2a */ /* 0x000fdc000bf0e200 */
[----:B0-----:R-:W-:-:S05]  /*66c0*/  @!P0 FMUL R0, R0, 1.175494350822287508e-38 ;  /* 0x0080000000008820 */ /* 0x001fca0000400000 */
[----:B------:R-:W-:-:S05]  /*66d0*/  F2FP.BF16.F32.PACK_AB R0, RZ, R0 ;  /* 0x00000000ff00723e */ /* 0x000fca00000010ff */
[----:B------:R0:W-:Y:S02]  /*66e0*/  STG.E.U16 desc[UR36][R2.64], R0 ;  /* 0x0000000002007986 */ /* 0x0001e4000c101524 */
.L_x_2428:
[----:B------:R-:W-:-:S07]  /*66f0*/  VIADD R17, R17, 0x80 ;  /* 0x0000008011117836 */ /* 0x000fce0000000000 */
.L_x_2393:
[----:B------:R-:W-:Y:S05]  /*6700*/  BSYNC.RECONVERGENT B7 ;  /* 0x0000000000077941 */ /* 0x000fea0003800200 */
.L_x_2392:
[----:B------:R-:W5:Y:S01]  /*6710*/  LDCU UR4, c[0x0][0x380] ;  /* 0x00007000ff0477ac */ /* 0x000f620008000800 */
[----:B------:R-:W-:Y:S01]  /*6720*/  BSSY.RECONVERGENT B7, `(.L_x_2458) ;  /* 0x0000330000077945 */ /* 0x000fe20003800200 */
[----:B-----5:R-:W-:-:S13]  /*6730*/  ISETP.GE.AND P0, PT, R17, UR4, PT ;  /* 0x0000000411007c0c */ /* 0x020fda000bf06270 */
[----:B------:R-:W-:Y:S05]  /*6740*/  @P0 BRA `(.L_x_2459) ;  /* 0x0000003000b40947 */ /* 0x000fea0003800000 */
[----:B------:R-:W5:Y:S01]  /*6750*/  LDCU UR4, c[0x0][0x388] ;  /* 0x00007100ff0477ac */ /* 0x000f620008000800 */
[----:B0-234-:R-:W-:Y:S01]  /*6760*/  MOV R0, RZ ;  /* 0x000000ff00007202 */ /* 0x01dfe20000000f00 */
[----:B------:R-:W-:Y:S01]  /*6770*/  IMAD.MOV.U32 R16, RZ, RZ, RZ ;  /* 0x000000ffff107224 */ /* 0x000fe200078e00ff */
[----:B-----5:R-:W-:-:S09]  /*6780*/  UISETP.NE.AND UP0, UPT, UR4, URZ, UPT ;  /* 0x000000ff0400728c */ /* 0x020fd2000bf05270 */
[----:B------:R-:W-:Y:S05]  /*6790*/  BRA.U !UP0, `(.L_x_2460) ;  /* 0x0000001108a87547 */ /* 0x000fea000b800000 */
[----:B------:R-:W1:Y:S01]  /*67a0*/  LDCU.64 UR4, c[0x0][0x390] ;  /* 0x00007200ff0477ac */ /* 0x000e620008000a00 */
[----:B------:R-:W-:Y:S01]  /*67b0*/  HFMA2 R16, -RZ, RZ, 0, 0 ;  /* 0x00000000ff107431 */ /* 0x000fe200000001ff */
[----:B------:R-:W0:Y:S01]  /*67c0*/  LDCU UR6, c[0x0][0x38c] ;  /* 0x00007180ff0677ac */ /* 0x000e220008000800 */
[----:B------:R-:W2:Y:S01]  /*67d0*/  LDCU.64 UR8, c[0x0][0x4b8] ;  /* 0x00009700ff0877ac */ /* 0x000ea20008000a00 */
[----:B------:R-:W-:Y:S02]  /*67e0*/  UISETP.NE.AND UP0, UPT, UR40, URZ, UPT ;  /* 0x000000ff2800728c */ /* 0x000fe4000bf05270 */
[----:B-1----:R-:W-:-:S05]  /*67f0*/  IMAD.HI.U32 R2, R17, UR4, R16 ;  /* 0x0000000411027c27 */ /* 0x002fca000f8e0010 */
[----:B------:R-:W-:-:S05]  /*6800*/  SHF.R.U32.HI R3, RZ, UR5, R2 ;  /* 0x00000005ff037c19 */ /* 0x000fca0008011602 */
[----:B------:R-:W-:-:S04]  /*6810*/  IMAD.MOV R0, RZ, RZ, -R3 ;  /* 0x000000ffff007224 */ /* 0x000fc800078e0a03 */
[----:B0-----:R-:W-:-:S04]  /*6820*/  IMAD R0, R0, UR6, R17 ;  /* 0x0000000600007c24 */ /* 0x001fc8000f8e0211 */
[C---:B--2---:R-:W-:Y:S02]  /*6830*/  IMAD R16, R0.reuse, UR8, RZ ;  /* 0x0000000800107c24 */ /* 0x044fe4000f8e02ff */
        /* <DEDUP_REMOVED lines=288> */
.L_x_2460:
[----:B------:R-:W1:Y:S01]  /*7a40*/  LDCU.64 UR6, c[0x0][0x588] ;  /* 0x0000b100ff0677ac */ /* 0x000e620008000a00 */
[----:B------:R-:W-:Y:S01]  /*7a50*/  BSSY.RECONVERGENT B6, `(.L_x_2461) ;  /* 0x00000ec000067945 */ /* 0x000fe20003800200 */
[----:B------:R-:W-:-:S04]  /*7a60*/  UPRMT UR4, UR41, 0x9910, URZ ;  /* 0x0000991029047896 */ /* 0x000fc800080000ff */
[----:B------:R-:W-:Y:S01]  /*7a70*/  UISETP.GT.AND UP0, UPT, UR4, 0x9, UPT ;  /* 0x000000090400788c */ /* 0x000fe2000bf04270 */
[----:B-1----:R-:W-:-:S04]  /*7a80*/  IADD3 R2, P0, PT, R0, UR6, RZ ;  /* 0x0000000600027c10 */ /* 0x002fc8000ff1e0ff */
        /* <DEDUP_REMOVED lines=13> */
.L_x_2465:
[----:B------:R-:W2:Y:S02]  /*7b60*/  LDG.E.U8 R2, desc[UR36][R2.64] ;  /* 0x0000002402027981 */ /* 0x000ea4000c1e1100 */
[----:B--2---:R0:W1:Y:S01]  /*7b70*/  I2F.F64.U16 R4, R2 ;  /* 0x0000000200047312 */ /* 0x0040620000101800 */
[----:B------:R-:W-:Y:S05]  /*7b80*/  BRA `(.L_x_2467) ;  /* 0x0000000c00607947 */ /* 0x000fea0003800000 */
.L_x_2464:
[----:B------:R-:W-:-:S09]  /*7b90*/  UISETP.NE.AND UP0, UPT, UR4, 0x2, UPT ;  /* 0x000000020400788c */ /* 0x000fd2000bf05270 */
[----:B------:R-:W-:Y:S05]  /*7ba0*/  BRA.U !UP0, `(.L_x_2468) ;  /* 0x0000000108287547 */ /* 0x000fea000b800000 */
[----:B------:R-:W-:-:S09]  /*7bb0*/  UISETP.NE.AND UP0, UPT, UR4, 0x3, UPT ;  /* 0x000000030400788c */ /* 0x000fd2000bf05270 */
[----:B------:R-:W-:Y:S05]  /*7bc0*/  BRA.U !UP0, `(.L_x_2469) ;  /* 0x0000000108147547 */ /* 0x000fea000b800000 */
[----:B------:R-:W-:-:S09]  /*7bd0*/  UISETP.NE.AND UP0, UPT, UR4, 0x4, UPT ;  /* 0x000000040400788c */ /* 0x000fd2000bf05270 */
[----:B------:R-:W-:Y:S05]  /*7be0*/  BRA.U UP0, `(.L_x_2466) ;  /* 0x0000000900ec7547 */ /* 0x000fea000b800000 */
[----:B------:R-:W2:Y:S02]  /*7bf0*/  LDG.E.64 R4, desc[UR36][R2.64] ;  /* 0x0000002402047981 */ /* 0x000ea4000c1e1b00 */
[----:B--2---:R-:W2:Y:S01]  /*7c00*/  I2F.F64.S64 R4, R4 ;  /* 0x0000000400047312 */ /* 0x004ea20000301c00 */
[----:B------:R-:W-:Y:S05]  /*7c10*/  BRA `(.L_x_2467) ;  /* 0x0000000c003c7947 */ /* 0x000fea0003800000 */
.L_x_2469:
[----:B------:R-:W2:Y:S02]  /*7c20*/  LDG.E R2, desc[UR36][R2.64] ;  /* 0x0000002402027981 */ /* 0x000ea4000c1e1900 */
[----:B--2---:R3:W4:Y:S01]  /*7c30*/  I2F.F64 R4, R2 ;  /* 0x0000000200047312 */ /* 0x0047220000201c00 */
[----:B------:R-:W-:Y:S05]  /*7c40*/  BRA `(.L_x_2467) ;  /* 0x0000000c00307947 */ /* 0x000fea0003800000 */
.L_x_2468:
[----:B------:R-:W2:Y:S02]  /*7c50*/  LDG.E.U16 R2, desc[UR36][R2.64] ;  /* 0x0000002402027981 */ /* 0x000ea4000c1e1500 */
[----:B--2---:R0:W1:Y:S01]  /*7c60*/  I2F.F64.S16 R4, R2 ;  /* 0x0000000200047312 */ /* 0x0040620000101c00 */
[----:B------:R-:W-:Y:S05]  /*7c70*/  BRA `(.L_x_2467) ;  /* 0x0000000c00247947 */ /* 0x000fea0003800000 */
.L_x_2463:
        /* <DEDUP_REMOVED lines=10> */
.L_x_2471:
[----:B------:R-:W2:Y:S02]  /*7d20*/  LDG.E.U16 R0, desc[UR36][R2.64] ;  /* 0x0000002402007981 */ /* 0x000ea4000c1e1500 */
[----:B--2---:R-:W-:-:S05]  /*7d30*/  HADD2.F32 R0, -RZ, R0.H0_H0 ;  /* 0x20000000ff007230 */ /* 0x004fca0000004100 */
[----:B------:R-:W-:-:S04]  /*7d40*/  FMUL.FTZ R0, R0, 1 ;  /* 0x3f80000000007820 */ /* 0x000fc80000410000 */
[----:B------:R0:W1:Y:S01]  /*7d50*/  F2F.F64.F32 R4, R0 ;  /* 0x0000000000047310 */ /* 0x0000620000201800 */
[----:B------:R-:W-:Y:S05]  /*7d60*/  BRA `(.L_x_2467) ;  /* 0x0000000800e87947 */ /* 0x000fea0003800000 */
.L_x_2470:
        /* <DEDUP_REMOVED lines=10> */
.L_x_2473:
[----:B------:R-:W2:Y:S02]  /*7e10*/  LDG.E.U16 R2, desc[UR36][R2.64] ;  /* 0x0000002402027981 */ /* 0x000ea4000c1e1500 */
[----:B--2---:R-:W-:-:S05]  /*7e20*/  HADD2.F32 R0, -RZ, R2.H0_H0 ;  /* 0x20000002ff007230 */ /* 0x004fca0000004100 */
[----:B------:R-:W-:-:S04]  /*7e30*/  FMUL.FTZ R0, R0, 1 ;  /* 0x3f80000000007820 */ /* 0x000fc80000410000 */
[----:B------:R0:W1:Y:S01]  /*7e40*/  F2F.F64.F32 R4, R0 ;  /* 0x0000000000047310 */ /* 0x0000620000201800 */
[----:B------:R-:W-:Y:S05]  /*7e50*/  BRA `(.L_x_2467) ;  /* 0x0000000800ac7947 */ /* 0x000fea0003800000 */
.L_x_2472:
[----:B------:R0:W5:Y:S01]  /*7e60*/  LDG.E.64 R4, desc[UR36][R2.64] ;  /* 0x0000002402047981 */ /* 0x000162000c1e1b00 */
[----:B------:R-:W-:Y:S05]  /*7e70*/  BRA `(.L_x_2467) ;  /* 0x0000000800a47947 */ /* 0x000fea0003800000 */
.L_x_2462:
        /* <DEDUP_REMOVED lines=9> */
[----:B------:R-:W-:Y:S01]  /*7f10*/  IMAD.MOV.U32 R4, RZ, RZ, RZ ;  /* 0x000000ffff047224 */ /* 0x000fe200078e00ff */
[----:B--2---:R-:W-:-:S04]  /*7f20*/  ISETP.NE.AND P0, PT, R2, RZ, PT ;  /* 0x000000ff0200720c */ /* 0x004fc80003f05270 */
[----:B------:R-:W-:Y:S01]  /*7f30*/  FSEL R5, RZ, 1.875, !P0 ;  /* 0x3ff00000ff057808 */ /* 0x000fe20004000000 */
[----:B------:R-:W-:Y:S08]  /*7f40*/  BRA `(.L_x_2467) ;  /* 0x0000000800707947 */ /* 0x000ff00003800000 */
.L_x_2476:
[----:B------:R0:W5:Y:S01]  /*7f50*/  LDG.E.64 R4, desc[UR36][R2.64] ;  /* 0x0000002402047981 */ /* 0x000162000c1e1b00 */
[----:B------:R-:W-:Y:S05]  /*7f60*/  BRA `(.L_x_2467) ;  /* 0x0000000800687947 */ /* 0x000fea0003800000 */
.L_x_2475:
        /* <DEDUP_REMOVED lines=23> */
[----:B------:R-:W-:-:S05]  /*80e0*/  LOP3.LUT R5, R5, 0x80000000, R0, 0xf8, !PT ;  /* 0x8000000005057812 */ /* 0x000fca00078ef800 */
[----:B------:R-:W-:-:S06]  /*80f0*/  FMUL.FTZ R5, R5, 1 ;  /* 0x3f80000005057820 */ /* 0x000fcc0000410000 */
[----:B------:R-:W0:Y:S01]  /*8100*/  F2F.F64.F32 R4, R5 ;  /* 0x0000000500047310 */ /* 0x000e220000201800 */
[----:B------:R-:W-:Y:S05]  /*8110*/  BRA `(.L_x_2467) ;  /* 0x0000000400fc7947 */ /* 0x000fea0003800000 */
.L_x_2478:
        /* <DEDUP_REMOVED lines=12> */
[----:B------:R0:W1:Y:S01]  /*81e0*/  F2F.F64.F32 R4, R0 ;  /* 0x0000000000047310 */ /* 0x0000620000201800 */
[----:B------:R-:W-:Y:S05]  /*81f0*/  BRA `(.L_x_2467) ;  /* 0x0000000400c47947 */ /* 0x000fea0003800000 */
.L_x_2477:
[----:B------:R-:W2:Y:S02]  /*8200*/  LDG.E.U16 R0, desc[UR36][R2.64] ;  /* 0x0000002402007981 */ /* 0x000ea4000c1e1500 */
[----:B--2---:R-:W-:-:S04]  /*8210*/  IMAD.U32 R0, R0, 0x10000, RZ ;  /* 0x0001000000007824 */ /* 0x004fc800078e00ff */
[----:B------:R-:W-:-:S04]  /*8220*/  FMUL.FTZ R0, R0, 1 ;  /* 0x3f80000000007820 */ /* 0x000fc80000410000 */
[----:B------:R0:W1:Y:S01]  /*8230*/  F2F.F64.F32 R4, R0 ;  /* 0x0000000000047310 */ /* 0x0000620000201800 */
[----:B------:R-:W-:Y:S05]  /*8240*/  BRA `(.L_x_2467) ;  /* 0x0000000400b07947 */ /* 0x000fea0003800000 */
.L_x_2474:
        /* <DEDUP_REMOVED lines=11> */
.L_x_2481:
        /* <DEDUP_REMOVED lines=21> */
.L_x_2483:
[----:B------:R-:W-:Y:S05]  /*8450*/  BSYNC.RECONVERGENT B0 ;  /* 0x0000000000007941 */ /* 0x000fea0003800200 */
.L_x_2482:
[----:B------:R-:W-:Y:S02]  /*8460*/  SHF.L.U32 R0, R0, 0x14, RZ ;  /* 0x0000001400007819 */ /* 0x000fe400000006ff */
[----:B------:R-:W-:-:S04]  /*8470*/  LEA R2, R2, 0x3b800000, 0x17 ;  /* 0x3b80000002027811 */ /* 0x000fc800078eb8ff */
[----:B------:R-:W-:-:S05]  /*8480*/  LOP3.LUT R0, R2, R0, R7, 0xfe, !PT ;  /* 0x0000000002007212 */ /* 0x000fca00078efe07 */
[----:B------:R-:W-:-:S04]  /*8490*/  FMUL.FTZ R0, R0, 1 ;  /* 0x3f80000000007820 */ /* 0x000fc80000410000 */
[----:B------:R0:W1:Y:S01]  /*84a0*/  F2F.F64.F32 R4, R0 ;  /* 0x0000000000047310 */ /* 0x0000620000201800 */
[----:B------:R-:W-:Y:S05]  /*84b0*/  BRA `(.L_x_2467) ;  /* 0x0000000400147947 */ /* 0x000fea0003800000 */
.L_x_2480:
        /* <DEDUP_REMOVED lines=21> */
.L_x_2485:
[----:B------:R-:W-:Y:S05]  /*8610*/  BSYNC.RECONVERGENT B0 ;  /* 0x0000000000007941 */ /* 0x000fea0003800200 */
.L_x_2484:
[----:B------:R-:W-:Y:S01]  /*8620*/  IMAD.SHL.U32 R0, R0, 0x200000, RZ ;  /* 0x0020000000007824 */ /* 0x000fe200078e00ff */
[----:B------:R-:W-:-:S04]  /*8630*/  LEA R2, R2, 0x37800000, 0x17 ;  /* 0x3780000002027811 */ /* 0x000fc800078eb8ff */
[----:B------:R-:W-:-:S05]  /*8640*/  LOP3.LUT R0, R2, R0, R7, 0xfe, !PT ;  /* 0x0000000002007212 */ /* 0x000fca00078efe07 */
[----:B------:R-:W-:-:S04]  /*8650*/  FMUL.FTZ R0, R0, 1 ;  /* 0x3f80000000007820 */ /* 0x000fc80000410000 */
[----:B------:R0:W1:Y:S01]  /*8660*/  F2F.F64.F32 R4, R0 ;  /* 0x0000000000047310 */ /* 0x0000620000201800 */
[----:B------:R-:W-:Y:S05]  /*8670*/  BRA `(.L_x_2467) ;  /* 0x0000000000a47947 */ /* 0x000fea0003800000 */
.L_x_2479:
[----:B------:R-:W-:-:S09]  /*8680*/  UISETP.NE.AND UP0, UPT, UR4, 0x1c, UPT ;  /* 0x0000001c0400788c */ /* 0x000fd2000bf05270 */
[----:B------:R-:W-:Y:S05]  /*8690*/  BRA.U !UP0, `(.L_x_2486) ;  /* 0x0000000108947547 */ /* 0x000fea000b800000 */
[----:B------:R-:W-:-:S09]  /*86a0*/  UISETP.NE.AND UP0, UPT, UR4, 0x1d, UPT ;  /* 0x0000001d0400788c */ /* 0x000fd2000bf05270 */
[----:B------:R-:W-:Y:S05]  /*86b0*/  BRA.U !UP0, `(.L_x_2487) ;  /* 0x0000000108807547 */ /* 0x000fea000b800000 */
[----:B------:R-:W-:-:S09]  /*86c0*/  UISETP.NE.AND UP0, UPT, UR4, 0x2c, UPT ;  /* 0x0000002c0400788c */ /* 0x000fd2000bf05270 */
[----:B------:R-:W-:Y:S05]  /*86d0*/  BRA.U UP0, `(.L_x_2466) ;  /* 0x0000000100307547 */ /* 0x000fea000b800000 */
[----:B------:R-:W2:Y:S01]  /*86e0*/  LDG.E.U8 R0, desc[UR36][R2.64] ;  /* 0x0000002402007981 */ /* 0x000ea2000c1e1100 */
[----:B------:R-:W-:Y:S02]  /*86f0*/  HFMA2 R4, -RZ, RZ, 0, 0 ;  /* 0x00000000ff047431 */ /* 0x000fe400000001ff */
[----:B------:R-:W-:Y:S01]  /*8700*/  IMAD.MOV.U32 R5, RZ, RZ, 0x38000000 ;  /* 0x38000000ff057424 */ /* 0x000fe200078e00ff */
[----:B--2---:R-:W-:-:S13]  /*8710*/  ISETP.NE.AND P0, PT, R0, RZ, PT ;  /* 0x000000ff0000720c */ /* 0x004fda0003f05270 */
[----:B------:R-:W-:Y:S05]  /*8720*/  @!P0 BRA `(.L_x_2467) ;  /* 0x0000000000788947 */ /* 0x000fea0003800000 */
[----:B------:R-:W-:-:S13]  /*8730*/  ISETP.NE.AND P0, PT, R0, 0xff, PT ;  /* 0x000000ff0000780c */ /* 0x000fda0003f05270 */
[----:B------:R-:W-:Y:S01]  /*8740*/  @P0 SHF.L.U32 R0, R0, 0x17, RZ ;  /* 0x0000001700000819 */ /* 0x000fe200000006ff */
[----:B------:R-:W-:Y:S01]  /*8750*/  @!P0 IMAD.MOV.U32 R4, RZ, RZ, 0x20000000 ;  /* 0x20000000ff048424 */ /* 0x000fe200078e00ff */
[----:B------:R-:W-:-:S03]  /*8760*/  @!P0 MOV R5, 0x7ff80000 ;  /* 0x7ff8000000058802 */ /* 0x000fc60000000f00 */
[----:B------:R-:W-:-:S04]  /*8770*/  @P0 FMUL.FTZ R0, R0, 1 ;  /* 0x3f80000000000820 */ /* 0x000fc80000410000 */
[----:B------:R0:W1:Y:S01]  /*8780*/  @P0 F2F.F64.F32 R4, R0 ;  /* 0x0000000000040310 */ /* 0x0000620000201800 */
[----:B------:R-:W-:Y:S05]  /*8790*/  BRA `(.L_x_2467) ;  /* 0x00000000005c7947 */ /* 0x000fea0003800000 */
.L_x_2466:
        /* <DEDUP_REMOVED lines=16> */
.L_x_2488:
[----:B------:R-:W-:Y:S01]  /*88a0*/  CS2R R4, SRZ ;  /* 0x0000000000047805 */ /* 0x000fe2000001ff00 */
[----:B------:R-:W-:Y:S06]  /*88b0*/  BRA `(.L_x_2467) ;  /* 0x0000000000147947 */ /* 0x000fec0003800000 */
.L_x_2487:
[----:B------:R-:W2:Y:S02]  /*88c0*/  LDG.E.64 R4, desc[UR36][R2.64] ;  /* 0x0000002402047981 */ /* 0x000ea4000c1e1b00 */
[----:B--2---:R-:W0:Y:S01]  /*88d0*/  I2F.F64.U64 R4, R4 ;  /* 0x0000000400047312 */ /* 0x004e220000301800 */
[----:B------:R-:W-:Y:S05]  /*88e0*/  BRA `(.L_x_2467) ;  /* 0x0000000000087947 */ /* 0x000fea0003800000 */
.L_x_2486:
[----:B------:R-:W2:Y:S02]  /*88f0*/  LDG.E R2, desc[UR36][R2.64] ;  /* 0x0000002402027981 */ /* 0x000ea4000c1e1900 */
[----:B--2---:R0:W1:Y:S02]  /*8900*/  I2F.F64.U32 R4, R2 ;  /* 0x0000000200047312 */ /* 0x0040640000201800 */
.L_x_2467:
[----:B------:R-:W-:Y:S05]  /*8910*/  BSYNC.RECONVERGENT B6 ;  /* 0x0000000000067941 */ /* 0x000fea0003800200 */
.L_x_2461:
[----:B------:R-:W0:Y:S01]  /*8920*/  LDCU.64 UR6, c[0x0][0x580] ;  /* 0x0000b000ff0677ac */ /* 0x000e220008000a00 */
[----:B------:R-:W-:-:S04]  /*8930*/  UPRMT UR4, UR42, 0x9910, URZ ;  /* 0x000099102a047896 */ /* 0x000fc800080000ff */
[----:B------:R-:W-:Y:S01]  /*8940*/  UISETP.GT.AND UP0, UPT, UR4, 0x9, UPT ;  /* 0x000000090400788c */ /* 0x000fe2000bf04270 */
[----:B0--3--:R-:W-:-:S04]  /*8950*/  IADD3 R2, P0, PT, R16, UR6, RZ ;  /* 0x0000000610027c10 */ /* 0x009fc8000ff1e0ff */
        /* <DEDUP_REMOVED lines=13> */
.L_x_2492:
[----:B-12-45:R-:W0:Y:S02]  /*8a30*/  F2I.S64.F64.TRUNC R4, |R4| ;  /* 0x4000000400047311 */ /* 0x036e24000030d900 */
[----:B0-----:R-:W-:-:S05]  /*8a40*/  IMAD.MOV.U32 R7, RZ, RZ, R4 ;  /* 0x000000ffff077224 */ /* 0x001fca00078e0004 */
[----:B------:R0:W-:Y:S01]  /*8a50*/  STG.E.U8 desc[UR36][R2.64], R7 ;  /* 0x0000000702007986 */ /* 0x0001e2000c101124 */
[----:B------:R-:W-:Y:S05]  /*8a60*/  BRA `(.L_x_2494) ;  /* 0x0000000c00e87947 */ /* 0x000fea0003800000 */
.L_x_2491:
        /* <DEDUP_REMOVED lines=9> */
.L_x_2496:
[----:B-12-45:R-:W0:Y:S02]  /*8b00*/  F2I.F64.TRUNC R5, |R4| ;  /* 0x4000000400057311 */ /* 0x036e24000030d100 */
[----:B0-----:R0:W-:Y:S01]  /*8b10*/  STG.E desc[UR36][R2.64], R5 ;  /* 0x0000000502007986 */ /* 0x0011e2000c101924 */
[----:B------:R-:W-:Y:S05]  /*8b20*/  BRA `(.L_x_2494) ;  /* 0x0000000c00b87947 */ /* 0x000fea0003800000 */
.L_x_2495:
[----:B-12-45:R-:W0:Y:S02]  /*8b30*/  F2I.F64.TRUNC R5, |R4| ;  /* 0x4000000400057311 */ /* 0x036e24000030d100 */
[----:B0-----:R0:W-:Y:S01]  /*8b40*/  STG.E.U16 desc[UR36][R2.64], R5 ;  /* 0x0000000502007986 */ /* 0x0011e2000c101524 */
[----:B------:R-:W-:Y:S05]  /*8b50*/  BRA `(.L_x_2494) ;  /* 0x0000000c00ac7947 */ /* 0x000fea0003800000 */
.L_x_2490:
        /* <DEDUP_REMOVED lines=13> */
.L_x_2498:
[----:B------:R-:W-:Y:S01]  /*8c30*/  UMOV UR4, 0xf0000000 ;  /* 0xf000000000047882 */ /* 0x000fe20000000000 */
[----:B------:R-:W-:Y:S01]  /*8c40*/  UMOV UR5, 0x380fffff ;  /* 0x380fffff00057882 */ /* 0x000fe20000000000 */
[----:B-12-45:R-:W0:Y:S01]  /*8c50*/  F2F.F32.F64 R0, |R4| ;  /* 0x4000000400007310 */ /* 0x036e220000301000 */
[----:B------:R-:W-:-:S14]  /*8c60*/  DSETP.GEU.AND P0, PT, |R4|, UR4, PT ;  /* 0x0000000404007e2a */ /* 0x000fdc000bf0e200 */
[----:B0-----:R-:W-:-:S05]  /*8c70*/  @!P0 FMUL R0, R0, 1.175494350822287508e-38 ;  /* 0x0080000000008820 */ /* 0x001fca0000400000 */
[----:B------:R-:W-:-:S05]  /*8c80*/  F2FP.F16.F32.PACK_AB R0, RZ, R0 ;  /* 0x00000000ff00723e */ /* 0x000fca00000000ff */
[----:B------:R0:W-:Y:S01]  /*8c90*/  STG.E.U16 desc[UR36][R2.64], R0 ;  /* 0x0000000002007986 */ /* 0x0001e2000c101524 */
[----:B------:R-:W-:Y:S05]  /*8ca0*/  BRA `(.L_x_2494) ;  /* 0x0000000c00587947 */ /* 0x000fea0003800000 */
.L_x_2497:
        /* <DEDUP_REMOVED lines=10> */
[----:B------:R-:W-:-:S13]  /*8d50*/  MOV R7, RZ ;  /* 0x000000ff00077202 */ /* 0x000fda0000000f00 */
[----:B0-----:R-:W-:-:S05]  /*8d60*/  @!P0 FMUL R6, R6, 1.175494350822287508e-38 ;  /* 0x0080000006068820 */ /* 0x001fca0000400000 */
[----:B------:R0:W-:Y:S01]  /*8d70*/  STG.E.64 desc[UR36][R2.64], R6 ;  /* 0x0000000602007986 */ /* 0x0001e2000c101b24 */
[----:B------:R-:W-:Y:S05]  /*8d80*/  BRA `(.L_x_2494) ;  /* 0x0000000c00207947 */ /* 0x000fea0003800000 */
.L_x_2500:
[----:B------:R-:W-:Y:S01]  /*8d90*/  UMOV UR4, 0xf0000000 ;  /* 0xf000000000047882 */ /* 0x000fe20000000000 */
[----:B------:R-:W-:Y:S01]  /*8da0*/  UMOV UR5, 0x380fffff ;  /* 0x380fffff00057882 */ /* 0x000fe20000000000 */
[----:B-12-45:R-:W0:Y:S01]  /*8db0*/  F2F.F32.F64 R0, |R4| ;  /* 0x4000000400007310 */ /* 0x036e220000301000 */
[----:B------:R-:W-:-:S14]  /*8dc0*/  DSETP.GEU.AND P0, PT, |R4|, UR4, PT ;  /* 0x0000000404007e2a */ /* 0x000fdc000bf0e200 */
[----:B0-----:R-:W-:-:S05]  /*8dd0*/  @!P0 FMUL R0, R0, 1.175494350822287508e-38 ;  /* 0x0080000000008820 */ /* 0x001fca0000400000 */
[----:B------:R-:W-:-:S04]  /*8de0*/  F2FP.F16.F32.PACK_AB R5, RZ, R0 ;  /* 0x00000000ff05723e */ /* 0x000fc800000000ff */
[----:B------:R-:W-:-:S05]  /*8df0*/  PRMT R5, R5, 0x5410, RZ ;  /* 0x0000541005057816 */ /* 0x000fca00000000ff */
[----:B------:R0:W-:Y:S01]  /*8e00*/  STG.E desc[UR36][R2.64], R5 ;  /* 0x0000000502007986 */ /* 0x0001e2000c101924 */
[----:B------:R-:W-:Y:S05]  /*8e10*/  BRA `(.L_x_2494) ;  /* 0x0000000800fc7947 */ /* 0x000fea0003800000 */
.L_x_2499:
[----:B-12-45:R-:W-:-:S07]  /*8e20*/  DADD R4, -RZ, |R4| ;  /* 0x00000000ff047229 */ /* 0x036fce0000000504 */
[----:B------:R0:W-:Y:S01]  /*8e30*/  STG.E.64 desc[UR36][R2.64], R4 ;  /* 0x0000000402007986 */ /* 0x0001e2000c101b24 */
[----:B------:R-:W-:Y:S05]  /*8e40*/  BRA `(.L_x_2494) ;  /* 0x0000000800f07947 */ /* 0x000fea0003800000 */
.L_x_2489:
        /* <DEDUP_REMOVED lines=13> */
.L_x_2504:
[----:B------:R-:W-:Y:S01]  /*8f20*/  UMOV UR4, 0xf0000000 ;  /* 0xf000000000047882 */ /* 0x000fe20000000000 */
[----:B------:R-:W-:Y:S01]  /*8f30*/  UMOV UR5, 0x380fffff ;  /* 0x380fffff00057882 */ /* 0x000fe20000000000 */
[----:B-12-45:R-:W0:Y:S01]  /*8f40*/  F2F.F32.F64 R7, |R4| ;  /* 0x4000000400077310 */ /* 0x036e220000301000 */
[----:B------:R-:W-:Y:S01]  /*8f50*/  DSETP.GEU.AND P0, PT, |R4|, UR4, PT ;  /* 0x0000000404007e2a */ /* 0x000fe2000bf0e200 */
[----:B------:R-:W-:Y:S01]  /*8f60*/  BSSY.RECONVERGENT B0, `(.L_x_2505) ;  /* 0x0000014000007945 */ /* 0x000fe20003800200 */
[----:B------:R-:W-:-:S12]  /*8f70*/  IMAD.MOV.U32 R0, RZ, RZ, 0x80 ;  /* 0x00000080ff007424 */ /* 0x000fd800078e00ff */
        /* <DEDUP_REMOVED lines=16> */
.L_x_2507:
[----:B------:R-:W-:-:S04]  /*9080*/  SHF.R.U32.HI R5, RZ, 0x18, R7 ;  /* 0x00000018ff057819 */ /* 0x000fc80000011607 */
[----:B------:R-:W-:-:S07]  /*9090*/  LOP3.LUT R0, R0, 0x80, R5, 0xf8, !PT ;  /* 0x0000008000007812 */ /* 0x000fce00078ef805 */
.L_x_2506:
[----:B------:R-:W-:Y:S05]  /*90a0*/  BSYNC.RECONVERGENT B0 ;  /* 0x0000000000007941 */ /* 0x000fea0003800200 */
.L_x_2505:
[----:B------:R3:W-:Y:S01]  /*90b0*/  STG.E.U8 desc[UR36][R2.64], R0 ;  /* 0x0000000002007986 */ /* 0x0007e2000c101124 */
[----:B------:R-:W-:Y:S05]  /*90c0*/  BRA `(.L_x_2494) ;  /* 0x0000000800507947 */ /* 0x000fea0003800000 */
.L_x_2503:
        /* <DEDUP_REMOVED lines=22> */
.L_x_2510:
[----:B------:R-:W-:-:S04]  /*9230*/  SHF.R.U32.HI R5, RZ, 0x18, R7 ;  /* 0x00000018ff057819 */ /* 0x000fc80000011607 */
[----:B------:R-:W-:-:S07]  /*9240*/  LOP3.LUT R0, R0, 0x80, R5, 0xf8, !PT ;  /* 0x0000008000007812 */ /* 0x000fce00078ef805 */
.L_x_2509:
[----:B------:R-:W-:Y:S05]  /*9250*/  BSYNC.RECONVERGENT B0 ;  /* 0x0000000000007941 */ /* 0x000fea0003800200 */
.L_x_2508:
[----:B------:R0:W-:Y:S01]  /*9260*/  STG.E.U8 desc[UR36][R2.64], R0 ;  /* 0x0000000002007986 */ /* 0x0001e2000c101124 */
[----:B------:R-:W-:Y:S05]  /*9270*/  BRA `(.L_x_2494) ;  /* 0x0000000400e47947 */ /* 0x000fea0003800000 */
.L_x_2502:
        /* <DEDUP_REMOVED lines=8> */
[----:B-12-45:R0:W1:Y:S01]  /*9300*/  F2F.F32.F64 R0, R4 ;  /* 0x0000000400007310 */ /* 0x0360620000301000 */
[----:B------:R-:W-:Y:S01]  /*9310*/  DSETP.GEU.AND P0, PT, |R4|, UR4, PT ;  /* 0x0000000404007e2a */ /* 0x000fe2000bf0e200 */
[----:B0-----:R-:W-:-:S13]  /*9320*/  IMAD.MOV.U32 R5, RZ, RZ, 0xff ;  /* 0x000000ffff057424 */ /* 0x001fda00078e00ff */
[----:B-1----:R-:W-:-:S04]  /*9330*/  @!P0 FMUL R0, R0, 1.175494350822287508e-38 ;  /* 0x0080000000008820 */ /* 0x002fc80000400000 */
[----:B------:R-:W-:-:S05]  /*9340*/  FADD.FTZ R6, |R0|, -RZ ;  /* 0x800000ff00067221 */ /* 0x000fca0000010200 */
[----:B------:R-:W-:-:S04]  /*9350*/  SHF.R.U32.HI R7, RZ, 0x17, R6 ;  /* 0x00000017ff077819 */ /* 0x000fc80000011606 */
[----:B------:R-:W-:-:S13]  /*9360*/  ISETP.NE.AND P1, PT, R7, 0xff, PT ;  /* 0x000000ff0700780c */ /* 0x000fda0003f25270 */
[--C-:B------:R-:W-:Y:S02]  /*9370*/  @P1 SHF.R.U32.HI R0, RZ, 0x16, R6.reuse ;  /* 0x00000016ff001819 */ /* 0x100fe40000011606 */
[----:B------:R-:W-:Y:S02]  /*9380*/  @P1 LOP3.LUT P0, RZ, R7, 0x3fffff, R6, 0xf8, !PT ;  /* 0x003fffff07ff1812 */ /* 0x000fe4000780f806 */
        /* <DEDUP_REMOVED lines=9> */
.L_x_2512:
[----:B-12-45:R-:W0:Y:S02]  /*9420*/  F2I.U64.F64.TRUNC R4, |R4| ;  /* 0x4000000400047311 */ /* 0x036e24000030d800 */
[----:B0-----:R1:W-:Y:S01]  /*9430*/  STG.E.64 desc[UR36][R2.64], R4 ;  /* 0x0000000402007986 */ /* 0x0013e2000c101b24 */
[----:B------:R-:W-:Y:S05]  /*9440*/  BRA `(.L_x_2494) ;  /* 0x0000000400707947 */ /* 0x000fea0003800000 */
.L_x_2511:
[----:B-12-45:R-:W0:Y:S02]  /*9450*/  F2I.U32.F64.TRUNC R5, |R4| ;  /* 0x4000000400057311 */ /* 0x036e24000030d000 */
[----:B0-----:R0:W-:Y:S01]  /*9460*/  STG.E desc[UR36][R2.64], R5 ;  /* 0x0000000502007986 */ /* 0x0011e2000c101924 */
[----:B------:R-:W-:Y:S05]  /*9470*/  BRA `(.L_x_2494) ;  /* 0x0000000400647947 */ /* 0x000fea0003800000 */
.L_x_2501:
        /* <DEDUP_REMOVED lines=10> */
.L_x_2514:
[----:B-12-45:R-:W-:Y:S01]  /*9520*/  DADD R4, -RZ, |R4| ;  /* 0x00000000ff047229 */ /* 0x036fe20000000504 */
[----:B------:R-:W-:-:S06]  /*9530*/  CS2R R6, SRZ ;  /* 0x0000000000067805 */ /* 0x000fcc000001ff00 */
[----:B------:R0:W-:Y:S01]  /*9540*/  STG.E.128 desc[UR36][R2.64], R4 ;  /* 0x0000000402007986 */ /* 0x0001e2000c101d24 */
[----:B------:R-:W-:Y:S05]  /*9550*/  BRA `(.L_x_2494) ;  /* 0x00000004002c7947 */ /* 0x000fea0003800000 */
.L_x_2513:
[----:B------:R-:W-:-:S09]  /*9560*/  UISETP.NE.AND UP0, UPT, UR4, 0xf, UPT ;  /* 0x0000000f0400788c */ /* 0x000fd2000bf05270 */
[----:B------:R-:W-:Y:S05]  /*9570*/  BRA.U !UP0, `(.L_x_2515) ;  /* 0x0000000508087547 */ /* 0x000fea000b800000 */
[----:B------:R-:W-:-:S09]  /*9580*/  UISETP.NE.AND UP0, UPT, UR4, 0x17, UPT ;  /* 0x000000170400788c */ /* 0x000fd2000bf05270 */
[----:B------:R-:W-:Y:S05]  /*9590*/  BRA.U !UP0, `(.L_x_2516) ;  /* 0x0000000108a07547 */ /* 0x000fea000b800000 */
[----:B------:R-:W-:-:S09]  /*95a0*/  UISETP.NE.AND UP0, UPT, UR4, 0x18, UPT ;  /* 0x000000180400788c */ /* 0x000fd2000bf05270 */
[----:B------:R-:W-:Y:S05]  /*95b0*/  BRA.U !UP0, `(.L_x_2517) ;  /* 0x0000000108447547 */ /* 0x000fea000b800000 */
.L_x_2493:
[----:B------:R-:W-:Y:S01]  /*95c0*/  MOV R0, 0x0 ;  /* 0x0000000000007802 */ /* 0x000fe20000000f00 */
[----:B------:R-:W1:Y:S01]  /*95d0*/  LDCU.64 UR4, c[0x4][0x188] ;  /* 0x01003100ff0477ac */ /* 0x000e620008000a00 */
[----:B------:R-:W-:Y:S02]  /*95e0*/  HFMA2 R12, -RZ, RZ, 0, 5.9604644775390625e-08 ;  /* 0x00000001ff0c7431 */ /* 0x000fe400000001ff */
[----:B------:R-:W-:Y:S01]  /*95f0*/  IMAD.MOV.U32 R8, RZ, RZ, 0x65 ;  /* 0x00000065ff087424 */ /* 0x000fe200078e00ff */
[----:B------:R0:W3:Y:S01]  /*9600*/  LDC.64 R2, c[0x4][R0] ;  /* 0x0100000000027b82 */ /* 0x0000e20000000a00 */
        /* <DEDUP_REMOVED lines=10> */
[----:B---3--:R-:W-:Y:S05]  /*96b0*/  CALL.ABS.NOINC R2 ;  /* 0x0000000002007343 */ /* 0x008fea0003c00000 */
.L_x_2518:
[----:B------:R-:W-:Y:S05]  /*96c0*/  BRA `(.L_x_2494) ;  /* 0x0000000000d07947 */ /* 0x000fea0003800000 */
.L_x_2517:
[----:B------:R-:W-:Y:S01]  /*96d0*/  UMOV UR4, 0xf0000000 ;  /* 0xf000000000047882 */ /* 0x000fe20000000000 */
[----:B------:R-:W-:Y:S01]  /*96e0*/  UMOV UR5, 0x380fffff ;  /* 0x380fffff00057882 */ /* 0x000fe20000000000 */
[----:B-12-45:R-:W0:Y:S01]  /*96f0*/  F2F.F32.F64 R9, |R4| ;  /* 0x4000000400097310 */ /* 0x036e220000301000 */
[----:B------:R-:W-:Y:S01]  /*9700*/  DSETP.GEU.AND P0, PT, |R4|, UR4, PT ;  /* 0x0000000404007e2a */ /* 0x000fe2000bf0e200 */
[----:B------:R-:W-:Y:S01]  /*9710*/  BSSY.RECONVERGENT B0, `(.L_x_2519) ;  /* 0x000000d000007945 */ /* 0x000fe20003800200 */
[----:B------:R-:W-:-:S12]  /*9720*/  MOV R0, 0x7f ;  /* 0x0000007f00007802 */ /* 0x000fd80000000f00 */
        /* <DEDUP_REMOVED lines=11> */
.L_x_2520:
[----:B------:R-:W-:Y:S05]  /*97e0*/  BSYNC.RECONVERGENT B0 ;  /* 0x0000000000007941 */ /* 0x000fea0003800200 */
.L_x_2519:
[----:B------:R-:W-:-:S05]  /*97f0*/  LOP3.LUT R7, R0, 0x80, R7, 0xf8, !PT ;  /* 0x0000008000077812 */ /* 0x000fca00078ef807 */
[----:B------:R0:W-:Y:S01]  /*9800*/  STG.E.U8 desc[UR36][R2.64], R7 ;  /* 0x0000000702007986 */ /* 0x0001e2000c101124 */
[----:B------:R-:W-:Y:S05]  /*9810*/  BRA `(.L_x_2494) ;  /* 0x00000000007c7947 */ /* 0x000fea0003800000 */
.L_x_2516:
        /* <DEDUP_REMOVED lines=16> */
.L_x_2522:
[----:B------:R-:W-:Y:S01]  /*9920*/  IMAD.MOV.U32 R0, RZ, RZ, 0x7f ;  /* 0x0000007fff007424 */ /* 0x000fe200078e00ff */
[----:B------:R-:W-:-:S04]  /*9930*/  ISETP.GT.U32.AND P0, PT, R6, 0x7f800000, PT ;  /* 0x7f8000000600780c */ /* 0x000fc80003f04070 */
[----:B------:R-:W-:-:S09]  /*9940*/  SEL R0, R0, 0x7c, P0 ;  /* 0x0000007c00007807 */ /* 0x000fd20000000000 */
.L_x_2523:
[----:B------:R-:W-:Y:S05]  /*9950*/  BSYNC.RECONVERGENT B0 ;  /* 0x0000000000007941 */ /* 0x000fea0003800200 */
.L_x_2521:
[----:B------:R-:W-:-:S04]  /*9960*/  SHF.R.U32.HI R5, RZ, 0x18, R7 ;  /* 0x00000018ff057819 */ /* 0x000fc80000011607 */
[----:B------:R-:W-:-:S05]  /*9970*/  LOP3.LUT R5, R0, 0x80, R5, 0xf8, !PT ;  /* 0x0000008000057812 */ /* 0x000fca00078ef805 */
[----:B------:R0:W-:Y:S01]  /*9980*/  STG.E.U8 desc[UR36][R2.64], R5 ;  /* 0x0000000502007986 */ /* 0x0001e2000c101124 */
[----:B------:R-:W-:Y:S05]  /*9990*/  BRA `(.L_x_2494) ;  /* 0x00000000001c7947 */ /* 0x000fea0003800000 */
.L_x_2515:
[----:B------:R-:W-:Y:S01]  /*99a0*/  UMOV UR4, 0xf0000000 ;  /* 0xf000000000047882 */ /* 0x000fe20000000000 */
[----:B------:R-:W-:Y:S01]  /*99b0*/  UMOV UR5, 0x380fffff ;  /* 0x380fffff00057882 */ /* 0x000fe20000000000 */
[----:B-12-45:R-:W0:Y:S01]  /*99c0*/  F2F.F32.F64 R0, |R4| ;  /* 0x4000000400007310 */ /* 0x036e220000301000 */
[----:B------:R-:W-:-:S14]  /*99d0*/  DSETP.GEU.AND P0, PT, |R4|, UR4, PT ;  /* 0x0000000404007e2a */ /* 0x000fdc000bf0e200 */
[----:B0-----:R-:W-:-:S05]  /*99e0*/  @!P0 FMUL R0, R0, 1.175494350822287508e-38 ;  /* 0x0080000000008820 */ /* 0x001fca0000400000 */
[----:B------:R-:W-:-:S05]  /*99f0*/  F2FP.BF16.F32.PACK_AB R0, RZ, R0 ;  /* 0x00000000ff00723e */ /* 0x000fca00000010ff */
[----:B------:R0:W-:Y:S02]  /*9a00*/  STG.E.U16 desc[UR36][R2.64], R0 ;  /* 0x0000000002007986 */ /* 0x0001e4000c101524 */
.L_x_2494:
[----:B------:R-:W-:-:S07]  /*9a10*/  IADD3 R17, PT, PT, R17, 0x80, RZ ;  /* 0x0000008011117810 */ /* 0x000fce0007ffe0ff */
.L_x_2459:
[----:B------:R-:W-:Y:S05]  /*9a20*/  BSYNC.RECONVERGENT B7 ;  /* 0x0000000000077941 */ /* 0x000fea0003800200 */
.L_x_2458:
[----:B------:R-:W5:Y:S02]  /*9a30*/  LDCU UR4, c[0x0][0x380] ;  /* 0x00007000ff0477ac */ /* 0x000f640008000800 */
[----:B-----5:R-:W-:-:S13]  /*9a40*/  ISETP.GE.AND P0, PT, R17, UR4, PT ;  /* 0x0000000411007c0c */ /* 0x020fda000bf06270 */
[----:B------:R-:W-:Y:S05]  /*9a50*/  @P0 EXIT ;  /* 0x000000000000094d */ /* 0x000fea0003800000 */
[----:B------:R-:W5:Y:S01]  /*9a60*/  LDCU UR4, c[0x0][0x388] ;  /* 0x00007100ff0477ac */ /* 0x000f620008000800 */
[----:B0-234-:R-:W-:Y:S01]  /*9a70*/  IMAD.MOV.U32 R0, RZ, RZ, RZ ;  /* 0x000000ffff007224 */ /* 0x01dfe200078e00ff */
        /* <DEDUP_REMOVED lines=8> */
[----:B-1----:R-:W-:-:S05]  /*9b00*/  IMAD.HI.U32 R2, R17, UR4, R16 ;  /* 0x0000000411027c27 */ /* 0x002fca000f8e0010 */
        /* <DEDUP_REMOVED lines=292> */
.L_x_2524:
[----:B------:R-:W0:Y:S01]  /*ad50*/  LDCU.128 UR8, c[0x0][0x580] ;  /* 0x0000b000ff0877ac */ /* 0x000e220008000c00 */
[----:B------:R-:W-:Y:S01]  /*ad60*/  BSSY.RECONVERGENT B6, `(.L_x_2525) ;  /* 0x00000ee000067945 */ /* 0x000fe20003800200 */
[----:B------:R-:W-:-:S04]  /*ad70*/  UPRMT UR4, UR41, 0x9910, URZ ;  /* 0x0000991029047896 */ /* 0x000fc800080000ff */
[----:B------:R-:W-:Y:S01]  /*ad80*/  UISETP.GT.AND UP0, UPT, UR4, 0x9, UPT ;  /* 0x000000090400788c */ /* 0x000fe2000bf04270 */
[----:B0-----:R-:W-:Y:S02]  /*ad90*/  IADD3 R16, P0, PT, R16, UR8, RZ ;  /* 0x0000000810107c10 */ /* 0x001fe4000ff1e0ff */
[----:B-1----:R-:W-:-:S03]  /*ada0*/  IADD3 R4, P1, PT, R0, UR10, RZ ;  /* 0x0000000a00047c10 */ /* 0x002fc6000ff3e0ff */
        /* <DEDUP_REMOVED lines=12> */
[----:B--2---:R-:W3:Y:S01]  /*ae70*/  I2F.F64.S16 R2, R2 ;  /* 0x0000000200027312 */ /* 0x004ee20000101c00 */
[----:B------:R-:W-:Y:S05]  /*ae80*/  BRA `(.L_x_2531) ;  /* 0x0000000c006c7947 */ /* 0x000fea0003800000 */
.L_x_2529:
[----:B------:R-:W2:Y:S02]  /*ae90*/  LDG.E.U8 R2, desc[UR36][R4.64] ;  /* 0x0000002404027981 */ /* 0x000ea4000c1e1100 */
[----:B--2---:R-:W4:Y:S01]  /*aea0*/  I2F.F64.U16 R2, R2 ;  /* 0x0000000200027312 */ /* 0x004f220000101800 */
[----:B------:R-:W-:Y:S05]  /*aeb0*/  BRA `(.L_x_2531) ;  /* 0x0000000c00607947 */ /* 0x000fea0003800000 */
.L_x_2528:
[----:B------:R-:W-:-:S09]  /*aec0*/  UISETP.NE.AND UP0, UPT, UR4, 0x2, UPT ;  /* 0x000000020400788c */ /* 0x000fd2000bf05270 */
[----:B------:R-:W-:Y:S05]  /*aed0*/  BRA.U !UP0, `(.L_x_2532) ;  /* 0x0000000108287547 */ /* 0x000fea000b800000 */
[----:B------:R-:W-:-:S09]  /*aee0*/  UISETP.NE.AND UP0, UPT, UR4, 0x3, UPT ;  /* 0x000000030400788c */ /* 0x000fd2000bf05270 */
[----:B------:R-:W-:Y:S05]  /*aef0*/  BRA.U !UP0, `(.L_x_2533) ;  /* 0x0000000108147547 */ /* 0x000fea000b800000 */
[----:B------:R-:W-:-:S09]  /*af00*/  UISETP.NE.AND UP0, UPT, UR4, 0x4, UPT ;  /* 0x000000040400788c */ /* 0x000fd2000bf05270 */
[----:B------:R-:W-:Y:S05]  /*af10*/  BRA.U UP0, `(.L_x_2530) ;  /* 0x0000000900ec7547 */ /* 0x000fea000b800000 */
[----:B------:R-:W2:Y:S02]  /*af20*/  LDG.E.64 R2, desc[UR36][R4.64] ;  /* 0x0000002404027981 */ /* 0x000ea4000c1e1b00 */
[----:B--2---:R-:W1:Y:S01]  /*af30*/  I2F.F64.S64 R2, R2 ;  /* 0x0000000200027312 */ /* 0x004e620000301c00 */
[----:B------:R-:W-:Y:S05]  /*af40*/  BRA `(.L_x_2531) ;  /* 0x0000000c003c7947 */ /* 0x000fea0003800000 */
.L_x_2533:
[----:B------:R-:W2:Y:S02]  /*af50*/  LDG.E R2, desc[UR36][R4.64] ;  /* 0x0000002404027981 */ /* 0x000ea4000c1e1900 */
[----:B--2---:R-:W2:Y:S01]  /*af60*/  I2F.F64 R2, R2 ;  /* 0x0000000200027312 */ /* 0x004ea20000201c00 */
[----:B------:R-:W-:Y:S05]  /*af70*/  BRA `(.L_x_2531) ;  /* 0x0000000c00307947 */ /* 0x000fea0003800000 */
.L_x_2532:
[----:B------:R-:W2:Y:S02]  /*af80*/  LDG.E.U16 R2, desc[UR36][R4.64] ;  /* 0x0000002404027981 */ /* 0x000ea4000c1e1500 */
[----:B--2---:R-:W0:Y:S01]  /*af90*/  I2F.F64.S16 R2, R2 ;  /* 0x0000000200027312 */ /* 0x004e220000101c00 */
[----:B------:R-:W-:Y:S05]  /*afa0*/  BRA `(.L_x_2531) ;  /* 0x0000000c00247947 */ /* 0x000fea0003800000 */
.L_x_2527:
        /* <DEDUP_REMOVED lines=10> */
.L_x_2535:
[----:B------:R-:W2:Y:S02]  /*b050*/  LDG.E.U16 R0, desc[UR36][R4.64] ;  /* 0x0000002404007981 */ /* 0x000ea4000c1e1500 */
[----:B--2---:R-:W-:-:S05]  /*b060*/  HADD2.F32 R0, -RZ, R0.H0_H0 ;  /* 0x20000000ff007230 */ /* 0x004fca0000004100 */
[----:B------:R-:W-:-:S04]  /*b070*/  FMUL.FTZ R0, R0, 1 ;  /* 0x3f80000000007820 */ /* 0x000fc80000410000 */
[----:B------:R0:W1:Y:S01]  /*b080*/  F2F.F64.F32 R2, R0 ;  /* 0x0000000000027310 */ /* 0x0000620000201800 */
[----:B------:R-:W-:Y:S05]  /*b090*/  BRA `(.L_x_2531) ;  /* 0x0000000800e87947 */ /* 0x000fea0003800000 */
.L_x_2534:
        /* <DEDUP_REMOVED lines=10> */
.L_x_2537:
[----:B------:R-:W2:Y:S02]  /*b140*/  LDG.E.U16 R4, desc[UR36][R4.64] ;  /* 0x0000002404047981 */ /* 0x000ea4000c1e1500 */
[----:B--2---:R-:W-:-:S05]  /*b150*/  HADD2.F32 R0, -RZ, R4.H0_H0 ;  /* 0x20000004ff007230 */ /* 0x004fca0000004100 */
[----:B------:R-:W-:-:S04]  /*b160*/  FMUL.FTZ R0, R0, 1 ;  /* 0x3f80000000007820 */ /* 0x000fc80000410000 */
[----:B------:R0:W1:Y:S01]  /*b170*/  F2F.F64.F32 R2, R0 ;  /* 0x0000000000027310 */ /* 0x0000620000201800 */
[----:B------:R-:W-:Y:S05]  /*b180*/  BRA `(.L_x_2531) ;  /* 0x0000000800ac7947 */ /* 0x000fea0003800000 */
.L_x_2536:
[----:B------:R0:W5:Y:S01]  /*b190*/  LDG.E.64 R2, desc[UR36][R4.64] ;  /* 0x0000002404027981 */ /* 0x000162000c1e1b00 */
[----:B------:R-:W-:Y:S05]  /*b1a0*/  BRA `(.L_x_2531) ;  /* 0x0000000800a47947 */ /* 0x000fea0003800000 */
.L_x_2526:
        /* <DEDUP_REMOVED lines=13> */
.L_x_2540:
[----:B------:R0:W5:Y:S01]  /*b280*/  LDG.E.64 R2, desc[UR36][R4.64] ;  /* 0x0000002404027981 */ /* 0x000162000c1e1b00 */
[----:B------:R-:W-:Y:S05]  /*b290*/  BRA `(.L_x_2531) ;  /* 0x0000000800687947 */ /* 0x000fea0003800000 */
.L_x_2539:
        /* <DEDUP_REMOVED lines=27> */
.L_x_2542:
        /* <DEDUP_REMOVED lines=14> */
.L_x_2541:
[----:B------:R-:W2:Y:S02]  /*b530*/  LDG.E.U16 R0, desc[UR36][R4.64] ;  /* 0x0000002404007981 */ /* 0x000ea4000c1e1500 */
[----:B--2---:R-:W-:-:S04]  /*b540*/  IMAD.U32 R0, R0, 0x10000, RZ ;  /* 0x0001000000007824 */ /* 0x004fc800078e00ff */
[----:B------:R-:W-:-:S04]  /*b550*/  FMUL.FTZ R0, R0, 1 ;  /* 0x3f80000000007820 */ /* 0x000fc80000410000 */
[----:B------:R0:W1:Y:S01]  /*b560*/  F2F.F64.F32 R2, R0 ;  /* 0x0000000000027310 */ /* 0x0000620000201800 */
[----:B------:R-:W-:Y:S05]  /*b570*/  BRA `(.L_x_2531) ;  /* 0x0000000400b07947 */ /* 0x000fea0003800000 */
.L_x_2538:
        /* <DEDUP_REMOVED lines=9> */
[----:B--2---:R-:W0:Y:S01]  /*b610*/  I2F.F64.U16 R2, R2 ;  /* 0x0000000200027312 */ /* 0x004e220000101800 */
[----:B------:R-:W-:Y:S05]  /*b620*/  BRA `(.L_x_2531) ;  /* 0x0000000400847947 */ /* 0x000fea0003800000 */
.L_x_2545:
        /* <DEDUP_REMOVED lines=21> */
.L_x_2547:
[----:B------:R-:W-:Y:S05]  /*b780*/  BSYNC.RECONVERGENT B0 ;  /* 0x0000000000007941 */ /* 0x000fea0003800200 */
.L_x_2546:
[----:B------:R-:W-:Y:S02]  /*b790*/  SHF.L.U32 R0, R0, 0x14, RZ ;  /* 0x0000001400007819 */ /* 0x000fe400000006ff */
[----:B------:R-:W-:-:S04]  /*b7a0*/  LEA R2, R2, 0x3b800000, 0x17 ;  /* 0x3b80000002027811 */ /* 0x000fc800078eb8ff */
[----:B------:R-:W-:-:S05]  /*b7b0*/  LOP3.LUT R0, R2, R0, R7, 0xfe, !PT ;  /* 0x0000000002007212 */ /* 0x000fca00078efe07 */
[----:B------:R-:W-:-:S04]  /*b7c0*/  FMUL.FTZ R0, R0, 1 ;  /* 0x3f80000000007820 */ /* 0x000fc80000410000 */
[----:B------:R0:W1:Y:S01]  /*b7d0*/  F2F.F64.F32 R2, R0 ;  /* 0x0000000000027310 */ /* 0x0000620000201800 */
[----:B------:R-:W-:Y:S05]  /*b7e0*/  BRA `(.L_x_2531) ;  /* 0x0000000400147947 */ /* 0x000fea0003800000 */
.L_x_2544:
        /* <DEDUP_REMOVED lines=21> */
.L_x_2549:
[----:B------:R-:W-:Y:S05]  /*b940*/  BSYNC.RECONVERGENT B0 ;  /* 0x0000000000007941 */ /* 0x000fea0003800200 */
.L_x_2548:
[----:B------:R-:W-:Y:S01]  /*b950*/  IMAD.SHL.U32 R0, R0, 0x200000, RZ ;  /* 0x0020000000007824 */ /* 0x000fe200078e00ff */
[----:B------:R-:W-:-:S04]  /*b960*/  LEA R2, R2, 0x37800000, 0x17 ;  /* 0x3780000002027811 */ /* 0x000fc800078eb8ff */
[----:B------:R-:W-:-:S05]  /*b970*/  LOP3.LUT R0, R2, R0, R7, 0xfe, !PT ;  /* 0x0000000002007212 */ /* 0x000fca00078efe07 */
[----:B------:R-:W-:-:S04]  /*b980*/  FMUL.FTZ R0, R0, 1 ;  /* 0x3f80000000007820 */ /* 0x000fc80000410000 */
[----:B------:R0:W1:Y:S01]  /*b990*/  F2F.F64.F32 R2, R0 ;  /* 0x0000000000027310 */ /* 0x0000620000201800 */
[----:B------:R-:W-:Y:S05]  /*b9a0*/  BRA `(.L_x_2531) ;  /* 0x0000000000a47947 */ /* 0x000fea0003800000 */
.L_x_2543:
        /* <DEDUP_REMOVED lines=18> */
.L_x_2530:
        /* <DEDUP_REMOVED lines=16> */
.L_x_2552:
[----:B------:R-:W-:Y:S01]  /*bbd0*/  CS2R R2, SRZ ;  /* 0x0000000000027805 */ /* 0x000fe2000001ff00 */
[----:B------:R-:W-:Y:S06]  /*bbe0*/  BRA `(.L_x_2531) ;  /* 0x0000000000147947 */ /* 0x000fec0003800000 */
.L_x_2551:
[----:B------:R-:W2:Y:S02]  /*bbf0*/  LDG.E.64 R2, desc[UR36][R4.64] ;  /* 0x0000002404027981 */ /* 0x000ea4000c1e1b00 */
[----:B--2---:R-:W0:Y:S01]  /*bc00*/  I2F.F64.U64 R2, R2 ;  /* 0x0000000200027312 */ /* 0x004e220000301800 */
[----:B------:R-:W-:Y:S05]  /*bc10*/  BRA `(.L_x_2531) ;  /* 0x0000000000087947 */ /* 0x000fea0003800000 */
.L_x_2550:
[----:B------:R-:W2:Y:S02]  /*bc20*/  LDG.E R2, desc[UR36][R4.64] ;  /* 0x0000002404027981 */ /* 0x000ea4000c1e1900 */
[----:B--2---:R-:W0:Y:S02]  /*bc30*/  I2F.F64.U32 R2, R2 ;  /* 0x0000000200027312 */ /* 0x004e240000201800 */
.L_x_2531:
[----:B------:R-:W-:Y:S05]  /*bc40*/  BSYNC.RECONVERGENT B6 ;  /* 0x0000000000067941 */ /* 0x000fea0003800200 */
.L_x_2525:
[----:B------:R-:W-:-:S04]  /*bc50*/  UPRMT UR4, UR42, 0x9910, URZ ;  /* 0x000099102a047896 */ /* 0x000fc800080000ff */
        /* <DEDUP_REMOVED lines=10> */
[----:B012345:R-:W0:Y:S02]  /*bd00*/  F2I.F64.TRUNC R3, |R2| ;  /* 0x4000000200037311 */ /* 0x03fe24000030d100 */
[----:B0-----:R-:W-:Y:S01]  /*bd10*/  STG.E.U8 desc[UR36][R16.64], R3 ;  /* 0x0000000310007986 */ /* 0x001fe2000c101124 */
[----:B------:R-:W-:Y:S05]  /*bd20*/  EXIT ;  /* 0x000000000000794d */ /* 0x000fea0003800000 */
.L_x_2556:
[----:B012345:R-:W0:Y:S02]  /*bd30*/  F2I.S64.F64.TRUNC R2, |R2| ;  /* 0x4000000200027311 */ /* 0x03fe24000030d900 */
[----:B0-----:R-:W-:-:S05]  /*bd40*/  MOV R5, R2 ;  /* 0x0000000200057202 */ /* 0x001fca0000000f00 */
[----:B------:R-:W-:Y:S01]  /*bd50*/  STG.E.U8 desc[UR36][R16.64], R5 ;  /* 0x0000000510007986 */ /* 0x000fe2000c101124 */
[----:B------:R-:W-:Y:S05]  /*bd60*/  EXIT ;  /* 0x000000000000794d */ /* 0x000fea0003800000 */
.L_x_2555:
[----:B------:R-:W-:-:S09]  /*bd70*/  UISETP.NE.AND UP0, UPT, UR4, 0x2, UPT ;  /* 0x000000020400788c */ /* 0x000fd2000bf05270 */
[----:B------:R-:W-:Y:S05]  /*bd80*/  BRA.U !UP0, `(.L_x_2558) ;  /* 0x0000000108287547 */ /* 0x000fea000b800000 */
[----:B------:R-:W-:-:S09]  /*bd90*/  UISETP.NE.AND UP0, UPT, UR4, 0x3, UPT ;  /* 0x000000030400788c */ /* 0x000fd2000bf05270 */
[----:B------:R-:W-:Y:S05]  /*bda0*/  BRA.U !UP0, `(.L_x_2559) ;  /* 0x0000000108147547 */ /* 0x000fea000b800000 */
[----:B------:R-:W-:-:S09]  /*bdb0*/  UISETP.NE.AND UP0, UPT, UR4, 0x4, UPT ;  /* 0x000000040400788c */ /* 0x000fd2000bf05270 */
[----:B------:R-:W-:Y:S05]  /*bdc0*/  BRA.U UP0, `(.L_x_2557) ;  /* 0x0000000900bc7547 */ /* 0x000fea000b800000 */
[----:B012345:R-:W0:Y:S02]  /*bdd0*/  F2I.S64.F64.TRUNC R2, |R2| ;  /* 0x4000000200027311 */ /* 0x03fe24000030d900 */
[----:B0-----:R-:W-:Y:S01]  /*bde0*/  STG.E.64 desc[UR36][R16.64], R2 ;  /* 0x0000000210007986 */ /* 0x001fe2000c101b24 */
[----:B------:R-:W-:Y:S05]  /*bdf0*/  EXIT ;  /* 0x000000000000794d */ /* 0x000fea0003800000 */
.L_x_2559:
[----:B012345:R-:W0:Y:S02]  /*be00*/  F2I.F64.TRUNC R3, |R2| ;  /* 0x4000000200037311 */ /* 0x03fe24000030d100 */
[----:B0-----:R-:W-:Y:S01]  /*be10*/  STG.E desc[UR36][R16.64], R3 ;  /* 0x0000000310007986 */ /* 0x001fe2000c101924 */
[----:B------:R-:W-:Y:S05]  /*be20*/  EXIT ;  /* 0x000000000000794d */ /* 0x000fea0003800000 */
.L_x_2558:
[----:B012345:R-:W0:Y:S02]  /*be30*/  F2I.F64.TRUNC R3, |R2| ;  /* 0x4000000200037311 */ /* 0x03fe24000030d100 */
[----:B0-----:R-:W-:Y:S01]  /*be40*/  STG.E.U16 desc[UR36][R16.64], R3 ;  /* 0x0000000310007986 */ /* 0x001fe2000c101524 */
[----:B------:R-:W-:Y:S05]  /*be50*/  EXIT ;  /* 0x000000000000794d */ /* 0x000fea0003800000 */
.L_x_2554:
        /* <DEDUP_REMOVED lines=8> */
[----:B012345:R-:W0:Y:S01]  /*bee0*/  F2F.F32.F64 R5, |R2| ;  /* 0x4000000200057310 */ /* 0x03fe220000301000 */
[----:B------:R-:W-:-:S14]  /*bef0*/  DSETP.GEU.AND P0, PT, |R2|, UR4, PT ;  /* 0x0000000402007e2a */ /* 0x000fdc000bf0e200 */
[----:B0-----:R-:W-:-:S05]  /*bf00*/  @!P0 FMUL R5, R5, 1.175494350822287508e-38 ;  /* 0x0080000005058820 */ /* 0x001fca0000400000 */
[----:B------:R-:W-:Y:S01]  /*bf10*/  STG.E desc[UR36][R16.64], R5 ;  /* 0x0000000510007986 */ /* 0x000fe2000c101924 */
[----:B------:R-:W-:Y:S05]  /*bf20*/  EXIT ;  /* 0x000000000000794d */ /* 0x000fea0003800000 */
.L_x_2561:
[----:B------:R-:W-:Y:S01]  /*bf30*/  UMOV UR4, 0xf0000000 ;  /* 0xf000000000047882 */ /* 0x000fe20000000000 */
[----:B------:R-:W-:Y:S01]  /*bf40*/  UMOV UR5, 0x380fffff ;  /* 0x380fffff00057882 */ /* 0x000fe20000000000 */
[----:B012345:R-:W0:Y:S01]  /*bf50*/  F2F.F32.F64 R0, |R2| ;  /* 0x4000000200007310 */ /* 0x03fe220000301000 */
[----:B------:R-:W-:-:S14]  /*bf60*/  DSETP.GEU.AND P0, PT, |R2|, UR4, PT ;  /* 0x0000000402007e2a */ /* 0x000fdc000bf0e200 */
[----:B0-----:R-:W-:-:S05]  /*bf70*/  @!P0 FMUL R0, R0, 1.175494350822287508e-38 ;  /* 0x0080000000008820 */ /* 0x001fca0000400000 */
[----:B------:R-:W-:-:S05]  /*bf80*/  F2FP.F16.F32.PACK_AB R0, RZ, R0 ;  /* 0x00000000ff00723e */ /* 0x000fca00000000ff */
[----:B------:R-:W-:Y:S01]  /*bf90*/  STG.E.U16 desc[UR36][R16.64], R0 ;  /* 0x0000000010007986 */ /* 0x000fe2000c101524 */
[----:B------:R-:W-:Y:S05]  /*bfa0*/  EXIT ;  /* 0x000000000000794d */ /* 0x000fea0003800000 */
.L_x_2560:
        /* <DEDUP_REMOVED lines=8> */
[----:B012345:R-:W0:Y:S01]  /*c030*/  F2F.F32.F64 R4, |R2| ;  /* 0x4000000200047310 */ /* 0x03fe220000301000 */
[----:B------:R-:W-:Y:S01]  /*c040*/  DSETP.GEU.AND P0, PT, |R2|, UR4, PT ;  /* 0x0000000402007e2a */ /* 0x000fe2000bf0e200 */
[----:B------:R-:W-:-:S13]  /*c050*/  IMAD.MOV.U32 R5, RZ, RZ, RZ ;  /* 0x000000ffff057224 */ /* 0x000fda00078e00ff */
[----:B0-----:R-:W-:-:S05]  /*c060*/  @!P0 FMUL R4, R4, 1.175494350822287508e-38 ;  /* 0x0080000004048820 */ /* 0x001fca0000400000 */
[----:B------:R-:W-:Y:S01]  /*c070*/  STG.E.64 desc[UR36][R16.64], R4 ;  /* 0x0000000410007986 */ /* 0x000fe2000c101b24 */
[----:B------:R-:W-:Y:S05]  /*c080*/  EXIT ;  /* 0x000000000000794d */ /* 0x000fea0003800000 */
.L_x_2563:
[----:B------:R-:W-:Y:S01]  /*c090*/  UMOV UR4, 0xf0000000 ;  /* 0xf000000000047882 */ /* 0x000fe20000000000 */
[----:B------:R-:W-:Y:S01]  /*c0a0*/  UMOV UR5, 0x380fffff ;  /* 0x380fffff00057882 */ /* 0x000fe20000000000 */
[----:B012345:R-:W0:Y:S01]  /*c0b0*/  F2F.F32.F64 R0, |R2| ;  /* 0x4000000200007310 */ /* 0x03fe220000301000 */
[----:B------:R-:W-:-:S14]  /*c0c0*/  DSETP.GEU.AND P0, PT, |R2|, UR4, PT ;  /* 0x0000000402007e2a */ /* 0x000fdc000bf0e200 */
[----:B0-----:R-:W-:-:S05]  /*c0d0*/  @!P0 FMUL R0, R0, 1.175494350822287508e-38 ;  /* 0x0080000000008820 */ /* 0x001fca0000400000 */
[----:B------:R-:W-:-:S04]  /*c0e0*/  F2FP.F16.F32.PACK_AB R3, RZ, R0 ;  /* 0x00000000ff03723e */ /* 0x000fc800000000ff */
[----:B------:R-:W-:-:S05]  /*c0f0*/  PRMT R3, R3, 0x5410, RZ ;  /* 0x0000541003037816 */ /* 0x000fca00000000ff */
[----:B------:R-:W-:Y:S01]  /*c100*/  STG.E desc[UR36][R16.64], R3 ;  /* 0x0000000310007986 */ /* 0x000fe2000c101924 */
[----:B------:R-:W-:Y:S05]  /*c110*/  EXIT ;  /* 0x000000000000794d */ /* 0x000fea0003800000 */
.L_x_2562:
[----:B012345:R-:W-:-:S07]  /*c120*/  DADD R2, -RZ, |R2| ;  /* 0x00000000ff027229 */ /* 0x03ffce0000000502 */
[----:B------:R-:W-:Y:S01]  /*c130*/  STG.E.64 desc[UR36][R16.64], R2 ;  /* 0x0000000210007986 */ /* 0x000fe2000c101b24 */
[----:B------:R-:W-:Y:S05]  /*c140*/  EXIT ;  /* 0x000000000000794d */ /* 0x000fea0003800000 */
.L_x_2553:
        /* <DEDUP_REMOVED lines=10> */
[----:B012345:R-:W0:Y:S02]  /*c1f0*/  F2I.U32.F64.TRUNC R3, |R2| ;  /* 0x4000000200037311 */ /* 0x03fe24000030d000 */
[----:B0-----:R-:W-:Y:S01]  /*c200*/  STG.E.U16 desc[UR36][R16.64], R3 ;  /* 0x0000000310007986 */ /* 0x001fe2000c101524 */
[----:B------:R-:W-:Y:S05]  /*c210*/  EXIT ;  /* 0x000000000000794d */ /* 0x000fea0003800000 */
.L_x_2567:
[----:B------:R-:W-:Y:S01]  /*c220*/  UMOV UR4, 0xf0000000 ;  /* 0xf000000000047882 */ /* 0x000fe20000000000 */
[----:B------:R-:W-:Y:S01]  /*c230*/  UMOV UR5, 0x380fffff ;  /* 0x380fffff00057882 */ /* 0x000fe20000000000 */
[----:B012345:R-:W0:Y:S01]  /*c240*/  F2F.F32.F64 R5, |R2| ;  /* 0x4000000200057310 */ /* 0x03fe220000301000 */
[----:B------:R-:W-:Y:S01]  /*c250*/  DSETP.GEU.AND P0, PT, |R2|, UR4, PT ;  /* 0x0000000402007e2a */ /* 0x000fe2000bf0e200 */
[----:B------:R-:W-:Y:S01]  /*c260*/  BSSY.RECONVERGENT B0, `(.L_x_2568) ;  /* 0x0000014000007945 */ /* 0x000fe20003800200 */
[----:B------:R-:W-:-:S12]  /*c270*/  MOV R8, 0x80 ;  /* 0x0000008000087802 */ /* 0x000fd80000000f00 */
        /* <DEDUP_REMOVED lines=15> */
.L_x_2570:
[----:B------:R-:W-:-:S04]  /*c370*/  SHF.R.U32.HI R3, RZ, 0x18, R5 ;  /* 0x00000018ff037819 */ /* 0x000fc80000011605 */
[----:B------:R-:W-:-:S04]  /*c380*/  LOP3.LUT R0, R0, 0x80, R3, 0xf8, !PT ;  /* 0x0000008000007812 */ /* 0x000fc800078ef803 */
[----:B------:R-:W-:-:S07]  /*c390*/  PRMT R8, R0, 0x7610, R8 ;  /* 0x0000761000087816 */ /* 0x000fce0000000008 */
.L_x_2569:
[----:B------:R-:W-:Y:S05]  /*c3a0*/  BSYNC.RECONVERGENT B0 ;  /* 0x0000000000007941 */ /* 0x000fea0003800200 */
.L_x_2568:
[----:B------:R-:W-:Y:S01]  /*c3b0*/  STG.E.U8 desc[UR36][R16.64], R8 ;  /* 0x0000000810007986 */ /* 0x000fe2000c101124 */
[----:B------:R-:W-:Y:S05]  /*c3c0*/  EXIT ;  /* 0x000000000000794d */ /* 0x000fea0003800000 */
.L_x_2566:
[----:B------:R-:W-:Y:S01]  /*c3d0*/  UMOV UR4, 0xf0000000 ;  /* 0xf000000000047882 */ /* 0x000fe20000000000 */
[----:B------:R-:W-:Y:S01]  /*c3e0*/  UMOV UR5, 0x380fffff ;  /* 0x380fffff00057882 */ /* 0x000fe20000000000 */
[----:B012345:R-:W0:Y:S01]  /*c3f0*/  F2F.F32.F64 R5, |R2| ;  /* 0x4000000200057310 */ /* 0x03fe220000301000 */
        /* <DEDUP_REMOVED lines=18> */
.L_x_2573:
[----:B------:R-:W-:-:S04]  /*c520*/  SHF.R.U32.HI R3, RZ, 0x18, R5 ;  /* 0x00000018ff037819 */ /* 0x000fc80000011605 */
[----:B------:R-:W-:-:S04]  /*c530*/  LOP3.LUT R0, R0, 0x80, R3, 0xf8, !PT ;  /* 0x0000008000007812 */ /* 0x000fc800078ef803 */
[----:B------:R-:W-:-:S07]  /*c540*/  PRMT R8, R0, 0x7610, R8 ;  /* 0x0000761000087816 */ /* 0x000fce0000000008 */
.L_x_2572:
[----:B------:R-:W-:Y:S05]  /*c550*/  BSYNC.RECONVERGENT B0 ;  /* 0x0000000000007941 */ /* 0x000fea0003800200 */
.L_x_2571:
[----:B------:R-:W-:Y:S01]  /*c560*/  STG.E.U8 desc[UR36][R16.64], R8 ;  /* 0x0000000810007986 */ /* 0x000fe2000c101124 */
[----:B------:R-:W-:Y:S05]  /*c570*/  EXIT ;  /* 0x000000000000794d */ /* 0x000fea0003800000 */
.L_x_2565:
        /* <DEDUP_REMOVED lines=8> */
[----:B012345:R0:W1:Y:S01]  /*c600*/  F2F.F32.F64 R0, R2 ;  /* 0x0000000200007310 */ /* 0x03f0620000301000 */
        /* <DEDUP_REMOVED lines=17> */
.L_x_2575:
[----:B012345:R-:W0:Y:S02]  /*c720*/  F2I.U64.F64.TRUNC R2, |R2| ;  /* 0x4000000200027311 */ /* 0x03fe24000030d800 */
[----:B0-----:R-:W-:Y:S01]  /*c730*/  STG.E.64 desc[UR36][R16.64], R2 ;  /* 0x0000000210007986 */ /* 0x001fe2000c101b24 */
[----:B------:R-:W-:Y:S05]  /*c740*/  EXIT ;  /* 0x000000000000794d */ /* 0x000fea0003800000 */
.L_x_2574:
[----:B012345:R-:W0:Y:S02]  /*c750*/  F2I.U32.F64.TRUNC R3, |R2| ;  /* 0x4000000200037311 */ /* 0x03fe24000030d000 */
[----:B0-----:R-:W-:Y:S01]  /*c760*/  STG.E desc[UR36][R16.64], R3 ;  /* 0x0000000310007986 */ /* 0x001fe2000c101924 */
[----:B------:R-:W-:Y:S05]  /*c770*/  EXIT ;  /* 0x000000000000794d */ /* 0x000fea0003800000 */
.L_x_2564:
[----:B------:R-:W-:-:S09]  /*c780*/  UISETP.GT.AND UP0, UPT, UR4, 0xe, UPT ;  /* 0x0000000e0400788c */ /* 0x000fd2000bf04270 */
[----:B------:R-:W-:Y:S05]  /*c790*/  BRA.U UP0, `(.L_x_2576) ;  /* 0x0000000100307547 */ /* 0x000fea000b800000 */
[----:B------:R-:W-:-:S09]  /*c7a0*/  UISETP.NE.AND UP0, UPT, UR4, 0xa, UPT ;  /* 0x0000000a0400788c */ /* 0x000fd2000bf05270 */
[----:B------:R-:W-:Y:S05]  /*c7b0*/  BRA.U !UP0, `(.L_x_2577) ;  /* 0x0000000108187547 */ /* 0x000fea000b800000 */
[----:B------:R-:W-:-:S09]  /*c7c0*/  UISETP.NE.AND UP0, UPT, UR4, 0xb, UPT ;  /* 0x0000000b0400788c */ /* 0x000fd2000bf05270 */
[----:B------:R-:W-:Y:S05]  /*c7d0*/  BRA.U UP0, `(.L_x_2557) ;  /* 0x0000000100387547 */ /* 0x000fea000b800000 */
[----:B012345:R-:W-:-:S06]  /*c7e0*/  DSETP.NEU.AND P0, PT, R2, RZ, PT ;  /* 0x000000ff0200722a */ /* 0x03ffcc0003f0d000 */
[----:B------:R-:W-:-:S05]  /*c7f0*/  SEL R3, RZ, 0x1, !P0 ;  /* 0x00000001ff037807 */ /* 0x000fca0004000000 */
[----:B------:R-:W-:Y:S01]  /*c800*/  STG.E.U8 desc[UR36][R16.64], R3 ;  /* 0x0000000310007986 */ /* 0x000fe2000c101124 */
[----:B------:R-:W-:Y:S05]  /*c810*/  EXIT ;  /* 0x000000000000794d */ /* 0x000fea0003800000 */
.L_x_2577:
[----:B012345:R-:W-:Y:S01]  /*c820*/  DADD R4, -RZ, |R2| ;  /* 0x00000000ff047229 */ /* 0x03ffe20000000502 */
[----:B------:R-:W-:-:S06]  /*c830*/  CS2R R6, SRZ ;  /* 0x0000000000067805 */ /* 0x000fcc000001ff00 */
[----:B------:R-:W-:Y:S01]  /*c840*/  STG.E.128 desc[UR36][R16.64], R4 ;  /* 0x0000000410007986 */ /* 0x000fe2000c101d24 */
[----:B------:R-:W-:Y:S05]  /*c850*/  EXIT ;  /* 0x000000000000794d */ /* 0x000fea0003800000 */
.L_x_2576:
[----:B------:R-:W-:-:S09]  /*c860*/  UISETP.NE.AND UP0, UPT, UR4, 0xf, UPT ;  /* 0x0000000f0400788c */ /* 0x000fd2000bf05270 */
[----:B------:R-:W-:Y:S05]  /*c870*/  BRA.U !UP0, `(.L_x_2578) ;  /* 0x0000000508087547 */ /* 0x000fea000b800000 */
[----:B------:R-:W-:-:S09]  /*c880*/  UISETP.NE.AND UP0, UPT, UR4, 0x17, UPT ;  /* 0x000000170400788c */ /* 0x000fd2000bf05270 */
[----:B------:R-:W-:Y:S05]  /*c890*/  BRA.U !UP0, `(.L_x_2579) ;  /* 0x0000000108a07547 */ /* 0x000fea000b800000 */
[----:B------:R-:W-:-:S09]  /*c8a0*/  UISETP.NE.AND UP0, UPT, UR4, 0x18, UPT ;  /* 0x000000180400788c */ /* 0x000fd2000bf05270 */
[----:B------:R-:W-:Y:S05]  /*c8b0*/  BRA.U !UP0, `(.L_x_2580) ;  /* 0x0000000108447547 */ /* 0x000fea000b800000 */
.L_x_2557:
[----:B0-----:R-:W-:Y:S01]  /*c8c0*/  MOV R0, 0x0 ;  /* 0x0000000000007802 */ /* 0x001fe20000000f00 */
[----:B------:R-:W0:Y:S01]  /*c8d0*/  LDCU.64 UR4, c[0x4][0x188] ;  /* 0x01003100ff0477ac */ /* 0x000e220008000a00 */
[----:B------:R-:W-:Y:S02]  /*c8e0*/  HFMA2 R8, -RZ, RZ, 0, 6.020069122314453125e-06 ;  /* 0x00000065ff087431 */ /* 0x000fe400000001ff */
[----:B------:R-:W-:Y:S01]  /*c8f0*/  IMAD.MOV.U32 R12, RZ, RZ, 0x1 ;  /* 0x00000001ff0c7424 */ /* 0x000fe200078e00ff */
[----:B-12345:R1:W2:Y:S01]  /*c900*/  LDC.64 R2, c[0x4][R0] ;  /* 0x0100000000027b82 */ /* 0x03e2a20000000a00 */
        /* <DEDUP_REMOVED lines=11> */
.L_x_2581:
[----:B------:R-:W-:Y:S05]  /*c9c0*/  EXIT ;  /* 0x000000000000794d */ /* 0x000fea0003800000 */
.L_x_2580:
[----:B------:R-:W-:Y:S01]  /*c9d0*/  UMOV UR4, 0xf0000000 ;  /* 0xf000000000047882 */ /* 0x000fe20000000000 */
[----:B------:R-:W-:Y:S01]  /*c9e0*/  UMOV UR5, 0x380fffff ;  /* 0x380fffff00057882 */ /* 0x000fe20000000000 */
[----:B012345:R-:W0:Y:S01]  /*c9f0*/  F2F.F32.F64 R7, |R2| ;  /* 0x4000000200077310 */ /* 0x03fe220000301000 */
[----:B------:R-:W-:Y:S01]  /*ca00*/  DSETP.GEU.AND P0, PT, |R2|, UR4, PT ;  /* 0x0000000402007e2a */ /* 0x000fe2000bf0e200 */
[----:B------:R-:W-:Y:S01]  /*ca10*/  BSSY.RECONVERGENT B0, `(.L_x_2582) ;  /* 0x000000d000007945 */ /* 0x000fe20003800200 */
[----:B------:R-:W-:-:S12]  /*ca20*/  IMAD.MOV.U32 R0, RZ, RZ, 0x7f ;  /* 0x0000007fff007424 */ /* 0x000fd800078e00ff */
        /* <DEDUP_REMOVED lines=11> */
.L_x_2583:
[----:B------:R-:W-:Y:S05]  /*cae0*/  BSYNC.RECONVERGENT B0 ;  /* 0x0000000000007941 */ /* 0x000fea0003800200 */
.L_x_2582:
[----:B------:R-:W-:-:S05]  /*caf0*/  LOP3.LUT R5, R0, 0x80, R5, 0xf8, !PT ;  /* 0x0000008000057812 */ /* 0x000fca00078ef805 */
[----:B------:R-:W-:Y:S01]  /*cb00*/  STG.E.U8 desc[UR36][R16.64], R5 ;  /* 0x0000000510007986 */ /* 0x000fe2000c101124 */
[----:B------:R-:W-:Y:S05]  /*cb10*/  EXIT ;  /* 0x000000000000794d */ /* 0x000fea0003800000 */
.L_x_2579:
[----:B------:R-:W-:Y:S01]  /*cb20*/  UMOV UR4, 0xf0000000 ;  /* 0xf000000000047882 */ /* 0x000fe20000000000 */
[----:B------:R-:W-:Y:S01]  /*cb30*/  UMOV UR5, 0x380fffff ;  /* 0x380fffff00057882 */ /* 0x000fe20000000000 */
[----:B012345:R-:W0:Y:S01]  /*cb40*/  F2F.F32.F64 R5, |R2| ;  /* 0x4000000200057310 */ /* 0x03fe220000301000 */
        /* <DEDUP_REMOVED lines=13> */
.L_x_2585:
[----:B------:R-:W-:Y:S02]  /*cc20*/  ISETP.GT.U32.AND P0, PT, R4, 0x7f800000, PT ;  /* 0x7f8000000400780c */ /* 0x000fe40003f04070 */
[----:B------:R-:W-:-:S04]  /*cc30*/  MOV R0, 0x7f ;  /* 0x0000007f00007802 */ /* 0x000fc80000000f00 */
[----:B------:R-:W-:-:S07]  /*cc40*/  SEL R0, R0, 0x7c, P0 ;  /* 0x0000007c00007807 */ /* 0x000fce0000000000 */
.L_x_2586:
[----:B------:R-:W-:Y:S05]  /*cc50*/  BSYNC.RECONVERGENT B0 ;  /* 0x0000000000007941 */ /* 0x000fea0003800200 */
.L_x_2584:
[----:B------:R-:W-:-:S04]  /*cc60*/  SHF.R.U32.HI R3, RZ, 0x18, R5 ;  /* 0x00000018ff037819 */ /* 0x000fc80000011605 */
[----:B------:R-:W-:-:S05]  /*cc70*/  LOP3.LUT R3, R0, 0x80, R3, 0xf8, !PT ;  /* 0x0000008000037812 */ /* 0x000fca00078ef803 */
[----:B------:R-:W-:Y:S01]  /*cc80*/  STG.E.U8 desc[UR36][R16.64], R3 ;  /* 0x0000000310007986 */ /* 0x000fe2000c101124 */
[----:B------:R-:W-:Y:S05]  /*cc90*/  EXIT ;  /* 0x000000000000794d */ /* 0x000fea0003800000 */
.L_x_2578:
[----:B------:R-:W-:Y:S01]  /*cca0*/  UMOV UR4, 0xf0000000 ;  /* 0xf000000000047882 */ /* 0x000fe20000000000 */
[----:B------:R-:W-:Y:S01]  /*ccb0*/  UMOV UR5, 0x380fffff ;  /* 0x380fffff00057882 */ /* 0x000fe20000000000 */
[----:B012345:R-:W0:Y:S01]  /*ccc0*/  F2F.F32.F64 R0, |R2| ;  /* 0x4000000200007310 */ /* 0x03fe220000301000 */
[----:B------:R-:W-:-:S14]  /*ccd0*/  DSETP.GEU.AND P0, PT, |R2|, UR4, PT ;  /* 0x0000000402007e2a */ /* 0x000fdc000bf0e200 */
[----:B0-----:R-:W-:-:S05]  /*cce0*/  @!P0 FMUL R0, R0, 1.175494350822287508e-38 ;  /* 0x0080000000008820 */ /* 0x001fca0000400000 */
[----:B------:R-:W-:-:S05]  /*ccf0*/  F2FP.BF16.F32.PACK_AB R0, RZ, R0 ;  /* 0x00000000ff00723e */ /* 0x000fca00000010ff */
[----:B------:R-:W-:Y:S01]  /*cd00*/  STG.E.U16 desc[UR36][R16.64], R0 ;  /* 0x0000000010007986 */ /* 0x000fe2000c101524 */
[----:B------:R-:W-:Y:S05]  /*cd10*/  EXIT ;  /* 0x000000000000794d */ /* 0x000fea0003800000 */
.L_x_2587:
        /* <DEDUP_REMOVED lines=14> */
.L_x_5985:


//--------------------- .text._ZN2at6native27unrolled_elementwise_kernelINS0_10AbsFunctorIdEESt5arrayIPcLm2EELi4E23TrivialOffsetCalculatorILi1EjES8_NS0_6memory12LoadWithCastILi1EEENS9_13StoreWithCastILi1EEEEEviT_T0_T2_T3_T4_T5_ --------------------------
	.section	.text._ZN2at6native27unrolled_elementwise_kernelINS0_10AbsFunctorIdEESt5arrayIPcLm2EELi4E23TrivialOffsetCalculatorILi1EjES8_NS0_6memory12LoadWithCastILi1EEENS9_13StoreWithCastILi1EEEEEviT_T0_T2_T3_T4_T5_,"ax",@progbits
	.align	128
        .global         _ZN2at6native27unrolled_elementwise_kernelINS0_10AbsFunctorIdEESt5arrayIPcLm2EELi4E23TrivialOffsetCalculatorILi1EjES8_NS0_6memory12LoadWithCastILi1EEENS9_13StoreWithCastILi1EEEEEviT_T0_T2_T3_T4_T5_
        .type           _ZN2at6native27unrolled_elementwise_kernelINS0_10AbsFunctorIdEESt5arrayIPcLm2EELi4E23TrivialOffsetCalculatorILi1EjES8_NS0_6memory12LoadWithCastILi1EEENS9_13StoreWithCastILi1EEEEEviT_T0_T2_T3_T4_T5_,@function
        .size           _ZN2at6native27unrolled_elementwise_kernelINS0_10AbsFunctorIdEESt5arrayIPcLm2EELi4E23TrivialOffsetCalculatorILi1EjES8_NS0_6memory12LoadWithCastILi1EEENS9_13StoreWithCastILi1EEEEEviT_T0_T2_T3_T4_T5_,(.L_x_5986 - _ZN2at6native27unrolled_elementwise_kernelINS0_10AbsFunctorIdEESt5arrayIPcLm2EELi4E23TrivialOffsetCalculatorILi1EjES8_NS0_6memory12LoadWithCastILi1EEENS9_13StoreWithCastILi1EEEEEviT_T0_T2_T3_T4_T5_)
        .other          _ZN2at6native27unrolled_elementwise_kernelINS0_10AbsFunctorIdEESt5arrayIPcLm2EELi4E23TrivialOffsetCalculatorILi1EjES8_NS0_6memory12LoadWithCastILi1EEENS9_13StoreWithCastILi1EEEEEviT_T0_T2_T3_T4_T5_,@"STO_CUDA_ENTRY STV_DEFAULT"
_ZN2at6native27unrolled_elementwise_kernelINS0_10AbsFunctorIdEESt5arrayIPcLm2EELi4E23TrivialOffsetCalculatorILi1EjES8_NS0_6memory12LoadWithCastILi1EEENS9_13StoreWithCastILi1EEEEEviT_T0_T2_T3_T4_T5_:
.text._ZN2at6native27unrolled_elementwise_kernelINS0_10AbsFunctorIdEESt5arrayIPcLm2EELi4E23TrivialOffsetCalculatorILi1EjES8_NS0_6memory12LoadWithCastILi1EEENS9_13StoreWithCastILi1EEEEEviT_T0_T2_T3_T4_T5_:
[----:B------:R-:W0:Y:S01]  /*0000*/  LDC R1, c[0x0][0x37c] ;  /* 0x0000df00ff017b82 */ /* 0x000e220000000800 */
[----:B------:R-:W1:Y:S07]  /*0010*/  S2R R2, SR_CTAID.X ;  /* 0x0000000000027919 */ /* 0x000e6e0000002500 */
[----:B------:R-:W1:Y:S01]  /*0020*/  LDC R3, c[0x0][0x380] ;  /* 0x0000e000ff037b82 */ /* 0x000e620000000800 */
[----:B------:R-:W2:Y:S01]  /*0030*/  LDCU.64 UR36, c[0x0][0x358] ;  /* 0x00006b00ff2477ac */ /* 0x000ea20008000a00 */
[----:B------:R-:W-:Y:S01]  /*0040*/  BSSY.RECONVERGENT B7, `(.L_x_2588) ;  /* 0x00000fb000077945 */ /* 0x000fe20003800200 */
[----:B------:R-:W3:Y:S01]  /*0050*/  S2R R19, SR_TID.X ;  /* 0x0000000000137919 */ /* 0x000ee20000002100 */
[----:B------:R-:W-:Y:S01]  /*0060*/  CS2R R28, SRZ ;  /* 0x00000000001c7805 */ /* 0x000fe2000001ff00 */
        /* <DEDUP_REMOVED lines=26> */
.L_x_2594:
[----:B------:R-:W2:Y:S02]  /*0210*/  LDG.E.U8 R4, desc[UR36][R4.64] ;  /* 0x0000002404047981 */ /* 0x000ea4000c1e1100 */
[----:B--2---:R0:W1:Y:S01]  /*0220*/  I2F.F64.U16 R28, R4 ;  /* 0x00000004001c7312 */ /* 0x0040620000101800 */
[----:B------:R-:W-:Y:S05]  /*0230*/  BRA `(.L_x_2596) ;  /* 0x0000000c00647947 */ /* 0x000fea0003800000 */
.L_x_2593:
        /* <DEDUP_REMOVED lines=9> */
.L_x_2598:
[----:B------:R-:W2:Y:S02]  /*02d0*/  LDG.E R4, desc[UR36][R4.64] ;  /* 0x0000002404047981 */ /* 0x000ea4000c1e1900 */
[----:B--2---:R1:W2:Y:S01]  /*02e0*/  I2F.F64 R28, R4 ;  /* 0x00000004001c7312 */ /* 0x0042a20000201c00 */
[----:B------:R-:W-:Y:S05]  /*02f0*/  BRA `(.L_x_2596) ;  /* 0x0000000c00347947 */ /* 0x000fea0003800000 */
.L_x_2597:
[----:B------:R-:W2:Y:S02]  /*0300*/  LDG.E.U16 R4, desc[UR36][R4.64] ;  /* 0x0000002404047981 */ /* 0x000ea4000c1e1500 */
[----:B--2---:R3:W4:Y:S01]  /*0310*/  I2F.F64.S16 R28, R4 ;  /* 0x00000004001c7312 */ /* 0x0047220000101c00 */
[----:B------:R-:W-:Y:S05]  /*0320*/  BRA `(.L_x_2596) ;  /* 0x0000000c00287947 */ /* 0x000fea0003800000 */
.L_x_2592:
        /* <DEDUP_REMOVED lines=10> */
.L_x_2600:
[----:B------:R-:W2:Y:S02]  /*03d0*/  LDG.E.U16 R0, desc[UR36][R4.64] ;  /* 0x0000002404007981 */ /* 0x000ea4000c1e1500 */
[----:B--2---:R-:W-:-:S05]  /*03e0*/  HADD2.F32 R0, -RZ, R0.H0_H0 ;  /* 0x20000000ff007230 */ /* 0x004fca0000004100 */
[----:B------:R-:W-:-:S04]  /*03f0*/  FMUL.FTZ R0, R0, 1 ;  /* 0x3f80000000007820 */ /* 0x000fc80000410000 */
[----:B------:R0:W1:Y:S01]  /*0400*/  F2F.F64.F32 R28, R0 ;  /* 0x00000000001c7310 */ /* 0x0000620000201800 */
[----:B------:R-:W-:Y:S05]  /*0410*/  BRA `(.L_x_2596) ;  /* 0x0000000800ec7947 */ /* 0x000fea0003800000 */
.L_x_2599:
        /* <DEDUP_REMOVED lines=10> */
.L_x_2602:
[----:B------:R-:W2:Y:S02]  /*04c0*/  LDG.E.U16 R4, desc[UR36][R4.64] ;  /* 0x0000002404047981 */ /* 0x000ea4000c1e1500 */
[----:B--2---:R-:W-:-:S05]  /*04d0*/  HADD2.F32 R0, -RZ, R4.H0_H0 ;  /* 0x20000004ff007230 */ /* 0x004fca0000004100 */
[----:B------:R-:W-:-:S04]  /*04e0*/  FMUL.FTZ R0, R0, 1 ;  /* 0x3f80000000007820 */ /* 0x000fc80000410000 */
[----:B------:R0:W1:Y:S01]  /*04f0*/  F2F.F64.F32 R28, R0 ;  /* 0x00000000001c7310 */ /* 0x0000620000201800 */
[----:B------:R-:W-:Y:S05]  /*0500*/  BRA `(.L_x_2596) ;  /* 0x0000000800b07947 */ /* 0x000fea0003800000 */
.L_x_2601:
[----:B------:R0:W5:Y:S01]  /*0510*/  LDG.E.64 R28, desc[UR36][R4.64] ;  /* 0x00000024041c7981 */ /* 0x000162000c1e1b00 */
[----:B------:R-:W-:Y:S05]  /*0520*/  BRA `(.L_x_2596) ;  /* 0x0000000800a87947 */ /* 0x000fea0003800000 */
.L_x_2591:
        /* <DEDUP_REMOVED lines=13> */
.L_x_2605:
[----:B------:R0:W5:Y:S01]  /*0600*/  LDG.E.64 R28, desc[UR36][R4.64] ;  /* 0x00000024041c7981 */ /* 0x000162000c1e1b00 */
[----:B------:R-:W-:Y:S05]  /*0610*/  BRA `(.L_x_2596) ;  /* 0x00000008006c7947 */ /* 0x000fea0003800000 */
.L_x_2604:
        /* <DEDUP_REMOVED lines=23> */
[----:B------:R-:W-:-:S05]  /*0790*/  LOP3.LUT R3, R3, 0x80000000, R0, 0xf8, !PT ;  /* 0x8000000003037812 */ /* 0x000fca00078ef800 */
[----:B------:R-:W-:-:S04]  /*07a0*/  FMUL.FTZ R3, R3, 1 ;  /* 0x3f80000003037820 */ /* 0x000fc80000410000 */
[----:B------:R0:W1:Y:S01]  /*07b0*/  F2F.F64.F32 R28, R3 ;  /* 0x00000003001c7310 */ /* 0x0000620000201800 */
[----:B------:R-:W-:Y:S05]  /*07c0*/  BRA `(.L_x_2596) ;  /* 0x0000000800007947 */ /* 0x000fea0003800000 */
.L_x_2607:
        /* <DEDUP_REMOVED lines=11> */
[----:B------:R-:W-:-:S05]  /*0880*/  LOP3.LUT R0, R0, 0x80000000, R3, 0xf8, !PT ;  /* 0x8000000000007812 */ /* 0x000fca00078ef803 */
[----:B------:R-:W-:-:S04]  /*0890*/  FMUL.FTZ R0, R0, 1 ;  /* 0x3f80000000007820 */ /* 0x000fc80000410000 */
[----:B------:R0:W1:Y:S01]  /*08a0*/  F2F.F64.F32 R28, R0 ;  /* 0x00000000001c7310 */ /* 0x0000620000201800 */
[----:B------:R-:W-:Y:S05]  /*08b0*/  BRA `(.L_x_2596) ;  /* 0x0000000400c47947 */ /* 0x000fea0003800000 */
.L_x_2606:
[----:B------:R-:W2:Y:S02]  /*08c0*/  LDG.E.U16 R0, desc[UR36][R4.64] ;  /* 0x0000002404007981 */ /* 0x000ea4000c1e1500 */
[----:B--2---:R-:W-:-:S04]  /*08d0*/  IMAD.U32 R0, R0, 0x10000, RZ ;  /* 0x0001000000007824 */ /* 0x004fc800078e00ff */
[----:B------:R-:W-:-:S04]  /*08e0*/  FMUL.FTZ R0, R0, 1 ;  /* 0x3f80000000007820 */ /* 0x000fc80000410000 */
[----:B------:R0:W1:Y:S01]  /*08f0*/  F2F.F64.F32 R28, R0 ;  /* 0x00000000001c7310 */ /* 0x0000620000201800 */
[----:B------:R-:W-:Y:S05]  /*0900*/  BRA `(.L_x_2596) ;  /* 0x0000000400b07947 */ /* 0x000fea0003800000 */
.L_x_2603:
        /* <DEDUP_REMOVED lines=11> */
.L_x_2610:
        /* <DEDUP_REMOVED lines=21> */
.L_x_2612:
[----:B------:R-:W-:Y:S05]  /*0b10*/  BSYNC.RECONVERGENT B0 ;  /* 0x0000000000007941 */ /* 0x000fea0003800200 */
.L_x_2611:
[----:B------:R-:W-:Y:S01]  /*0b20*/  IMAD.SHL.U32 R0, R0, 0x100000, RZ ;  /* 0x0010000000007824 */ /* 0x000fe200078e00ff */
[----:B------:R-:W-:-:S04]  /*0b30*/  LEA R3, R3, 0x3b800000, 0x17 ;  /* 0x3b80000003037811 */ /* 0x000fc800078eb8ff */
[----:B------:R-:W-:-:S05]  /*0b40*/  LOP3.LUT R0, R3, R0, R7, 0xfe, !PT ;  /* 0x0000000003007212 */ /* 0x000fca00078efe07 */
[----:B------:R-:W-:-:S04]  /*0b50*/  FMUL.FTZ R0, R0, 1 ;  /* 0x3f80000000007820 */ /* 0x000fc80000410000 */
[----:B------:R0:W1:Y:S01]  /*0b60*/  F2F.F64.F32 R28, R0 ;  /* 0x00000000001c7310 */ /* 0x0000620000201800 */
[----:B------:R-:W-:Y:S05]  /*0b70*/  BRA `(.L_x_2596) ;  /* 0x0000000400147947 */ /* 0x000fea0003800000 */
.L_x_2609:
        /* <DEDUP_REMOVED lines=21> */
.L_x_2614:
[----:B------:R-:W-:Y:S05]  /*0cd0*/  BSYNC.RECONVERGENT B0 ;  /* 0x0000000000007941 */ /* 0x000fea0003800200 */
.L_x_2613:
[----:B------:R-:W-:Y:S01]  /*0ce0*/  IMAD.SHL.U32 R0, R0, 0x200000, RZ ;  /* 0x0020000000007824 */ /* 0x000fe200078e00ff */
[----:B------:R-:W-:-:S04]  /*0cf0*/  LEA R3, R3, 0x37800000, 0x17 ;  /* 0x3780000003037811 */ /* 0x000fc800078eb8ff */
[----:B------:R-:W-:-:S05]  /*0d00*/  LOP3.LUT R0, R3, R0, R7, 0xfe, !PT ;  /* 0x0000000003007212 */ /* 0x000fca00078efe07 */
[----:B------:R-:W-:-:S04]  /*0d10*/  FMUL.FTZ R0, R0, 1 ;  /* 0x3f80000000007820 */ /* 0x000fc80000410000 */
[----:B------:R0:W1:Y:S01]  /*0d20*/  F2F.F64.F32 R28, R0 ;  /* 0x00000000001c7310 */ /* 0x0000620000201800 */
[----:B------:R-:W-:Y:S05]  /*0d30*/  BRA `(.L_x_2596) ;  /* 0x0000000000a47947 */ /* 0x000fea0003800000 */
.L_x_2608:
[----:B------:R-:W-:-:S09]  /*0d40*/  UISETP.NE.AND UP0, UPT, UR4, 0x1c, UPT ;  /* 0x0000001c0400788c */ /* 0x000fd2000bf05270 */
[----:B------:R-:W-:Y:S05]  /*0d50*/  BRA.U !UP0, `(.L_x_2615) ;  /* 0x0000000108947547 */ /* 0x000fea000b800000 */
[----:B------:R-:W-:-:S09]  /*0d60*/  UISETP.NE.AND UP0, UPT, UR4, 0x1d, UPT ;  /* 0x0000001d0400788c */ /* 0x000fd2000bf05270 */
[----:B------:R-:W-:Y:S05]  /*0d70*/  BRA.U !UP0, `(.L_x_2616) ;  /* 0x0000000108807547 */ /* 0x000fea000b800000 */
[----:B------:R-:W-:-:S09]  /*0d80*/  UISETP.NE.AND UP0, UPT, UR4, 0x2c, UPT ;  /* 0x0000002c0400788c */ /* 0x000fd2000bf05270 */
[----:B------:R-:W-:Y:S05]  /*0d90*/  BRA.U !UP0, `(.L_x_2617) ;  /* 0x0000000108487547 */ /* 0x000fea000b800000 */
.L_x_2595:
        /* <DEDUP_REMOVED lines=16> */
.L_x_2618:
[----:B------:R-:W-:Y:S01]  /*0ea0*/  CS2R R28, SRZ ;  /* 0x00000000001c7805 */ /* 0x000fe2000001ff00 */
[----:B------:R-:W-:Y:S06]  /*0eb0*/  BRA `(.L_x_2596) ;  /* 0x0000000000447947 */ /* 0x000fec0003800000 */
.L_x_2617:
[----:B------:R-:W2:Y:S01]  /*0ec0*/  LDG.E.U8 R0, desc[UR36][R4.64] ;  /* 0x0000002404007981 */ /* 0x000ea2000c1e1100 */
[----:B------:R-:W-:Y:S02]  /*0ed0*/  IMAD.MOV.U32 R28, RZ, RZ, 0x0 ;  /* 0x00000000ff1c7424 */ /* 0x000fe400078e00ff */
[----:B------:R-:W-:Y:S01]  /*0ee0*/  IMAD.MOV.U32 R29, RZ, RZ, 0x38000000 ;  /* 0x38000000ff1d7424 */ /* 0x000fe200078e00ff */
[----:B--2---:R-:W-:-:S13]  /*0ef0*/  ISETP.NE.AND P0, PT, R0, RZ, PT ;  /* 0x000000ff0000720c */ /* 0x004fda0003f05270 */
[----:B------:R-:W-:Y:S05]  /*0f00*/  @!P0 BRA `(.L_x_2596) ;  /* 0x0000000000308947 */ /* 0x000fea0003800000 */
[----:B------:R-:W-:-:S13]  /*0f10*/  ISETP.NE.AND P0, PT, R0, 0xff, PT ;  /* 0x000000ff0000780c */ /* 0x000fda0003f05270 */
[----:B------:R-:W-:Y:S02]  /*0f20*/  @P0 IMAD.SHL.U32 R0, R0, 0x800000, RZ ;  /* 0x0080000000000824 */ /* 0x000fe400078e00ff */
[----:B------:R-:W-:Y:S02]  /*0f30*/  @!P0 IMAD.MOV.U32 R28, RZ, RZ, 0x20000000 ;  /* 0x20000000ff1c8424 */ /* 0x000fe400078e00ff */
[----:B------:R-:W-:Y:S02]  /*0f40*/  @!P0 IMAD.MOV.U32 R29, RZ, RZ, 0x7ff80000 ;  /* 0x7ff80000ff1d8424 */ /* 0x000fe400078e00ff */
[----:B------:R-:W-:-:S04]  /*0f50*/  @P0 FMUL.FTZ R0, R0, 1 ;  /* 0x3f80000000000820 */ /* 0x000fc80000410000 */
[----:B------:R0:W1:Y:S01]  /*0f60*/  @P0 F2F.F64.F32 R28, R0 ;  /* 0x00000000001c0310 */ /* 0x0000620000201800 */
[----:B------:R-:W-:Y:S05]  /*0f70*/  BRA `(.L_x_2596) ;  /* 0x0000000000147947 */ /* 0x000fea0003800000 */
.L_x_2616:
[----:B------:R-:W2:Y:S02]  /*0f80*/  LDG.E.64 R28, desc[UR36][R4.64] ;  /* 0x00000024041c7981 */ /* 0x000ea4000c1e1b00 */
[----:B--2---:R-:W0:Y:S01]  /*0f90*/  I2F.F64.U64 R28, R28 ;  /* 0x0000001c001c7312 */ /* 0x004e220000301800 */
[----:B------:R-:W-:Y:S05]  /*0fa0*/  BRA `(.L_x_2596) ;  /* 0x0000000000087947 */ /* 0x000fea0003800000 */
.L_x_2615:
[----:B------:R-:W2:Y:S02]  /*0fb0*/  LDG.E R4, desc[UR36][R4.64] ;  /* 0x0000002404047981 */ /* 0x000ea4000c1e1900 */
[----:B--2---:R0:W1:Y:S02]  /*0fc0*/  I2F.F64.U32 R28, R4 ;  /* 0x00000004001c7312 */ /* 0x0040640000201800 */
.L_x_2596:
[----:B------:R-:W-:Y:S05]  /*0fd0*/  BSYNC.RECONVERGENT B6 ;  /* 0x0000000000067941 */ /* 0x000fea0003800200 */
.L_x_2590:
[----:B------:R-:W-:-:S07]  /*0fe0*/  VIADD R19, R23, 0x80 ;  /* 0x0000008017137836 */ /* 0x000fce0000000000 */
.L_x_2589:
[----:B------:R-:W-:Y:S05]  /*0ff0*/  BSYNC.RECONVERGENT B7 ;  /* 0x0000000000077941 */ /* 0x000fea0003800200 */
.L_x_2588:
[----:B------:R-:W-:Y:S01]  /*1000*/  ISETP.GE.AND P0, PT, R19, R18, PT ;  /* 0x000000121300720c */ /* 0x000fe20003f06270 */
[----:B------:R-:W-:Y:S01]  /*1010*/  BSSY.RECONVERGENT B7, `(.L_x_2619) ;  /* 0x00000f6000077945 */ /* 0x000fe20003800200 */
[----:B------:R-:W-:-:S11]  /*1020*/  CS2R R26, SRZ ;  /* 0x00000000001a7805 */ /* 0x000fd6000001ff00 */
[----:B------:R-:W-:Y:S05]  /*1030*/  @P0 BRA `(.L_x_2620) ;  /* 0x0000000c00cc0947 */ /* 0x000fea0003800000 */
[----:B01-3--:R-:W0:Y:S01]  /*1040*/  LDC.64 R4, c[0x0][0x390] ;  /* 0x0000e400ff047b82 */ /* 0x00be220000000a00 */
        /* <DEDUP_REMOVED lines=17> */
[----:B------:R-:W3:Y:S02]  /*1160*/  LDG.E.S8 R4, desc[UR36][R4.64] ;  /* 0x0000002404047981 */ /* 0x000ee4000c1e1300 */
[----:B---3--:R0:W1:Y:S01]  /*1170*/  I2F.F64.S16 R26, R4 ;  /* 0x00000004001a7312 */ /* 0x0080620000101c00 */
[----:B------:R-:W-:Y:S05]  /*1180*/  BRA `(.L_x_2627) ;  /* 0x0000000c00707947 */ /* 0x000fea0003800000 */
.L_x_2625:
[----:B------:R-:W3:Y:S02]  /*1190*/  LDG.E.U8 R4, desc[UR36][R4.64] ;  /* 0x0000002404047981 */ /* 0x000ee4000c1e1100 */
[----:B---3--:R0:W1:Y:S01]  /*11a0*/  I2F.F64.U16 R26, R4 ;  /* 0x00000004001a7312 */ /* 0x0080620000101800 */
[----:B------:R-:W-:Y:S05]  /*11b0*/  BRA `(.L_x_2627) ;  /* 0x0000000c00647947 */ /* 0x000fea0003800000 */
.L_x_2624:
[----:B------:R-:W-:-:S09]  /*11c0*/  UISETP.NE.AND UP0, UPT, UR4, 0x2, UPT ;  /* 0x000000020400788c */ /* 0x000fd2000bf05270 */
[----:B------:R-:W-:Y:S05]  /*11d0*/  BRA.U !UP0, `(.L_x_2628) ;  /* 0x0000000108287547 */ /* 0x000fea000b800000 */
[----:B------:R-:W-:-:S09]  /*11e0*/  UISETP.NE.AND UP0, UPT, UR4, 0x3, UPT ;  /* 0x000000030400788c */ /* 0x000fd2000bf05270 */
[----:B------:R-:W-:Y:S05]  /*11f0*/  BRA.U !UP0, `(.L_x_2629) ;  /* 0x0000000108147547 */ /* 0x000fea000b800000 */
[----:B------:R-:W-:-:S09]  /*1200*/  UISETP.NE.AND UP0, UPT, UR4, 0x4, UPT ;  /* 0x000000040400788c */ /* 0x000fd2000bf05270 */
[----:B------:R-:W-:Y:S05]  /*1210*/  BRA.U UP0, `(.L_x_2626) ;  /* 0x0000000900f07547 */ /* 0x000fea000b800000 */
[----:B------:R-:W3:Y:S02]  /*1220*/  LDG.E.64 R26, desc[UR36][R4.64] ;  /* 0x00000024041a7981 */ /* 0x000ee4000c1e1b00 */
[----:B---3--:R-:W0:Y:S01]  /*1230*/  I2F.F64.S64 R26, R26 ;  /* 0x0000001a001a7312 */ /* 0x008e220000301c00 */
[----:B------:R-:W-:Y:S05]  /*1240*/  BRA `(.L_x_2627) ;  /* 0x0000000c00407947 */ /* 0x000fea0003800000 */
.L_x_2629:
[----:B------:R-:W3:Y:S02]  /*1250*/  LDG.E R4, desc[UR36][R4.64] ;  /* 0x0000002404047981 */ /* 0x000ee4000c1e1900 */
[----:B---3--:R0:W1:Y:S01]  /*1260*/  I2F.F64 R26, R4 ;  /* 0x00000004001a7312 */ /* 0x0080620000201c00 */
[----:B------:R-:W-:Y:S05]  /*1270*/  BRA `(.L_x_2627) ;  /* 0x0000000c00347947 */ /* 0x000fea0003800000 */
.L_x_2628:
[----:B------:R-:W3:Y:S02]  /*1280*/  LDG.E.U16 R4, desc[UR36][R4.64] ;  /* 0x0000002404047981 */ /* 0x000ee4000c1e1500 */
[----:B---3--:R0:W1:Y:S01]  /*1290*/  I2F.F64.S16 R26, R4 ;  /* 0x00000004001a7312 */ /* 0x0080620000101c00 */
[----:B------:R-:W-:Y:S05]  /*12a0*/  BRA `(.L_x_2627) ;  /* 0x0000000c00287947 */ /* 0x000fea0003800000 */
.L_x_2623:
[----:B------:R-:W-:-:S09]  /*12b0*/  UISETP.GT.AND UP0, UPT, UR4, 0x6, UPT ;  /* 0x000000060400788c */ /* 0x000fd2000bf04270 */
[----:B------:R-:W-:Y:S05]  /*12c0*/  BRA.U UP0, `(.L_x_2630) ;  /* 0x0000000100347547 */ /* 0x000fea000b800000 */
[----:B------:R-:W-:-:S09]  /*12d0*/  UISETP.NE.AND UP0, UPT, UR4, 0x5, UPT ;  /* 0x000000050400788c */ /* 0x000fd2000bf05270 */
[----:B------:R-:W-:Y:S05]  /*12e0*/  BRA.U !UP0, `(.L_x_2631) ;  /* 0x0000000108187547 */ /* 0x000fea000b800000 */
[----:B------:R-:W-:-:S09]  /*12f0*/  UISETP.NE.AND UP0, UPT, UR4, 0x6, UPT ;  /* 0x000000060400788c */ /* 0x000fd2000bf05270 */
[----:B------:R-:W-:Y:S05]  /*1300*/  BRA.U UP0, `(.L_x_2626) ;  /* 0x0000000900b47547 */ /* 0x000fea000b800000 */
[----:B------:R-:W3:Y:S02]  /*1310*/  LDG.E R26, desc[UR36][R4.64] ;  /* 0x00000024041a7981 */ /* 0x000ee4000c1e1900 */
[----:B---3--:R-:W-:-:S06]  /*1320*/  FMUL.FTZ R26, R26, 1 ;  /* 0x3f8000001a1a7820 */ /* 0x008fcc0000410000 */
[----:B------:R-:W3:Y:S01]  /*1330*/  F2F.F64.F32 R26, R26 ;  /* 0x0000001a001a7310 */ /* 0x000ee20000201800 */
[----:B------:R-:W-:Y:S05]  /*1340*/  BRA `(.L_x_2627) ;  /* 0x0000000c00007947 */ /* 0x000fea0003800000 */
.L_x_2631:
[----:B------:R-:W3:Y:S02]  /*1350*/  LDG.E.U16 R0, desc[UR36][R4.64] ;  /* 0x0000002404007981 */ /* 0x000ee4000c1e1500 */
[----:B---3--:R-:W-:-:S05]  /*1360*/  HADD2.F32 R0, -RZ, R0.H0_H0 ;  /* 0x20000000ff007230 */ /* 0x008fca0000004100 */
[----:B------:R-:W-:-:S04]  /*1370*/  FMUL.FTZ R0, R0, 1 ;  /* 0x3f80000000007820 */ /* 0x000fc80000410000 */
[----:B------:R0:W1:Y:S01]  /*1380*/  F2F.F64.F32 R26, R0 ;  /* 0x00000000001a7310 */ /* 0x0000620000201800 */
[----:B------:R-:W-:Y:S05]  /*1390*/  BRA `(.L_x_2627) ;  /* 0x0000000800ec7947 */ /* 0x000fea0003800000 */
.L_x_2630:
[----:B------:R-:W-:-:S09]  /*13a0*/  UISETP.NE.AND UP0, UPT, UR4, 0x7, UPT ;  /* 0x000000070400788c */ /* 0x000fd2000bf05270 */
[----:B------:R-:W-:Y:S05]  /*13b0*/  BRA.U !UP0, `(.L_x_2632) ;  /* 0x0000000108347547 */ /* 0x000fea000b800000 */
[----:B------:R-:W-:-:S09]  /*13c0*/  UISETP.NE.AND UP0, UPT, UR4, 0x8, UPT ;  /* 0x000000080400788c */ /* 0x000fd2000bf05270 */
[----:B------:R-:W-:Y:S05]  /*13d0*/  BRA.U !UP0, `(.L_x_2633) ;  /* 0x0000000108187547 */ /* 0x000fea000b800000 */
[----:B------:R-:W-:-:S09]  /*13e0*/  UISETP.NE.AND UP0, UPT, UR4, 0x9, UPT ;  /* 0x000000090400788c */ /* 0x000fd2000bf05270 */
[----:B------:R-:W-:Y:S05]  /*13f0*/  BRA.U UP0, `(.L_x_2626) ;  /* 0x0000000900787547 */ /* 0x000fea000b800000 */
[----:B------:R-:W3:Y:S02]  /*1400*/  LDG.E R4, desc[UR36][R4.64] ;  /* 0x0000002404047981 */ /* 0x000ee4000c1e1900 */
[----:B---3--:R-:W-:-:S06]  /*1410*/  FMUL.FTZ R26, R4, 1 ;  /* 0x3f800000041a7820 */ /* 0x008fcc0000410000 */
[----:B------:R-:W0:Y:S01]  /*1420*/  F2F.F64.F32 R26, R26 ;  /* 0x0000001a001a7310 */ /* 0x000e220000201800 */
[----:B------:R-:W-:Y:S05]  /*1430*/  BRA `(.L_x_2627) ;  /* 0x0000000800c47947 */ /* 0x000fea0003800000 */
.L_x_2633:
[----:B------:R-:W3:Y:S02]  /*1440*/  LDG.E.U16 R4, desc[UR36][R4.64] ;  /* 0x0000002404047981 */ /* 0x000ee4000c1e1500 */
[----:B---3--:R-:W-:-:S05]  /*1450*/  HADD2.F32 R0, -RZ, R4.H0_H0 ;  /* 0x20000004ff007230 */ /* 0x008fca0000004100 */
[----:B------:R-:W-:-:S04]  /*1460*/  FMUL.FTZ R0, R0, 1 ;  /* 0x3f80000000007820 */ /* 0x000fc80000410000 */
[----:B------:R0:W1:Y:S01]  /*1470*/  F2F.F64.F32 R26, R0 ;  /* 0x00000000001a7310 */ /* 0x0000620000201800 */
[----:B------:R-:W-:Y:S05]  /*1480*/  BRA `(.L_x_2627) ;  /* 0x0000000800b07947 */ /* 0x000fea0003800000 */
.L_x_2632:
[----:B------:R0:W5:Y:S01]  /*1490*/  LDG.E.64 R26, desc[UR36][R4.64] ;  /* 0x00000024041a7981 */ /* 0x000162000c1e1b00 */
[----:B------:R-:W-:Y:S05]  /*14a0*/  BRA `(.L_x_2627) ;  /* 0x0000000800a87947 */ /* 0x000fea0003800000 */
.L_x_2622:
        /* <DEDUP_REMOVED lines=8> */
[----:B------:R-:W3:Y:S01]  /*1530*/  LDG.E.U8 R4, desc[UR36][R4.64] ;  /* 0x0000002404047981 */ /* 0x000ee2000c1e1100 */
[----:B------:R-:W-:Y:S01]  /*1540*/  IMAD.MOV.U32 R26, RZ, RZ, RZ ;  /* 0x000000ffff1a7224 */ /* 0x000fe200078e00ff */
[----:B---3--:R-:W-:-:S04]  /*1550*/  ISETP.NE.AND P0, PT, R4, RZ, PT ;  /* 0x000000ff0400720c */ /* 0x008fc80003f05270 */
[----:B------:R-:W-:Y:S01]  /*1560*/  FSEL R27, RZ, 1.875, !P0 ;  /* 0x3ff00000ff1b7808 */ /* 0x000fe20004000000 */
[----:B------:R-:W-:Y:S08]  /*1570*/  BRA `(.L_x_2627) ;  /* 0x0000000800747947 */ /* 0x000ff00003800000 */
.L_x_2636:
[----:B------:R0:W5:Y:S01]  /*1580*/  LDG.E.64 R26, desc[UR36][R4.64] ;  /* 0x00000024041a7981 */ /* 0x000162000c1e1b00 */
[----:B------:R-:W-:Y:S05]  /*1590*/  BRA `(.L_x_2627) ;  /* 0x00000008006c7947 */ /* 0x000fea0003800000 */
.L_x_2635:
[----:B------:R-:W-:-:S09]  /*15a0*/  UISETP.NE.AND UP0, UPT, UR4, 0xf, UPT ;  /* 0x0000000f0400788c */ /* 0x000fd2000bf05270 */
[----:B------:R-:W-:Y:S05]  /*15b0*/  BRA.U !UP0, `(.L_x_2637) ;  /* 0x0000000108a07547 */ /* 0x000fea000b800000 */
[----:B------:R-:W-:-:S09]  /*15c0*/  UISETP.NE.AND UP0, UPT, UR4, 0x17, UPT ;  /* 0x000000170400788c */ /* 0x000fd2000bf05270 */
[----:B------:R-:W-:Y:S05]  /*15d0*/  BRA.U !UP0, `(.L_x_2638) ;  /* 0x00000001085c7547 */ /* 0x000fea000b800000 */
[----:B------:R-:W-:-:S09]  /*15e0*/  UISETP.NE.AND UP0, UPT, UR4, 0x18, UPT ;  /* 0x000000180400788c */ /* 0x000fd2000bf05270 */
[----:B------:R-:W-:Y:S05]  /*15f0*/  BRA.U UP0, `(.L_x_2626) ;  /* 0x0000000500f87547 */ /* 0x000fea000b800000 */
[----:B------:R-:W3:Y:S01]  /*1600*/  LDG.E.U8 R0, desc[UR36][R4.64] ;  /* 0x0000002404007981 */ /* 0x000ee2000c1e1100 */
[----:B------:R-:W-:Y:S02]  /*1610*/  IMAD.MOV.U32 R7, RZ, RZ, 0x1f ;  /* 0x0000001fff077424 */ /* 0x000fe400078e00ff */
[----:B---3--:R-:W-:-:S05]  /*1620*/  IMAD.SHL.U32 R0, R0, 0x1000000, RZ ;  /* 0x0100000000007824 */ /* 0x008fca00078e00ff */
        /* <DEDUP_REMOVED lines=18> */
.L_x_2638:
[----:B------:R-:W3:Y:S02]  /*1750*/  LDG.E.U8 R4, desc[UR36][R4.64] ;  /* 0x0000002404047981 */ /* 0x000ee4000c1e1100 */
[C---:B---3--:R-:W-:Y:S02]  /*1760*/  IMAD.SHL.U32 R0, R4.reuse, 0x2000000, RZ ;  /* 0x0200000004007824 */ /* 0x048fe400078e00ff */
        /* <DEDUP_REMOVED lines=9> */
[----:B------:R-:W-:-:S05]  /*1800*/  LOP3.LUT R0, R0, 0x80000000, R3, 0xf8, !PT ;  /* 0x8000000000007812 */ /* 0x000fca00078ef803 */
[----:B------:R-:W-:-:S04]  /*1810*/  FMUL.FTZ R0, R0, 1 ;  /* 0x3f80000000007820 */ /* 0x000fc80000410000 */
[----:B------:R0:W1:Y:S01]  /*1820*/  F2F.F64.F32 R26, R0 ;  /* 0x00000000001a7310 */ /* 0x0000620000201800 */
[----:B------:R-:W-:Y:S05]  /*1830*/  BRA `(.L_x_2627) ;  /* 0x0000000400c47947 */ /* 0x000fea0003800000 */
.L_x_2637:
[----:B------:R-:W3:Y:S02]  /*1840*/  LDG.E.U16 R0, desc[UR36][R4.64] ;  /* 0x0000002404007981 */ /* 0x000ee4000c1e1500 */
[----:B---3--:R-:W-:-:S04]  /*1850*/  IMAD.U32 R0, R0, 0x10000, RZ ;  /* 0x0001000000007824 */ /* 0x008fc800078e00ff */
[----:B------:R-:W-:-:S04]  /*1860*/  FMUL.FTZ R0, R0, 1 ;  /* 0x3f80000000007820 */ /* 0x000fc80000410000 */
[----:B------:R0:W1:Y:S01]  /*1870*/  F2F.F64.F32 R26, R0 ;  /* 0x00000000001a7310 */ /* 0x0000620000201800 */
[----:B------:R-:W-:Y:S05]  /*1880*/  BRA `(.L_x_2627) ;  /* 0x0000000400b07947 */ /* 0x000fea0003800000 */
.L_x_2634:
        /* <DEDUP_REMOVED lines=8> */
[----:B------:R-:W3:Y:S02]  /*1910*/  LDG.E.U16 R4, desc[UR36][R4.64] ;  /* 0x0000002404047981 */ /* 0x000ee4000c1e1500 */
[----:B---3--:R0:W1:Y:S01]  /*1920*/  I2F.F64.U16 R26, R4 ;  /* 0x00000004001a7312 */ /* 0x0080620000101800 */
[----:B------:R-:W-:Y:S05]  /*1930*/  BRA `(.L_x_2627) ;  /* 0x0000000400847947 */ /* 0x000fea0003800000 */
.L_x_2641:
[----:B------:R-:W3:Y:S01]  /*1940*/  LDG.E.U8 R4, desc[UR36][R4.64] ;  /* 0x0000002404047981 */ /* 0x000ee2000c1e1100 */
[----:B------:R-:W-:Y:S02]  /*1950*/  CS2R R26, SRZ ;  /* 0x00000000001a7805 */ /* 0x000fe4000001ff00 */
[----:B---3--:R-:W-:-:S13]  /*1960*/  ISETP.NE.AND P0, PT, R4, RZ, PT ;  /* 0x000000ff0400720c */ /* 0x008fda0003f05270 */
        /* <DEDUP_REMOVED lines=18> */
.L_x_2643:
[----:B------:R-:W-:Y:S05]  /*1a90*/  BSYNC.RECONVERGENT B0 ;  /* 0x0000000000007941 */ /* 0x000fea0003800200 */
.L_x_2642:
[----:B------:R-:W-:Y:S01]  /*1aa0*/  IMAD.SHL.U32 R0, R0, 0x100000, RZ ;  /* 0x0010000000007824 */ /* 0x000fe200078e00ff */
[----:B------:R-:W-:-:S04]  /*1ab0*/  LEA R3, R3, 0x3b800000, 0x17 ;  /* 0x3b80000003037811 */ /* 0x000fc800078eb8ff */
[----:B------:R-:W-:-:S05]  /*1ac0*/  LOP3.LUT R0, R3, R0, R7, 0xfe, !PT ;  /* 0x0000000003007212 */ /* 0x000fca00078efe07 */
[----:B------:R-:W-:-:S04]  /*1ad0*/  FMUL.FTZ R0, R0, 1 ;  /* 0x3f80000000007820 */ /* 0x000fc80000410000 */
[----:B------:R0:W1:Y:S01]  /*1ae0*/  F2F.F64.F32 R26, R0 ;  /* 0x00000000001a7310 */ /* 0x0000620000201800 */
[----:B------:R-:W-:Y:S05]  /*1af0*/  BRA `(.L_x_2627) ;  /* 0x0000000400147947 */ /* 0x000fea0003800000 */
.L_x_2640:
        /* <DEDUP_REMOVED lines=21> */
.L_x_2645:
[----:B------:R-:W-:Y:S05]  /*1c50*/  BSYNC.RECONVERGENT B0 ;  /* 0x0000000000007941 */ /* 0x000fea0003800200 */
.L_x_2644:
[----:B------:R-:W-:Y:S01]  /*1c60*/  IMAD.SHL.U32 R0, R0, 0x200000, RZ ;  /* 0x0020000000007824 */ /* 0x000fe200078e00ff */
[----:B------:R-:W-:-:S04]  /*1c70*/  LEA R3, R3, 0x37800000, 0x17 ;  /* 0x3780000003037811 */ /* 0x000fc800078eb8ff */
[----:B------:R-:W-:-:S05]  /*1c80*/  LOP3.LUT R0, R3, R0, R7, 0xfe, !PT ;  /* 0x0000000003007212 */ /* 0x000fca00078efe07 */
[----:B------:R-:W-:-:S04]  /*1c90*/  FMUL.FTZ R0, R0, 1 ;  /* 0x3f80000000007820 */ /* 0x000fc80000410000 */
[----:B------:R0:W1:Y:S01]  /*1ca0*/  F2F.F64.F32 R26, R0 ;  /* 0x00000000001a7310 */ /* 0x0000620000201800 */
[----:B------:R-:W-:Y:S05]  /*1cb0*/  BRA `(.L_x_2627) ;  /* 0x0000000000a47947 */ /* 0x000fea0003800000 */
.L_x_2639:
        /* <DEDUP_REMOVED lines=8> */
[----:B------:R-:W-:Y:S01]  /*1d40*/  IMAD.MOV.U32 R27, RZ, RZ, 0x38000000 ;  /* 0x38000000ff1b7424 */ /* 0x000fe200078e00ff */
[----:B---3--:R-:W-:-:S13]  /*1d50*/  ISETP.NE.AND P0, PT, R0, RZ, PT ;  /* 0x000000ff0000720c */ /* 0x008fda0003f05270 */
        /* <DEDUP_REMOVED lines=8> */
.L_x_2626:
[----:B------:R-:W-:Y:S01]  /*1de0*/  MOV R14, 0x0 ;  /* 0x00000000000e7802 */ /* 0x000fe20000000f00 */
[----:B------:R-:W0:Y:S01]  /*1df0*/  LDCU.64 UR4, c[0x4][0x188] ;  /* 0x01003100ff0477ac */ /* 0x000e220008000a00 */
[----:B------:R-:W-:Y:S02]  /*1e00*/  IMAD.MOV.U32 R8, RZ, RZ, 0x4e ;  /* 0x0000004eff087424 */ /* 0x000fe400078e00ff */
[----:B------:R-:W-:Y:S01]  /*1e10*/  IMAD.MOV.U32 R12, RZ, RZ, 0x1 ;  /* 0x00000001ff0c7424 */ /* 0x000fe200078e00ff */
[----:B------:R-:W1:Y:S01]  /*1e20*/  LDCU.64 UR6, c[0x4][0x190] ;  /* 0x01003200ff0677ac */ /* 0x000e620008000a00 */
[----:B------:R-:W3:Y:S01]  /*1e30*/  LDC.64 R14, c[0x4][R14] ;  /* 0x010000000e0e7b82 */ /* 0x000ee20000000a00 */
[----:B------:R-:W-:Y:S01]  /*1e40*/  IMAD.MOV.U32 R13, RZ, RZ, RZ ;  /* 0x000000ffff0d7224 */ /* 0x000fe200078e00ff */
[----:B------:R-:W2:Y:S01]  /*1e50*/  LDCU.64 UR8, c[0x4][0x58] ;  /* 0x01000b00ff0877ac */ /* 0x000ea20008000a00 */
[----:B0-----:R-:W-:Y:S02]  /*1e60*/  IMAD.U32 R4, RZ, RZ, UR4 ;  /* 0x00000004ff047e24 */ /* 0x001fe4000f8e00ff */
[----:B------:R-:W-:-:S02]  /*1e70*/  IMAD.U32 R5, RZ, RZ, UR5 ;  /* 0x00000005ff057e24 */ /* 0x000fc4000f8e00ff */
[----:B-1----:R-:W-:Y:S02]  /*1e80*/  IMAD.U32 R6, RZ, RZ, UR6 ;  /* 0x00000006ff067e24 */ /* 0x002fe4000f8e00ff */
[----:B------:R-:W-:Y:S02]  /*1e90*/  IMAD.U32 R7, RZ, RZ, UR7 ;  /* 0x00000007ff077e24 */ /* 0x000fe4000f8e00ff */
[----:B--2---:R-:W-:Y:S02]  /*1ea0*/  IMAD.U32 R10, RZ, RZ, UR8 ;  /* 0x00000008ff0a7e24 */ /* 0x004fe4000f8e00ff */
[----:B------:R-:W-:-:S07]  /*1eb0*/  IMAD.U32 R11, RZ, RZ, UR9 ;  /* 0x00000009ff0b7e24 */ /* 0x000fce000f8e00ff */
[----:B------:R-:W-:-:S07]  /*1ec0*/  LEPC R20, `(.L_x_2648) ;  /* 0x000000001014794e */ /* 0x000fce0000000000 */
[----:B---345:R-:W-:Y:S05]  /*1ed0*/  CALL.ABS.NOINC R14 ;  /* 0x000000000e007343 */ /* 0x038fea0003c00000 */
.L_x_2648:
[----:B------:R-:W-:Y:S01]  /*1ee0*/  CS2R R26, SRZ ;  /* 0x00000000001a7805 */ /* 0x000fe2000001ff00 */
[----:B------:R-:W-:Y:S06]  /*1ef0*/  BRA `(.L_x_2627) ;  /* 0x0000000000147947 */ /* 0x000fec0003800000 */
.L_x_2647:
[----:B------:R-:W3:Y:S02]  /*1f00*/  LDG.E.64 R26, desc[UR36][R4.64] ;  /* 0x00000024041a7981 */ /* 0x000ee4000c1e1b00 */
[----:B---3--:R-:W0:Y:S01]  /*1f10*/  I2F.F64.U64 R26, R26 ;  /* 0x0000001a001a7312 */ /* 0x008e220000301800 */
[----:B------:R-:W-:Y:S05]  /*1f20*/  BRA `(.L_x_2627) ;  /* 0x0000000000087947 */ /* 0x000fea0003800000 */
.L_x_2646:
[----:B------:R-:W3:Y:S02]  /*1f30*/  LDG.E R4, desc[UR36][R4.64] ;  /* 0x0000002404047981 */ /* 0x000ee4000c1e1900 */
[----:B---3--:R0:W1:Y:S02]  /*1f40*/  I2F.F64.U32 R26, R4 ;  /* 0x00000004001a7312 */ /* 0x0080640000201800 */
.L_x_2627:
[----:B------:R-:W-:Y:S05]  /*1f50*/  BSYNC.RECONVERGENT B6 ;  /* 0x0000000000067941 */ /* 0x000fea0003800200 */
.L_x_2621:
[----:B------:R-:W-:-:S07]  /*1f60*/  VIADD R19, R19, 0x80 ;  /* 0x0000008013137836 */ /* 0x000fce0000000000 */
.L_x_2620:
[----:B------:R-:W-:Y:S05]  /*1f70*/  BSYNC.RECONVERGENT B7 ;  /* 0x0000000000077941 */ /* 0x000fea0003800200 */
.L_x_2619:
        /* <DEDUP_REMOVED lines=25> */
.L_x_2655:
[----:B------:R-:W3:Y:S02]  /*2110*/  LDG.E.U8 R4, desc[UR36][R4.64] ;  /* 0x0000002404047981 */ /* 0x000ee4000c1e1100 */
[----:B---3--:R0:W1:Y:S01]  /*2120*/  I2F.F64.U16 R24, R4 ;  /* 0x0000000400187312 */ /* 0x0080620000101800 */
[----:B------:R-:W-:Y:S05]  /*2130*/  BRA `(.L_x_2657) ;  /* 0x0000000c00647947 */ /* 0x000fea0003800000 */
.L_x_2654:
        /* <DEDUP_REMOVED lines=9> */
.L_x_2659:
[----:B------:R-:W3:Y:S02]  /*21d0*/  LDG.E R4, desc[UR36][R4.64] ;  /* 0x0000002404047981 */ /* 0x000ee4000c1e1900 */
[----:B---3--:R1:W3:Y:S01]  /*21e0*/  I2F.F64 R24, R4 ;  /* 0x0000000400187312 */ /* 0x0082e20000201c00 */
[----:B------:R-:W-:Y:S05]  /*21f0*/  BRA `(.L_x_2657) ;  /* 0x0000000c00347947 */ /* 0x000fea0003800000 */
.L_x_2658:
[----:B------:R-:W3:Y:S02]  /*2200*/  LDG.E.U16 R4, desc[UR36][R4.64] ;  /* 0x0000002404047981 */ /* 0x000ee4000c1e1500 */
[----:B---3--:R0:W1:Y:S01]  /*2210*/  I2F.F64.S16 R24, R4 ;  /* 0x0000000400187312 */ /* 0x0080620000101c00 */
[----:B------:R-:W-:Y:S05]  /*2220*/  BRA `(.L_x_2657) ;  /* 0x0000000c00287947 */ /* 0x000fea0003800000 */
.L_x_2653:
        /* <DEDUP_REMOVED lines=10> */
.L_x_2661:
[----:B------:R-:W3:Y:S02]  /*22d0*/  LDG.E.U16 R0, desc[UR36][R4.64] ;  /* 0x0000002404007981 */ /* 0x000ee4000c1e1500 */
[----:B---3--:R-:W-:-:S05]  /*22e0*/  HADD2.F32 R0, -RZ, R0.H0_H0 ;  /* 0x20000000ff007230 */ /* 0x008fca0000004100 */
[----:B------:R-:W-:-:S04]  /*22f0*/  FMUL.FTZ R0, R0, 1 ;  /* 0x3f80000000007820 */ /* 0x000fc80000410000 */
[----:B------:R0:W1:Y:S01]  /*2300*/  F2F.F64.F32 R24, R0 ;  /* 0x0000000000187310 */ /* 0x0000620000201800 */
[----:B------:R-:W-:Y:S05]  /*2310*/  BRA `(.L_x_2657) ;  /* 0x0000000800ec7947 */ /* 0x000fea0003800000 */
.L_x_2660:
        /* <DEDUP_REMOVED lines=10> */
.L_x_2663:
[----:B------:R-:W3:Y:S02]  /*23c0*/  LDG.E.U16 R4, desc[UR36][R4.64] ;  /* 0x0000002404047981 */ /* 0x000ee4000c1e1500 */
[----:B---3--:R-:W-:-:S05]  /*23d0*/  HADD2.F32 R0, -RZ, R4.H0_H0 ;  /* 0x20000004ff007230 */ /* 0x008fca0000004100 */
[----:B------:R-:W-:-:S04]  /*23e0*/  FMUL.FTZ R0, R0, 1 ;  /* 0x3f80000000007820 */ /* 0x000fc80000410000 */
[----:B------:R0:W1:Y:S01]  /*23f0*/  F2F.F64.F32 R24, R0 ;  /* 0x0000000000187310 */ /* 0x0000620000201800 */
[----:B------:R-:W-:Y:S05]  /*2400*/  BRA `(.L_x_2657) ;  /* 0x0000000800b07947 */ /* 0x000fea0003800000 */
.L_x_2662:
[----:B------:R0:W5:Y:S01]  /*2410*/  LDG.E.64 R24, desc[UR36][R4.64] ;  /* 0x0000002404187981 */ /* 0x000162000c1e1b00 */
[----:B------:R-:W-:Y:S05]  /*2420*/  BRA `(.L_x_2657) ;  /* 0x0000000800a87947 */ /* 0x000fea0003800000 */
.L_x_2652:
        /* <DEDUP_REMOVED lines=13> */
.L_x_2666:
[----:B------:R0:W5:Y:S01]  /*2500*/  LDG.E.64 R24, desc[UR36][R4.64] ;  /* 0x0000002404187981 */ /* 0x000162000c1e1b00 */
[----:B------:R-:W-:Y:S05]  /*2510*/  BRA `(.L_x_2657) ;  /* 0x00000008006c7947 */ /* 0x000fea0003800000 */
.L_x_2665:
        /* <DEDUP_REMOVED lines=27> */
.L_x_2668:
        /* <DEDUP_REMOVED lines=15> */
.L_x_2667:
[----:B------:R-:W3:Y:S02]  /*27c0*/  LDG.E.U16 R0, desc[UR36][R4.64] ;  /* 0x0000002404007981 */ /* 0x000ee4000c1e1500 */
[----:B---3--:R-:W-:-:S04]  /*27d0*/  IMAD.U32 R0, R0, 0x10000, RZ ;  /* 0x0001000000007824 */ /* 0x008fc800078e00ff */
[----:B------:R-:W-:-:S04]  /*27e0*/  FMUL.FTZ R0, R0, 1 ;  /* 0x3f80000000007820 */ /* 0x000fc80000410000 */
[----:B------:R0:W1:Y:S01]  /*27f0*/  F2F.F64.F32 R24, R0 ;  /* 0x0000000000187310 */ /* 0x0000620000201800 */
[----:B------:R-:W-:Y:S05]  /*2800*/  BRA `(.L_x_2657) ;  /* 0x0000000400b07947 */ /* 0x000fea0003800000 */
.L_x_2664:
        /* <DEDUP_REMOVED lines=11> */
.L_x_2671:
        /* <DEDUP_REMOVED lines=21> */
.L_x_2673:
[----:B------:R-:W-:Y:S05]  /*2a10*/  BSYNC.RECONVERGENT B0 ;  /* 0x0000000000007941 */ /* 0x000fea0003800200 */
.L_x_2672:
[----:B------:R-:W-:Y:S01]  /*2a20*/  IMAD.SHL.U32 R0, R0, 0x100000, RZ ;  /* 0x0010000000007824 */ /* 0x000fe200078e00ff */
[----:B------:R-:W-:-:S04]  /*2a30*/  LEA R3, R3, 0x3b800000, 0x17 ;  /* 0x3b80000003037811 */ /* 0x000fc800078eb8ff */
[----:B------:R-:W-:-:S05]  /*2a40*/  LOP3.LUT R0, R3, R0, R7, 0xfe, !PT ;  /* 0x0000000003007212 */ /* 0x000fca00078efe07 */
[----:B------:R-:W-:-:S04]  /*2a50*/  FMUL.FTZ R0, R0, 1 ;  /* 0x3f80000000007820 */ /* 0x000fc80000410000 */
[----:B------:R0:W1:Y:S01]  /*2a60*/  F2F.F64.F32 R24, R0 ;  /* 0x0000000000187310 */ /* 0x0000620000201800 */
[----:B------:R-:W-:Y:S05]  /*2a70*/  BRA `(.L_x_2657) ;  /* 0x0000000400147947 */ /* 0x000fea0003800000 */
.L_x_2670:
        /* <DEDUP_REMOVED lines=21> */
.L_x_2675:
[----:B------:R-:W-:Y:S05]  /*2bd0*/  BSYNC.RECONVERGENT B0 ;  /* 0x0000000000007941 */ /* 0x000fea0003800200 */
.L_x_2674:
[----:B------:R-:W-:Y:S01]  /*2be0*/  IMAD.SHL.U32 R0, R0, 0x200000, RZ ;  /* 0x0020000000007824 */ /* 0x000fe200078e00ff */
[----:B------:R-:W-:-:S04]  /*2bf0*/  LEA R3, R3, 0x37800000, 0x17 ;  /* 0x3780000003037811 */ /* 0x000fc800078eb8ff */
[----:B------:R-:W-:-:S05]  /*2c00*/  LOP3.LUT R0, R3, R0, R7, 0xfe, !PT ;  /* 0x0000000003007212 */ /* 0x000fca00078efe07 */
[----:B------:R-:W-:-:S04]  /*2c10*/  FMUL.FTZ R0, R0, 1 ;  /* 0x3f80000000007820 */ /* 0x000fc80000410000 */
[----:B------:R0:W1:Y:S01]  /*2c20*/  F2F.F64.F32 R24, R0 ;  /* 0x0000000000187310 */ /* 0x0000620000201800 */
[----:B------:R-:W-:Y:S05]  /*2c30*/  BRA `(.L_x_2657) ;  /* 0x0000000000a47947 */ /* 0x000fea0003800000 */
.L_x_2669:
        /* <DEDUP_REMOVED lines=18> */
.L_x_2656:
        /* <DEDUP_REMOVED lines=16> */
.L_x_2678:
[----:B------:R-:W-:Y:S01]  /*2e60*/  CS2R R24, SRZ ;  /* 0x0000000000187805 */ /* 0x000fe2000001ff00 */
[----:B------:R-:W-:Y:S06]  /*2e70*/  BRA `(.L_x_2657) ;  /* 0x0000000000147947 */ /* 0x000fec0003800000 */
.L_x_2677:
[----:B------:R-:W3:Y:S02]  /*2e80*/  LDG.E.64 R24, desc[UR36][R4.64] ;  /* 0x0000002404187981 */ /* 0x000ee4000c1e1b00 */
[----:B---3--:R-:W0:Y:S01]  /*2e90*/  I2F.F64.U64 R24, R24 ;  /* 0x0000001800187312 */ /* 0x008e220000301800 */
[----:B------:R-:W-:Y:S05]  /*2ea0*/  BRA `(.L_x_2657) ;  /* 0x0000000000087947 */ /* 0x000fea0003800000 */
.L_x_2676:
[----:B------:R-:W3:Y:S02]  /*2eb0*/  LDG.E R4, desc[UR36][R4.64] ;  /* 0x0000002404047981 */ /* 0x000ee4000c1e1900 */
[----:B---3--:R0:W1:Y:S02]  /*2ec0*/  I2F.F64.U32 R24, R4 ;  /* 0x0000000400187312 */ /* 0x0080640000201800 */
.L_x_2657:
[----:B------:R-:W-:Y:S05]  /*2ed0*/  BSYNC.RECONVERGENT B6 ;  /* 0x0000000000067941 */ /* 0x000fea0003800200 */
.L_x_2651:
[----:B------:R-:W-:-:S07]  /*2ee0*/  VIADD R19, R19, 0x80 ;  /* 0x0000008013137836 */ /* 0x000fce0000000000 */
.L_x_2650:
[----:B------:R-:W-:Y:S05]  /*2ef0*/  BSYNC.RECONVERGENT B7 ;  /* 0x0000000000077941 */ /* 0x000fea0003800200 */
.L_x_2649:
[----:B------:R-:W-:Y:S01]  /*2f00*/  ISETP.GE.AND P0, PT, R19, R18, PT ;  /* 0x000000121300720c */ /* 0x000fe20003f06270 */
[----:B------:R-:W-:Y:S01]  /*2f10*/  BSSY.RECONVERGENT B6, `(.L_x_2679) ;  /* 0x00000f0000067945 */ /* 0x000fe20003800200 */
[----:B------:R-:W-:-:S11]  /*2f20*/  CS2R R16, SRZ ;  /* 0x0000000000107805 */ /* 0x000fd6000001ff00 */
[----:B------:R-:W-:Y:S05]  /*2f30*/  @P0 BRA `(.L_x_2680) ;  /* 0x0000000c00b40947 */ /* 0x000fea0003800000 */
[----:B01-3--:R-:W0:Y:S01]  /*2f40*/  LDC.64 R4, c[0x0][0x390] ;  /* 0x0000e400ff047b82 */ /* 0x00be220000000a00 */
        /* <DEDUP_REMOVED lines=19> */
.L_x_2684:
[----:B------:R-:W3:Y:S02]  /*3080*/  LDG.E.U8 R4, desc[UR36][R4.64] ;  /* 0x0000002404047981 */ /* 0x000ee4000c1e1100 */
[----:B---3--:R0:W1:Y:S01]  /*3090*/  I2F.F64.U16 R16, R4 ;  /* 0x0000000400107312 */ /* 0x0080620000101800 */
[----:B------:R-:W-:Y:S05]  /*30a0*/  BRA `(.L_x_2680) ;  /* 0x0000000c00587947 */ /* 0x000fea0003800000 */
.L_x_2683:
        /* <DEDUP_REMOVED lines=9> */
.L_x_2687:
[----:B------:R-:W3:Y:S02]  /*3140*/  LDG.E R4, desc[UR36][R4.64] ;  /* 0x0000002404047981 */ /* 0x000ee4000c1e1900 */
[----:B---3--:R0:W1:Y:S01]  /*3150*/  I2F.F64 R16, R4 ;  /* 0x0000000400107312 */ /* 0x0080620000201c00 */
[----:B------:R-:W-:Y:S05]  /*3160*/  BRA `(.L_x_2680) ;  /* 0x0000000c00287947 */ /* 0x000fea0003800000 */
.L_x_2686:
[----:B------:R-:W3:Y:S02]  /*3170*/  LDG.E.U16 R4, desc[UR36][R4.64] ;  /* 0x0000002404047981 */ /* 0x000ee4000c1e1500 */
[----:B---3--:R0:W1:Y:S01]  /*3180*/  I2F.F64.S16 R16, R4 ;  /* 0x0000000400107312 */ /* 0x0080620000101c00 */
[----:B------:R-:W-:Y:S05]  /*3190*/  BRA `(.L_x_2680) ;  /* 0x0000000c001c7947 */ /* 0x000fea0003800000 */
.L_x_2682:
        /* <DEDUP_REMOVED lines=10> */
.L_x_2689:
[----:B------:R-:W3:Y:S02]  /*3240*/  LDG.E.U16 R0, desc[UR36][R4.64] ;  /* 0x0000002404007981 */ /* 0x000ee4000c1e1500 */
[----:B---3--:R-:W-:-:S05]  /*3250*/  HADD2.F32 R0, -RZ, R0.H0_H0 ;  /* 0x20000000ff007230 */ /* 0x008fca0000004100 */
[----:B------:R-:W-:-:S04]  /*3260*/  FMUL.FTZ R0, R0, 1 ;  /* 0x3f80000000007820 */ /* 0x000fc80000410000 */
[----:B------:R0:W1:Y:S01]  /*3270*/  F2F.F64.F32 R16, R0 ;  /* 0x0000000000107310 */ /* 0x0000620000201800 */
[----:B------:R-:W-:Y:S05]  /*3280*/  BRA `(.L_x_2680) ;  /* 0x0000000800e07947 */ /* 0x000fea0003800000 */
.L_x_2688:
        /* <DEDUP_REMOVED lines=10> */
.L_x_2691:
[----:B------:R-:W3:Y:S02]  /*3330*/  LDG.E.U16 R4, desc[UR36][R4.64] ;  /* 0x0000002404047981 */ /* 0x000ee4000c1e1500 */
[----:B---3--:R-:W-:-:S05]  /*3340*/  HADD2.F32 R0, -RZ, R4.H0_H0 ;  /* 0x20000004ff007230 */ /* 0x008fca0000004100 */
[----:B------:R-:W-:-:S04]  /*3350*/  FMUL.FTZ R0, R0, 1 ;  /* 0x3f80000000007820 */ /* 0x000fc80000410000 */
[----:B------:R0:W1:Y:S01]  /*3360*/  F2F.F64.F32 R16, R0 ;  /* 0x0000000000107310 */ /* 0x0000620000201800 */
[----:B------:R-:W-:Y:S05]  /*3370*/  BRA `(.L_x_2680) ;  /* 0x0000000800a47947 */ /* 0x000fea0003800000 */
.L_x_2690:
[----:B------:R0:W5:Y:S01]  /*3380*/  LDG.E.64 R16, desc[UR36][R4.64] ;  /* 0x0000002404107981 */ /* 0x000162000c1e1b00 */
[----:B------:R-:W-:Y:S05]  /*3390*/  BRA `(.L_x_2680) ;  /* 0x00000008009c7947 */ /* 0x000fea0003800000 */
.L_x_2681:
        /* <DEDUP_REMOVED lines=13> */
.L_x_2694:
[----:B------:R0:W5:Y:S01]  /*3470*/  LDG.E.64 R16, desc[UR36][R4.64] ;  /* 0x0000002404107981 */ /* 0x000162000c1e1b00 */
[----:B------:R-:W-:Y:S05]  /*3480*/  BRA `(.L_x_2680) ;  /* 0x0000000800607947 */ /* 0x000fea0003800000 */
.L_x_2693:
        /* <DEDUP_REMOVED lines=27> */
.L_x_2696:
        /* <DEDUP_REMOVED lines=15> */
.L_x_2695:
[----:B------:R-:W3:Y:S02]  /*3730*/  LDG.E.U16 R0, desc[UR36][R4.64] ;  /* 0x0000002404007981 */ /* 0x000ee4000c1e1500 */
[----:B---3--:R-:W-:-:S04]  /*3740*/  IMAD.U32 R0, R0, 0x10000, RZ ;  /* 0x0001000000007824 */ /* 0x008fc800078e00ff */
[----:B------:R-:W-:-:S04]  /*3750*/  FMUL.FTZ R0, R0, 1 ;  /* 0x3f80000000007820 */ /* 0x000fc80000410000 */
[----:B------:R0:W1:Y:S01]  /*3760*/  F2F.F64.F32 R16, R0 ;  /* 0x0000000000107310 */ /* 0x0000620000201800 */
[----:B------:R-:W-:Y:S05]  /*3770*/  BRA `(.L_x_2680) ;  /* 0x0000000400a47947 */ /* 0x000fea0003800000 */
.L_x_2692:
        /* <DEDUP_REMOVED lines=11> */
.L_x_2699:
[----:B------:R-:W3:Y:S02]  /*3830*/  LDG.E.U8 R4, desc[UR36][R4.64] ;  /* 0x0000002404047981 */ /* 0x000ee4000c1e1100 */
        /* <DEDUP_REMOVED lines=19> */
.L_x_2701:
[----:B------:R-:W-:Y:S05]  /*3970*/  BSYNC.RECONVERGENT B0 ;  /* 0x0000000000007941 */ /* 0x000fea0003800200 */
.L_x_2700:
[----:B------:R-:W-:Y:S01]  /*3980*/  IMAD.SHL.U32 R0, R0, 0x100000, RZ ;  /* 0x0010000000007824 */ /* 0x000fe200078e00ff */
[----:B------:R-:W-:-:S04]  /*3990*/  LEA R3, R3, 0x3b800000, 0x17 ;  /* 0x3b80000003037811 */ /* 0x000fc800078eb8ff */
[----:B------:R-:W-:-:S05]  /*39a0*/  LOP3.LUT R0, R3, R0, R7, 0xfe, !PT ;  /* 0x0000000003007212 */ /* 0x000fca00078efe07 */
[----:B------:R-:W-:-:S04]  /*39b0*/  FMUL.FTZ R0, R0, 1 ;  /* 0x3f80000000007820 */ /* 0x000fc80000410000 */
[----:B------:R0:W1:Y:S01]  /*39c0*/  F2F.F64.F32 R16, R0 ;  /* 0x0000000000107310 */ /* 0x0000620000201800 */
[----:B------:R-:W-:Y:S05]  /*39d0*/  BRA `(.L_x_2680) ;  /* 0x00000004000c7947 */ /* 0x000fea0003800000 */
.L_x_2698:
        /* <DEDUP_REMOVED lines=20> */
.L_x_2703:
[----:B------:R-:W-:Y:S05]  /*3b20*/  BSYNC.RECONVERGENT B0 ;  /* 0x0000000000007941 */ /* 0x000fea0003800200 */
.L_x_2702:
[----:B------:R-:W-:Y:S01]  /*3b30*/  IMAD.SHL.U32 R0, R0, 0x200000, RZ ;  /* 0x0020000000007824 */ /* 0x000fe200078e00ff */
[----:B------:R-:W-:-:S04]  /*3b40*/  LEA R3, R3, 0x37800000, 0x17 ;  /* 0x3780000003037811 */ /* 0x000fc800078eb8ff */
[----:B------:R-:W-:-:S05]  /*3b50*/  LOP3.LUT R0, R3, R0, R7, 0xfe, !PT ;  /* 0x0000000003007212 */ /* 0x000fca00078efe07 */
[----:B------:R-:W-:-:S04]  /*3b60*/  FMUL.FTZ R0, R0, 1 ;  /* 0x3f80000000007820 */ /* 0x000fc80000410000 */
[----:B------:R0:W1:Y:S01]  /*3b70*/  F2F.F64.F32 R16, R0 ;  /* 0x0000000000107310 */ /* 0x0000620000201800 */
[----:B------:R-:W-:Y:S05]  /*3b80*/  BRA `(.L_x_2680) ;  /* 0x0000000000a07947 */ /* 0x000fea0003800000 */
.L_x_2697:
        /* <DEDUP_REMOVED lines=18> */
.L_x_2685:
        /* <DEDUP_REMOVED lines=16> */
.L_x_2706:
[----:B------:R-:W-:Y:S05]  /*3db0*/  BRA `(.L_x_2680) ;  /* 0x0000000000147947 */ /* 0x000fea0003800000 */
.L_x_2705:
[----:B------:R-:W3:Y:S02]  /*3dc0*/  LDG.E.64 R16, desc[UR36][R4.64] ;  /* 0x0000002404107981 */ /* 0x000ee4000c1e1b00 */
[----:B---3--:R-:W0:Y:S01]  /*3dd0*/  I2F.F64.U64 R16, R16 ;  /* 0x0000001000107312 */ /* 0x008e220000301800 */
[----:B------:R-:W-:Y:S05]  /*3de0*/  BRA `(.L_x_2680) ;  /* 0x0000000000087947 */ /* 0x000fea0003800000 */
.L_x_2704:
[----:B------:R-:W3:Y:S02]  /*3df0*/  LDG.E R4, desc[UR36][R4.64] ;  /* 0x0000002404047981 */ /* 0x000ee4000c1e1900 */
[----:B---3--:R0:W1:Y:S02]  /*3e00*/  I2F.F64.U32 R16, R4 ;  /* 0x0000000400107312 */ /* 0x0080640000201800 */
.L_x_2680:
[----:B------:R-:W-:Y:S05]  /*3e10*/  BSYNC.RECONVERGENT B6 ;  /* 0x0000000000067941 */ /* 0x000fea0003800200 */
.L_x_2679:
[----:B------:R-:W0:Y:S01]  /*3e20*/  LDC.U8 R19, c[0x0][0x3a4] ;  /* 0x0000e900ff137b82 */ /* 0x000e220000000000 */
[----:B------:R-:W-:Y:S01]  /*3e30*/  ISETP.GE.AND P0, PT, R23, R18, PT ;  /* 0x000000121700720c */ /* 0x000fe20003f06270 */
[----:B------:R-:W-:Y:S04]  /*3e40*/  BSSY.RECONVERGENT B7, `(.L_x_2707) ;  /* 0x0000347000077945 */ /* 0x000fe80003800200 */
[----:B------:R-:W-:Y:S08]  /*3e50*/  BSSY.RELIABLE B6, `(.L_x_2708) ;  /* 0x0000231000067945 */ /* 0x000ff00003800100 */
[----:B------:R-:W-:Y:S05]  /*3e60*/  @P0 BRA `(.L_x_2709) ;  /* 0x0000002000b00947 */ /* 0x000fea0003800000 */
[----:B------:R-:W2:Y:S01]  /*3e70*/  LDCU UR4, c[0x0][0x3a8] ;  /* 0x00007500ff0477ac */ /* 0x000ea20008000800 */
[----:B------:R-:W4:Y:S01]  /*3e80*/  LDC.64 R8, c[0x0][0x388] ;  /* 0x0000e200ff087b82 */ /* 0x000f220000000a00 */
[----:B0-----:R-:W-:Y:S01]  /*3e90*/  IMAD R0, R2, 0x200, R23 ;  /* 0x0000020002007824 */ /* 0x001fe200078e0217 */
[----:B-1-3--:R-:W-:Y:S01]  /*3ea0*/  PRMT R4, R19, 0x9910, RZ ;  /* 0x0000991013047816 */ /* 0x00afe200000000ff */
[----:B------:R-:W-:Y:S02]  /*3eb0*/  VIADD R23, R23, 0x80 ;  /* 0x0000008017177836 */ /* 0x000fe40000000000 */
[----:B--2---:R-:W-:Y:S02]  /*3ec0*/  IMAD R3, R0, UR4, RZ ;  /* 0x0000000400037c24 */ /* 0x004fe4000f8e02ff */
[----:B------:R-:W-:-:S05]  /*3ed0*/  IMAD.MOV.U32 R0, RZ, RZ, R4 ;  /* 0x000000ffff007224 */ /* 0x000fca00078e0004 */
[----:B------:R-:W-:Y:S02]  /*3ee0*/  ISETP.GT.AND P0, PT, R0, 0x9, PT ;  /* 0x000000090000780c */ /* 0x000fe40003f04270 */
[----:B----4-:R-:W-:-:S05]  /*3ef0*/  IADD3 R8, P1, PT, R3, R8, RZ ;  /* 0x0000000803087210 */ /* 0x010fca0007f3e0ff */
        /* <DEDUP_REMOVED lines=10> */
[----:B-----5:R-:W0:Y:S02]  /*3fa0*/  F2I.F64.TRUNC R29, |R28| ;  /* 0x4000001c001d7311 */ /* 0x020e24000030d100 */
[----:B0-----:R0:W-:Y:S01]  /*3fb0*/  STG.E.U8 desc[UR36][R8.64], R29 ;  /* 0x0000001d08007986 */ /* 0x0011e2000c101124 */
[----:B------:R-:W-:Y:S05]  /*3fc0*/  BRA `(.L_x_2715) ;  /* 0x0000000c00fc7947 */ /* 0x000fea0003800000 */
.L_x_2713:
[----:B-----5:R-:W0:Y:S02]  /*3fd0*/  F2I.S64.F64.TRUNC R28, |R28| ;  /* 0x4000001c001c7311 */ /* 0x020e24000030d900 */
[----:B0-----:R-:W-:-:S05]  /*3fe0*/  IMAD.MOV.U32 R3, RZ, RZ, R28 ;  /* 0x000000ffff037224 */ /* 0x001fca00078e001c */
[----:B------:R0:W-:Y:S01]  /*3ff0*/  STG.E.U8 desc[UR36][R8.64], R3 ;  /* 0x0000000308007986 */ /* 0x0001e2000c101124 */
[----:B------:R-:W-:Y:S05]  /*4000*/  BRA `(.L_x_2715) ;  /* 0x0000000c00ec7947 */ /* 0x000fea0003800000 */
.L_x_2712:
[----:B------:R-:W-:-:S13]  /*4010*/  ISETP.NE.AND P0, PT, R0, 0x2, PT ;  /* 0x000000020000780c */ /* 0x000fda0003f05270 */
[----:B------:R-:W-:Y:S05]  /*4020*/  @!P0 BRA `(.L_x_2716) ;  /* 0x0000000000288947 */ /* 0x000fea0003800000 */
[----:B------:R-:W-:-:S13]  /*4030*/  ISETP.NE.AND P0, PT, R0, 0x3, PT ;  /* 0x000000030000780c */ /* 0x000fda0003f05270 */
[----:B------:R-:W-:Y:S05]  /*4040*/  @!P0 BRA `(.L_x_2717) ;  /* 0x0000000000148947 */ /* 0x000fea0003800000 */
[----:B------:R-:W-:-:S13]  /*4050*/  ISETP.NE.AND P0, PT, R0, 0x4, PT ;  /* 0x000000040000780c */ /* 0x000fda0003f05270 */
[----:B------:R-:W-:Y:S05]  /*4060*/  @P0 BRA `(.L_x_2714) ;  /* 0x0000000c002c0947 */ /* 0x000fea0003800000 */
[----:B-----5:R-:W0:Y:S02]  /*4070*/  F2I.S64.F64.TRUNC R28, |R28| ;  /* 0x4000001c001c7311 */ /* 0x020e24000030d900 */
[----:B0-----:R0:W-:Y:S01]  /*4080*/  STG.E.64 desc[UR36][R8.64], R28 ;  /* 0x0000001c08007986 */ /* 0x0011e2000c101b24 */
[----:B------:R-:W-:Y:S05]  /*4090*/  BRA `(.L_x_2715) ;  /* 0x0000000c00c87947 */ /* 0x000fea0003800000 */
.L_x_2717:
[----:B-----5:R-:W0:Y:S02]  /*40a0*/  F2I.F64.TRUNC R29, |R28| ;  /* 0x4000001c001d7311 */ /* 0x020e24000030d100 */
[----:B0-----:R0:W-:Y:S01]  /*40b0*/  STG.E desc[UR36][R8.64], R29 ;  /* 0x0000001d08007986 */ /* 0x0011e2000c101924 */
[----:B------:R-:W-:Y:S05]  /*40c0*/  BRA `(.L_x_2715) ;  /* 0x0000000c00bc7947 */ /* 0x000fea0003800000 */
.L_x_2716:
[----:B-----5:R-:W0:Y:S02]  /*40d0*/  F2I.F64.TRUNC R29, |R28| ;  /* 0x4000001c001d7311 */ /* 0x020e24000030d100 */
[----:B0-----:R0:W-:Y:S01]  /*40e0*/  STG.E.U16 desc[UR36][R8.64], R29 ;  /* 0x0000001d08007986 */ /* 0x0011e2000c101524 */
[----:B------:R-:W-:Y:S05]  /*40f0*/  BRA `(.L_x_2715) ;  /* 0x0000000c00b07947 */ /* 0x000fea0003800000 */
.L_x_2711:
[----:B------:R-:W-:-:S13]  /*4100*/  ISETP.GT.AND P0, PT, R0, 0x6, PT ;  /* 0x000000060000780c */ /* 0x000fda0003f04270 */
[----:B------:R-:W-:Y:S05]  /*4110*/  @P0 BRA `(.L_x_2718) ;  /* 0x00000000004c0947 */ /* 0x000fea0003800000 */
[----:B------:R-:W-:-:S13]  /*4120*/  ISETP.NE.AND P0, PT, R0, 0x5, PT ;  /* 0x000000050000780c */ /* 0x000fda0003f05270 */
[----:B------:R-:W-:Y:S05]  /*4130*/  @!P0 BRA `(.L_x_2719) ;  /* 0x0000000000248947 */ /* 0x000fea0003800000 */
[----:B------:R-:W-:-:S13]  /*4140*/  ISETP.NE.AND P0, PT, R0, 0x6, PT ;  /* 0x000000060000780c */ /* 0x000fda0003f05270 */
[----:B------:R-:W-:Y:S05]  /*4150*/  @P0 BRA `(.L_x_2714) ;  /* 0x0000000800f00947 */ /* 0x000fea0003800000 */
[----:B------:R-:W-:Y:S01]  /*4160*/  UMOV UR4, 0xf0000000 ;  /* 0xf000000000047882 */ /* 0x000fe20000000000 */
[----:B------:R-:W-:Y:S01]  /*4170*/  UMOV UR5, 0x380fffff ;  /* 0x380fffff00057882 */ /* 0x000fe20000000000 */
[----:B-----5:R-:W0:Y:S01]  /*4180*/  F2F.F32.F64 R3, |R28| ;  /* 0x4000001c00037310 */ /* 0x020e220000301000 */
[----:B------:R-:W-:-:S14]  /*4190*/  DSETP.GEU.AND P0, PT, |R28|, UR4, PT ;  /* 0x000000041c007e2a */ /* 0x000fdc000bf0e200 */
[----:B0-----:R-:W-:-:S05]  /*41a0*/  @!P0 FMUL R3, R3, 1.175494350822287508e-38 ;  /* 0x0080000003038820 */ /* 0x001fca0000400000 */
[----:B------:R0:W-:Y:S01]  /*41b0*/  STG.E desc[UR36][R8.64], R3 ;  /* 0x0000000308007986 */ /* 0x0001e2000c101924 */
[----:B------:R-:W-:Y:S05]  /*41c0*/  BRA `(.L_x_2715) ;  /* 0x0000000c007c7947 */ /* 0x000fea0003800000 */
.L_x_2719:
[----:B------:R-:W-:Y:S01]  /*41d0*/  UMOV UR4, 0xf0000000 ;  /* 0xf000000000047882 */ /* 0x000fe20000000000 */
[----:B------:R-:W-:Y:S01]  /*41e0*/  UMOV UR5, 0x380fffff ;  /* 0x380fffff00057882 */ /* 0x000fe20000000000 */
[----:B-----5:R-:W0:Y:S01]  /*41f0*/  F2F.F32.F64 R0, |R28| ;  /* 0x4000001c00007310 */ /* 0x020e220000301000 */
[----:B------:R-:W-:-:S14]  /*4200*/  DSETP.GEU.AND P0, PT, |R28|, UR4, PT ;  /* 0x000000041c007e2a */ /* 0x000fdc000bf0e200 */
[----:B0-----:R-:W-:-:S05]  /*4210*/  @!P0 FMUL R0, R0, 1.175494350822287508e-38 ;  /* 0x0080000000008820 */ /* 0x001fca0000400000 */
[----:B------:R-:W-:-:S05]  /*4220*/  F2FP.F16.F32.PACK_AB R0, RZ, R0 ;  /* 0x00000000ff00723e */ /* 0x000fca00000000ff */
[----:B------:R0:W-:Y:S01]  /*4230*/  STG.E.U16 desc[UR36][R8.64], R0 ;  /* 0x0000000008007986 */ /* 0x0001e2000c101524 */
[----:B------:R-:W-:Y:S05]  /*4240*/  BRA `(.L_x_2715) ;  /* 0x0000000c005c7947 */ /* 0x000fea0003800000 */
.L_x_2718:
[----:B------:R-:W-:-:S13]  /*4250*/  ISETP.NE.AND P0, PT, R0, 0x7, PT ;  /* 0x000000070000780c */ /* 0x000fda0003f05270 */
[----:B------:R-:W-:Y:S05]  /*4260*/  @!P0 BRA `(.L_x_2720) ;  /* 0x0000000000548947 */ /* 0x000fea0003800000 */
[----:B------:R-:W-:-:S13]  /*4270*/  ISETP.NE.AND P0, PT, R0, 0x8, PT ;  /* 0x000000080000780c */ /* 0x000fda0003f05270 */
[----:B------:R-:W-:Y:S05]  /*4280*/  @!P0 BRA `(.L_x_2721) ;  /* 0x0000000000288947 */ /* 0x000fea0003800000 */
[----:B------:R-:W-:-:S13]  /*4290*/  ISETP.NE.AND P0, PT, R0, 0x9, PT ;  /* 0x000000090000780c */ /* 0x000fda0003f05270 */
[----:B------:R-:W-:Y:S05]  /*42a0*/  @P0 BRA `(.L_x_2714) ;  /* 0x00000008009c0947 */ /* 0x000fea0003800000 */
[----:B------:R-:W-:Y:S01]  /*42b0*/  UMOV UR4, 0xf0000000 ;  /* 0xf000000000047882 */ /* 0x000fe20000000000 */
[----:B------:R-:W-:Y:S01]  /*42c0*/  UMOV UR5, 0x380fffff ;  /* 0x380fffff00057882 */ /* 0x000fe20000000000 */
[----:B-----5:R-:W0:Y:S01]  /*42d0*/  F2F.F32.F64 R4, |R28| ;  /* 0x4000001c00047310 */ /* 0x020e220000301000 */
[----:B------:R-:W-:Y:S01]  /*42e0*/  DSETP.GEU.AND P0, PT, |R28|, UR4, PT ;  /* 0x000000041c007e2a */ /* 0x000fe2000bf0e200 */
[----:B------:R-:W-:-:S13]  /*42f0*/  IMAD.MOV.U32 R5, RZ, RZ, RZ ;  /* 0x000000ffff057224 */ /* 0x000fda00078e00ff */
[----:B0-----:R-:W-:-:S05]  /*4300*/  @!P0 FMUL R4, R4, 1.175494350822287508e-38 ;  /* 0x0080000004048820 */ /* 0x001fca0000400000 */
[----:B------:R0:W-:Y:S01]  /*4310*/  STG.E.64 desc[UR36][R8.64], R4 ;  /* 0x0000000408007986 */ /* 0x0001e2000c101b24 */
[----:B------:R-:W-:Y:S05]  /*4320*/  BRA `(.L_x_2715) ;  /* 0x0000000c00247947 */ /* 0x000fea0003800000 */
.L_x_2721:
[----:B------:R-:W-:Y:S01]  /*4330*/  UMOV UR4, 0xf0000000 ;  /* 0xf000000000047882 */ /* 0x000fe20000000000 */
[----:B------:R-:W-:Y:S01]  /*4340*/  UMOV UR5, 0x380fffff ;  /* 0x380fffff00057882 */ /* 0x000fe20000000000 */
[----:B-----5:R-:W0:Y:S01]  /*4350*/  F2F.F32.F64 R0, |R28| ;  /* 0x4000001c00007310 */ /* 0x020e220000301000 */
[----:B------:R-:W-:-:S14]  /*4360*/  DSETP.GEU.AND P0, PT, |R28|, UR4, PT ;  /* 0x000000041c007e2a */ /* 0x000fdc000bf0e200 */
[----:B0-----:R-:W-:-:S05]  /*4370*/  @!P0 FMUL R0, R0, 1.175494350822287508e-38 ;  /* 0x0080000000008820 */ /* 0x001fca0000400000 */
[----:B------:R-:W-:-:S04]  /*4380*/  F2FP.F16.F32.PACK_AB R3, RZ, R0 ;  /* 0x00000000ff03723e */ /* 0x000fc800000000ff */
[----:B------:R-:W-:-:S05]  /*4390*/  PRMT R3, R3, 0x5410, RZ ;  /* 0x0000541003037816 */ /* 0x000fca00000000ff */
[----:B------:R0:W-:Y:S01]  /*43a0*/  STG.E desc[UR36][R8.64], R3 ;  /* 0x0000000308007986 */ /* 0x0001e2000c101924 */
[----:B------:R-:W-:Y:S05]  /*43b0*/  BRA `(.L_x_2715) ;  /* 0x0000000c00007947 */ /* 0x000fea0003800000 */
.L_x_2720:
[----:B-----5:R-:W-:-:S07]  /*43c0*/  DADD R28, -RZ, |R28| ;  /* 0x00000000ff1c7229 */ /* 0x020fce000000051c */
[----:B------:R0:W-:Y:S01]  /*43d0*/  STG.E.64 desc[UR36][R8.64], R28 ;  /* 0x0000001c08007986 */ /* 0x0001e2000c101b24 */
[----:B------:R-:W-:Y:S05]  /*43e0*/  BRA `(.L_x_2715) ;  /* 0x0000000800f47947 */ /* 0x000fea0003800000 */
.L_x_2710:
        /* <DEDUP_REMOVED lines=8> */
[----:B-----5:R-:W-:-:S06]  /*4470*/  DSETP.NEU.AND P0, PT, |R28|, RZ, PT ;  /* 0x000000ff1c00722a */ /* 0x020fcc0003f0d200 */
[----:B------:R-:W-:-:S05]  /*4480*/  SEL R3, RZ, 0x1, !P0 ;  /* 0x00000001ff037807 */ /* 0x000fca0004000000 */
[----:B------:R0:W-:Y:S01]  /*4490*/  STG.E.U8 desc[UR36][R8.64], R3 ;  /* 0x0000000308007986 */ /* 0x0001e2000c101124 */
[----:B------:R-:W-:Y:S05]  /*44a0*/  BRA `(.L_x_2715) ;  /* 0x0000000800c47947 */ /* 0x000fea0003800000 */
.L_x_2724:
[----:B-----5:R-:W-:Y:S01]  /*44b0*/  DADD R4, -RZ, |R28| ;  /* 0x00000000ff047229 */ /* 0x020fe2000000051c */
[----:B------:R-:W-:-:S06]  /*44c0*/  CS2R R6, SRZ ;  /* 0x0000000000067805 */ /* 0x000fcc000001ff00 */
[----:B------:R0:W-:Y:S01]  /*44d0*/  STG.E.128 desc[UR36][R8.64], R4 ;  /* 0x0000000408007986 */ /* 0x0001e2000c101d24 */
[----:B------:R-:W-:Y:S05]  /*44e0*/  BRA `(.L_x_2715) ;  /* 0x0000000800b47947 */ /* 0x000fea0003800000 */
.L_x_2723:
        /* <DEDUP_REMOVED lines=23> */
.L_x_2728:
[----:B------:R-:W-:Y:S05]  /*4660*/  BSYNC.RECONVERGENT B0 ;  /* 0x0000000000007941 */ /* 0x000fea0003800200 */
.L_x_2727:
[----:B------:R-:W-:-:S05]  /*4670*/  LOP3.LUT R5, R0, 0x80, R5, 0xf8, !PT ;  /* 0x0000008000057812 */ /* 0x000fca00078ef805 */
[----:B------:R0:W-:Y:S01]  /*4680*/  STG.E.U8 desc[UR36][R8.64], R5 ;  /* 0x0000000508007986 */ /* 0x0001e2000c101124 */
[----:B------:R-:W-:Y:S05]  /*4690*/  BRA `(.L_x_2715) ;  /* 0x0000000800487947 */ /* 0x000fea0003800000 */
.L_x_2726:
[----:B------:R-:W-:Y:S01]  /*46a0*/  UMOV UR4, 0xf0000000 ;  /* 0xf000000000047882 */ /* 0x000fe20000000000 */
[----:B------:R-:W-:Y:S01]  /*46b0*/  UMOV UR5, 0x380fffff ;  /* 0x380fffff00057882 */ /* 0x000fe20000000000 */
[----:B-----5:R-:W0:Y:S01]  /*46c0*/  F2F.F32.F64 R6, |R28| ;  /* 0x4000001c00067310 */ /* 0x020e220000301000 */
[----:B------:R-:W-:Y:S01]  /*46d0*/  DSETP.GEU.AND P0, PT, |R28|, UR4, PT ;  /* 0x000000041c007e2a */ /* 0x000fe2000bf0e200 */
[----:B------:R-:W-:-:S13]  /*46e0*/  BSSY.RECONVERGENT B0, `(.L_x_2729) ;  /* 0x000000f000007945 */ /* 0x000fda0003800200 */
[----:B0-----:R-:W-:-:S05]  /*46f0*/  @!P0 FMUL R6, R6, 1.175494350822287508e-38 ;  /* 0x0080000006068820 */ /* 0x001fca0000400000 */
        /* <DEDUP_REMOVED lines=13> */
.L_x_2730:
[----:B------:R-:W-:Y:S05]  /*47d0*/  BSYNC.RECONVERGENT B0 ;  /* 0x0000000000007941 */ /* 0x000fea0003800200 */
.L_x_2729:
[----:B------:R-:W-:-:S05]  /*47e0*/  LOP3.LUT R5, R0, 0x80, R5, 0xf8, !PT ;  /* 0x0000008000057812 */ /* 0x000fca00078ef805 */
[----:B------:R0:W-:Y:S01]  /*47f0*/  STG.E.U8 desc[UR36][R8.64], R5 ;  /* 0x0000000508007986 */ /* 0x0001e2000c101124 */
[----:B------:R-:W-:Y:S05]  /*4800*/  BRA `(.L_x_2715) ;  /* 0x0000000400ec7947 */ /* 0x000fea0003800000 */
.L_x_2725:
[----:B------:R-:W-:Y:S01]  /*4810*/  UMOV UR4, 0xf0000000 ;  /* 0xf000000000047882 */ /* 0x000fe20000000000 */
[----:B------:R-:W-:Y:S01]  /*4820*/  UMOV UR5, 0x380fffff ;  /* 0x380fffff00057882 */ /* 0x000fe20000000000 */
[----:B-----5:R-:W0:Y:S01]  /*4830*/  F2F.F32.F64 R0, |R28| ;  /* 0x4000001c00007310 */ /* 0x020e220000301000 */
[----:B------:R-:W-:-:S14]  /*4840*/  DSETP.GEU.AND P0, PT, |R28|, UR4, PT ;  /* 0x000000041c007e2a */ /* 0x000fdc000bf0e200 */
[----:B0-----:R-:W-:-:S05]  /*4850*/  @!P0 FMUL R0, R0, 1.175494350822287508e-38 ;  /* 0x0080000000008820 */ /* 0x001fca0000400000 */
[----:B------:R-:W-:-:S05]  /*4860*/  F2FP.BF16.F32.PACK_AB R0, RZ, R0 ;  /* 0x00000000ff00723e */ /* 0x000fca00000010ff */
[----:B------:R0:W-:Y:S01]  /*4870*/  STG.E.U16 desc[UR36][R8.64], R0 ;  /* 0x0000000008007986 */ /* 0x0001e2000c101524 */
[----:B------:R-:W-:Y:S05]  /*4880*/  BRA `(.L_x_2715) ;  /* 0x0000000400cc7947 */ /* 0x000fea0003800000 */
.L_x_2722:
        /* <DEDUP_REMOVED lines=8> */
[----:B-----5:R-:W0:Y:S02]  /*4910*/  F2I.U32.F64.TRUNC R29, |R28| ;  /* 0x4000001c001d7311 */ /* 0x020e24000030d000 */
[----:B0-----:R0:W-:Y:S01]  /*4920*/  STG.E.U16 desc[UR36][R8.64], R29 ;  /* 0x0000001d08007986 */ /* 0x0011e2000c101524 */
[----:B------:R-:W-:Y:S05]  /*4930*/  BRA `(.L_x_2715) ;  /* 0x0000000400a07947 */ /* 0x000fea0003800000 */
.L_x_2733:
[----:B------:R-:W-:Y:S01]  /*4940*/  UMOV UR4, 0xf0000000 ;  /* 0xf000000000047882 */ /* 0x000fe20000000000 */
[----:B------:R-:W-:Y:S01]  /*4950*/  UMOV UR5, 0x380fffff ;  /* 0x380fffff00057882 */ /* 0x000fe20000000000 */
[----:B-----5:R-:W0:Y:S01]  /*4960*/  F2F.F32.F64 R3, |R28| ;  /* 0x4000001c00037310 */ /* 0x020e220000301000 */
[----:B------:R-:W-:Y:S01]  /*4970*/  DSETP.GEU.AND P0, PT, |R28|, UR4, PT ;  /* 0x000000041c007e2a */ /* 0x000fe2000bf0e200 */
[----:B------:R-:W-:Y:S01]  /*4980*/  BSSY.RECONVERGENT B0, `(.L_x_2734) ;  /* 0x0000015000007945 */ /* 0x000fe20003800200 */
[----:B------:R-:W-:-:S12]  /*4990*/  IMAD.MOV.U32 R4, RZ, RZ, 0x80 ;  /* 0x00000080ff047424 */ /* 0x000fd800078e00ff */
[----:B0-----:R-:W-:-:S05]  /*49a0*/  @!P0 FMUL R3, R3, 1.175494350822287508e-38 ;  /* 0x0080000003038820 */ /* 0x001fca0000400000 */
        /* <DEDUP_REMOVED lines=10> */
.L_x_2736:
[----:B------:R-:W-:-:S04]  /*4a50*/  SHF.R.U32.HI R0, RZ, 0x14, R3 ;  /* 0x00000014ff007819 */ /* 0x000fc80000011603 */
[----:B------:R-:W-:-:S04]  /*4a60*/  LOP3.LUT R0, R0, 0x1, RZ, 0xc0, !PT ;  /* 0x0000000100007812 */ /* 0x000fc800078ec0ff */
[----:B------:R-:W-:-:S04]  /*4a70*/  IADD3 R0, PT, PT, R3, 0x487ffff, R0 ;  /* 0x0487ffff03007810 */ /* 0x000fc80007ffe000 */
[----:B------:R-:W-:-:S04]  /*4a80*/  SHF.R.U32.HI R0, RZ, 0x14, R0 ;  /* 0x00000014ff007819 */ /* 0x000fc80000011600 */
[----:B------:R-:W-:-:S07]  /*4a90*/  LOP3.LUT R0, R0, 0xff, RZ, 0xc0, !PT ;  /* 0x000000ff00007812 */ /* 0x000fce00078ec0ff */
.L_x_2737:
[----:B------:R-:W-:-:S04]  /*4aa0*/  SHF.R.U32.HI R3, RZ, 0x18, R3 ;  /* 0x00000018ff037819 */ /* 0x000fc80000011603 */
[----:B------:R-:W-:-:S04]  /*4ab0*/  LOP3.LUT R0, R0, 0x80, R3, 0xf8, !PT ;  /* 0x0000008000007812 */ /* 0x000fc800078ef803 */
[----:B------:R-:W-:-:S07]  /*4ac0*/  PRMT R4, R0, 0x7610, R4 ;  /* 0x0000761000047816 */ /* 0x000fce0000000004 */
.L_x_2735:
[----:B------:R-:W-:Y:S05]  /*4ad0*/  BSYNC.RECONVERGENT B0 ;  /* 0x0000000000007941 */ /* 0x000fea0003800200 */
.L_x_2734:
[----:B------:R1:W-:Y:S01]  /*4ae0*/  STG.E.U8 desc[UR36][R8.64], R4 ;  /* 0x0000000408007986 */ /* 0x0003e2000c101124 */
[----:B------:R-:W-:Y:S05]  /*4af0*/  BRA `(.L_x_2715) ;  /* 0x0000000400307947 */ /* 0x000fea0003800000 */
.L_x_2732:
        /* <DEDUP_REMOVED lines=17> */
.L_x_2740:
[----:B------:R-:W-:-:S04]  /*4c10*/  SHF.R.U32.HI R0, RZ, 0x15, R3 ;  /* 0x00000015ff007819 */ /* 0x000fc80000011603 */
[----:B------:R-:W-:-:S04]  /*4c20*/  LOP3.LUT R0, R0, 0x1, RZ, 0xc0, !PT ;  /* 0x0000000100007812 */ /* 0x000fc800078ec0ff */
[----:B------:R-:W-:-:S04]  /*4c30*/  IADD3 R0, PT, PT, R3, 0x88fffff, R0 ;  /* 0x088fffff03007810 */ /* 0x000fc80007ffe000 */
[----:B------:R-:W-:-:S04]  /*4c40*/  SHF.R.U32.HI R0, RZ, 0x15, R0 ;  /* 0x00000015ff007819 */ /* 0x000fc80000011600 */
[----:B------:R-:W-:-:S07]  /*4c50*/  LOP3.LUT R0, R0, 0xff, RZ, 0xc0, !PT ;  /* 0x000000ff00007812 */ /* 0x000fce00078ec0ff */
.L_x_2741:
[----:B------:R-:W-:-:S04]  /*4c60*/  SHF.R.U32.HI R3, RZ, 0x18, R3 ;  /* 0x00000018ff037819 */ /* 0x000fc80000011603 */
[----:B------:R-:W-:-:S04]  /*4c70*/  LOP3.LUT R0, R0, 0x80, R3, 0xf8, !PT ;  /* 0x0000008000007812 */ /* 0x000fc800078ef803 */
[----:B------:R-:W-:-:S07]  /*4c80*/  PRMT R4, R0, 0x7610, R4 ;  /* 0x0000761000047816 */ /* 0x000fce0000000004 */
.L_x_2739:
[----:B------:R-:W-:Y:S05]  /*4c90*/  BSYNC.RECONVERGENT B0 ;  /* 0x0000000000007941 */ /* 0x000fea0003800200 */
.L_x_2738:
[----:B------:R2:W-:Y:S01]  /*4ca0*/  STG.E.U8 desc[UR36][R8.64], R4 ;  /* 0x0000000408007986 */ /* 0x0005e2000c101124 */
[----:B------:R-:W-:Y:S05]  /*4cb0*/  BRA `(.L_x_2715) ;  /* 0x0000000000c07947 */ /* 0x000fea0003800000 */
.L_x_2731:
[----:B------:R-:W-:-:S13]  /*4cc0*/  ISETP.NE.AND P0, PT, R0, 0x1c, PT ;  /* 0x0000001c0000780c */ /* 0x000fda0003f05270 */
[----:B------:R-:W-:Y:S05]  /*4cd0*/  @!P0 BRA `(.L_x_2742) ;  /* 0x0000000000b08947 */ /* 0x000fea0003800000 */
[----:B------:R-:W-:-:S13]  /*4ce0*/  ISETP.NE.AND P0, PT, R0, 0x1d, PT ;  /* 0x0000001d0000780c */ /* 0x000fda0003f05270 */
[----:B------:R-:W-:Y:S05]  /*4cf0*/  @!P0 BRA `(.L_x_2743) ;  /* 0x00000000009c8947 */ /* 0x000fea0003800000 */
[----:B------:R-:W-:-:S13]  /*4d00*/  ISETP.NE.AND P0, PT, R0, 0x2c, PT ;  /* 0x0000002c0000780c */ /* 0x000fda0003f05270 */
[----:B------:R-:W-:Y:S05]  /*4d10*/  @!P0 BRA `(.L_x_2744) ;  /* 0x0000000000448947 */ /* 0x000fea0003800000 */
.L_x_2714:
        /* <DEDUP_REMOVED lines=16> */
.L_x_2745:
[----:B------:R-:W-:Y:S05]  /*4e20*/  BRA `(.L_x_2715) ;  /* 0x0000000000647947 */ /* 0x000fea0003800000 */
.L_x_2744:
[----:B------:R-:W-:Y:S01]  /*4e30*/  UMOV UR4, 0xf0000000 ;  /* 0xf000000000047882 */ /* 0x000fe20000000000 */
[----:B------:R-:W-:Y:S01]  /*4e40*/  UMOV UR5, 0x380fffff ;  /* 0x380fffff00057882 */ /* 0x000fe20000000000 */
[----:B-----5:R-:W0:Y:S01]  /*4e50*/  F2F.F32.F64 R6, |R28| ;  /* 0x4000001c00067310 */ /* 0x020e220000301000 */
[----:B------:R-:W-:-:S14]  /*4e60*/  DSETP.GEU.AND P0, PT, |R28|, UR4, PT ;  /* 0x000000041c007e2a */ /* 0x000fdc000bf0e200 */
[----:B0-----:R-:W-:-:S05]  /*4e70*/  @!P0 FMUL R6, R6, 1.175494350822287508e-38 ;  /* 0x0080000006068820 */ /* 0x001fca0000400000 */
        /* <DEDUP_REMOVED lines=15> */
.L_x_2743:
[----:B-----5:R-:W0:Y:S02]  /*4f70*/  F2I.U64.F64.TRUNC R28, |R28| ;  /* 0x4000001c001c7311 */ /* 0x020e24000030d800 */
[----:B0-----:R0:W-:Y:S01]  /*4f80*/  STG.E.64 desc[UR36][R8.64], R28 ;  /* 0x0000001c08007986 */ /* 0x0011e2000c101b24 */
[----:B------:R-:W-:Y:S05]  /*4f90*/  BRA `(.L_x_2715) ;  /* 0x0000000000087947 */ /* 0x000fea0003800000 */
.L_x_2742:
[----:B-----5:R-:W0:Y:S02]  /*4fa0*/  F2I.U32.F64.TRUNC R29, |R28| ;  /* 0x4000001c001d7311 */ /* 0x020e24000030d000 */
[----:B0-----:R3:W-:Y:S02]  /*4fb0*/  STG.E desc[UR36][R8.64], R29 ;  /* 0x0000001d08007986 */ /* 0x0017e4000c101924 */
.L_x_2715:
        /* <DEDUP_REMOVED lines=21> */
[----:B------:R-:W0:Y:S02]  /*5110*/  F2I.F64.TRUNC R27, |R26| ;  /* 0x4000001a001b7311 */ /* 0x000e24000030d100 */
[----:B0-----:R0:W-:Y:S01]  /*5120*/  STG.E.U8 desc[UR36][R8.64], R27 ;  /* 0x0000001b08007986 */ /* 0x0011e2000c101124 */
[----:B------:R-:W-:Y:S05]  /*5130*/  BRA `(.L_x_2752) ;  /* 0x0000000c00f87947 */ /* 0x000fea0003800000 */
.L_x_2750:
[----:B------:R-:W0:Y:S02]  /*5140*/  F2I.S64.F64.TRUNC R26, |R26| ;  /* 0x4000001a001a7311 */ /* 0x000e24000030d900 */
[----:B0-----:R-:W-:-:S05]  /*5150*/  IMAD.MOV.U32 R3, RZ, RZ, R26 ;  /* 0x000000ffff037224 */ /* 0x001fca00078e001a */
[----:B------:R0:W-:Y:S01]  /*5160*/  STG.E.U8 desc[UR36][R8.64], R3 ;  /* 0x0000000308007986 */ /* 0x0001e2000c101124 */
[----:B------:R-:W-:Y:S05]  /*5170*/  BRA `(.L_x_2752) ;  /* 0x0000000c00e87947 */ /* 0x000fea0003800000 */
.L_x_2749:
[----:B------:R-:W-:-:S13]  /*5180*/  ISETP.NE.AND P0, PT, R0, 0x2, PT ;  /* 0x000000020000780c */ /* 0x000fda0003f05270 */
[----:B------:R-:W-:Y:S05]  /*5190*/  @!P0 BRA `(.L_x_2753) ;  /* 0x0000000000288947 */ /* 0x000fea0003800000 */
[----:B------:R-:W-:-:S13]  /*51a0*/  ISETP.NE.AND P0, PT, R0, 0x3, PT ;  /* 0x000000030000780c */ /* 0x000fda0003f05270 */
[----:B------:R-:W-:Y:S05]  /*51b0*/  @!P0 BRA `(.L_x_2754) ;  /* 0x0000000000148947 */ /* 0x000fea0003800000 */
[----:B------:R-:W-:-:S13]  /*51c0*/  ISETP.NE.AND P0, PT, R0, 0x4, PT ;  /* 0x000000040000780c */ /* 0x000fda0003f05270 */
[----:B------:R-:W-:Y:S05]  /*51d0*/  @P0 BRA `(.L_x_2751) ;  /* 0x0000000800bc0947 */ /* 0x000fea0003800000 */
[----:B------:R-:W0:Y:S02]  /*51e0*/  F2I.S64.F64.TRUNC R26, |R26| ;  /* 0x4000001a001a7311 */ /* 0x000e24000030d900 */
[----:B0-----:R0:W-:Y:S01]  /*51f0*/  STG.E.64 desc[UR36][R8.64], R26 ;  /* 0x0000001a08007986 */ /* 0x0011e2000c101b24 */
[----:B------:R-:W-:Y:S05]  /*5200*/  BRA `(.L_x_2752) ;  /* 0x0000000c00c47947 */ /* 0x000fea0003800000 */
.L_x_2754:
[----:B------:R-:W0:Y:S02]  /*5210*/  F2I.F64.TRUNC R27, |R26| ;  /* 0x4000001a001b7311 */ /* 0x000e24000030d100 */
[----:B0-----:R0:W-:Y:S01]  /*5220*/  STG.E desc[UR36][R8.64], R27 ;  /* 0x0000001b08007986 */ /* 0x0011e2000c101924 */
[----:B------:R-:W-:Y:S05]  /*5230*/  BRA `(.L_x_2752) ;  /* 0x0000000c00b87947 */ /* 0x000fea0003800000 */
.L_x_2753:
[----:B------:R-:W0:Y:S02]  /*5240*/  F2I.F64.TRUNC R27, |R26| ;  /* 0x4000001a001b7311 */ /* 0x000e24000030d100 */
[----:B0-----:R0:W-:Y:S01]  /*5250*/  STG.E.U16 desc[UR36][R8.64], R27 ;  /* 0x0000001b08007986 */ /* 0x0011e2000c101524 */
[----:B------:R-:W-:Y:S05]  /*5260*/  BRA `(.L_x_2752) ;  /* 0x0000000c00ac7947 */ /* 0x000fea0003800000 */
.L_x_2748:
        /* <DEDUP_REMOVED lines=8> */
[----:B------:R-:W0:Y:S01]  /*52f0*/  F2F.F32.F64 R3, |R26| ;  /* 0x4000001a00037310 */ /* 0x000e220000301000 */
[----:B------:R-:W-:-:S14]  /*5300*/  DSETP.GEU.AND P0, PT, |R26|, UR4, PT ;  /* 0x000000041a007e2a */ /* 0x000fdc000bf0e200 */
[----:B0-----:R-:W-:-:S05]  /*5310*/  @!P0 FMUL R3, R3, 1.175494350822287508e-38 ;  /* 0x0080000003038820 */ /* 0x001fca0000400000 */
[----:B------:R0:W-:Y:S01]  /*5320*/  STG.E desc[UR36][R8.64], R3 ;  /* 0x0000000308007986 */ /* 0x0001e2000c101924 */
[----:B------:R-:W-:Y:S05]  /*5330*/  BRA `(.L_x_2752) ;  /* 0x0000000c00787947 */ /* 0x000fea0003800000 */
.L_x_2756:
[----:B------:R-:W-:Y:S01]  /*5340*/  UMOV UR4, 0xf0000000 ;  /* 0xf000000000047882 */ /* 0x000fe20000000000 */
[----:B------:R-:W-:Y:S01]  /*5350*/  UMOV UR5, 0x380fffff ;  /* 0x380fffff00057882 */ /* 0x000fe20000000000 */
[----:B------:R-:W0:Y:S01]  /*5360*/  F2F.F32.F64 R0, |R26| ;  /* 0x4000001a00007310 */ /* 0x000e220000301000 */
[----:B------:R-:W-:-:S14]  /*5370*/  DSETP.GEU.AND P0, PT, |R26|, UR4, PT ;  /* 0x000000041a007e2a */ /* 0x000fdc000bf0e200 */
[----:B0-----:R-:W-:-:S05]  /*5380*/  @!P0 FMUL R0, R0, 1.175494350822287508e-38 ;  /* 0x0080000000008820 */ /* 0x001fca0000400000 */
[----:B------:R-:W-:-:S05]  /*5390*/  F2FP.F16.F32.PACK_AB R0, RZ, R0 ;  /* 0x00000000ff00723e */ /* 0x000fca00000000ff */
[----:B------:R0:W-:Y:S01]  /*53a0*/  STG.E.U16 desc[UR36][R8.64], R0 ;  /* 0x0000000008007986 */ /* 0x0001e2000c101524 */
[----:B------:R-:W-:Y:S05]  /*53b0*/  BRA `(.L_x_2752) ;  /* 0x0000000c00587947 */ /* 0x000fea0003800000 */
.L_x_2755:
        /* <DEDUP_REMOVED lines=8> */
[----:B------:R-:W0:Y:S01]  /*5440*/  F2F.F32.F64 R4, |R26| ;  /* 0x4000001a00047310 */ /* 0x000e220000301000 */
[----:B------:R-:W-:Y:S01]  /*5450*/  DSETP.GEU.AND P0, PT, |R26|, UR4, PT ;  /* 0x000000041a007e2a */ /* 0x000fe2000bf0e200 */
[----:B------:R-:W-:-:S13]  /*5460*/  IMAD.MOV.U32 R5, RZ, RZ, RZ ;  /* 0x000000ffff057224 */ /* 0x000fda00078e00ff */
[----:B0-----:R-:W-:-:S05]  /*5470*/  @!P0 FMUL R4, R4, 1.175494350822287508e-38 ;  /* 0x0080000004048820 */ /* 0x001fca0000400000 */
[----:B------:R0:W-:Y:S01]  /*5480*/  STG.E.64 desc[UR36][R8.64], R4 ;  /* 0x0000000408007986 */ /* 0x0001e2000c101b24 */
[----:B------:R-:W-:Y:S05]  /*5490*/  BRA `(.L_x_2752) ;  /* 0x0000000c00207947 */ /* 0x000fea0003800000 */
.L_x_2758:
[----:B------:R-:W-:Y:S01]  /*54a0*/  UMOV UR4, 0xf0000000 ;  /* 0xf000000000047882 */ /* 0x000fe20000000000 */
[----:B------:R-:W-:Y:S01]  /*54b0*/  UMOV UR5, 0x380fffff ;  /* 0x380fffff00057882 */ /* 0x000fe20000000000 */
[----:B------:R-:W0:Y:S01]  /*54c0*/  F2F.F32.F64 R0, |R26| ;  /* 0x4000001a00007310 */ /* 0x000e220000301000 */
[----:B------:R-:W-:-:S14]  /*54d0*/  DSETP.GEU.AND P0, PT, |R26|, UR4, PT ;  /* 0x000000041a007e2a */ /* 0x000fdc000bf0e200 */
[----:B0-----:R-:W-:-:S05]  /*54e0*/  @!P0 FMUL R0, R0, 1.175494350822287508e-38 ;  /* 0x0080000000008820 */ /* 0x001fca0000400000 */
[----:B------:R-:W-:-:S04]  /*54f0*/  F2FP.F16.F32.PACK_AB R3, RZ, R0 ;  /* 0x00000000ff03723e */ /* 0x000fc800000000ff */
[----:B------:R-:W-:-:S05]  /*5500*/  PRMT R3, R3, 0x5410, RZ ;  /* 0x0000541003037816 */ /* 0x000fca00000000ff */
[----:B------:R0:W-:Y:S01]  /*5510*/  STG.E desc[UR36][R8.64], R3 ;  /* 0x0000000308007986 */ /* 0x0001e2000c101924 */
[----:B------:R-:W-:Y:S05]  /*5520*/  BRA `(.L_x_2752) ;  /* 0x0000000800fc7947 */ /* 0x000fea0003800000 */
.L_x_2757:
[----:B------:R-:W-:-:S07]  /*5530*/  DADD R26, -RZ, |R26| ;  /* 0x00000000ff1a7229 */ /* 0x000fce000000051a */
[----:B------:R0:W-:Y:S01]  /*5540*/  STG.E.64 desc[UR36][R8.64], R26 ;  /* 0x0000001a08007986 */ /* 0x0001e2000c101b24 */
[----:B------:R-:W-:Y:S05]  /*5550*/  BRA `(.L_x_2752) ;  /* 0x0000000800f07947 */ /* 0x000fea0003800000 */
.L_x_2747:
        /* <DEDUP_REMOVED lines=10> */
[----:B------:R-:W0:Y:S02]  /*5600*/  F2I.U32.F64.TRUNC R27, |R26| ;  /* 0x4000001a001b7311 */ /* 0x000e24000030d000 */
[----:B0-----:R0:W-:Y:S01]  /*5610*/  STG.E.U16 desc[UR36][R8.64], R27 ;  /* 0x0000001b08007986 */ /* 0x0011e2000c101524 */
[----:B------:R-:W-:Y:S05]  /*5620*/  BRA `(.L_x_2752) ;  /* 0x0000000800bc7947 */ /* 0x000fea0003800000 */
.L_x_2762:
[----:B------:R-:W-:Y:S01]  /*5630*/  UMOV UR4, 0xf0000000 ;  /* 0xf000000000047882 */ /* 0x000fe20000000000 */
[----:B------:R-:W-:Y:S01]  /*5640*/  UMOV UR5, 0x380fffff ;  /* 0x380fffff00057882 */ /* 0x000fe20000000000 */
[----:B------:R-:W0:Y:S01]  /*5650*/  F2F.F32.F64 R5, |R26| ;  /* 0x4000001a00057310 */ /* 0x000e220000301000 */
        /* <DEDUP_REMOVED lines=18> */
.L_x_2765:
[----:B------:R-:W-:-:S04]  /*5780*/  SHF.R.U32.HI R3, RZ, 0x18, R5 ;  /* 0x00000018ff037819 */ /* 0x000fc80000011605 */
[----:B------:R-:W-:-:S04]  /*5790*/  LOP3.LUT R0, R0, 0x80, R3, 0xf8, !PT ;  /* 0x0000008000007812 */ /* 0x000fc800078ef803 */
[----:B------:R-:W-:-:S07]  /*57a0*/  PRMT R4, R0, 0x7610, R4 ;  /* 0x0000761000047816 */ /* 0x000fce0000000004 */
.L_x_2764:
[----:B------:R-:W-:Y:S05]  /*57b0*/  BSYNC.RECONVERGENT B0 ;  /* 0x0000000000007941 */ /* 0x000fea0003800200 */
.L_x_2763:
[----:B------:R0:W-:Y:S01]  /*57c0*/  STG.E.U8 desc[UR36][R8.64], R4 ;  /* 0x0000000408007986 */ /* 0x0001e2000c101124 */
[----:B------:R-:W-:Y:S05]  /*57d0*/  BRA `(.L_x_2752) ;  /* 0x0000000800507947 */ /* 0x000fea0003800000 */
.L_x_2761:
        /* <DEDUP_REMOVED lines=21> */
.L_x_2768:
[----:B------:R-:W-:-:S04]  /*5930*/  SHF.R.U32.HI R3, RZ, 0x18, R5 ;  /* 0x00000018ff037819 */ /* 0x000fc80000011605 */
[----:B------:R-:W-:-:S04]  /*5940*/  LOP3.LUT R0, R0, 0x80, R3, 0xf8, !PT ;  /* 0x0000008000007812 */ /* 0x000fc800078ef803 */
[----:B------:R-:W-:-:S07]  /*5950*/  PRMT R4, R0, 0x7610, R4 ;  /* 0x0000761000047816 */ /* 0x000fce0000000004 */
.L_x_2767:
[----:B------:R-:W-:Y:S05]  /*5960*/  BSYNC.RECONVERGENT B0 ;  /* 0x0000000000007941 */ /* 0x000fea0003800200 */
.L_x_2766:
[----:B------:R0:W-:Y:S01]  /*5970*/  STG.E.U8 desc[UR36][R8.64], R4 ;  /* 0x0000000408007986 */ /* 0x0001e2000c101124 */
[----:B------:R-:W-:Y:S05]  /*5980*/  BRA `(.L_x_2752) ;  /* 0x0000000400e47947 */ /* 0x000fea0003800000 */
.L_x_2760:
        /* <DEDUP_REMOVED lines=26> */
.L_x_2770:
[----:B------:R-:W0:Y:S02]  /*5b30*/  F2I.U64.F64.TRUNC R26, |R26| ;  /* 0x4000001a001a7311 */ /* 0x000e24000030d800 */
[----:B0-----:R0:W-:Y:S01]  /*5b40*/  STG.E.64 desc[UR36][R8.64], R26 ;  /* 0x0000001a08007986 */ /* 0x0011e2000c101b24 */
[----:B------:R-:W-:Y:S05]  /*5b50*/  BRA `(.L_x_2752) ;  /* 0x0000000400707947 */ /* 0x000fea0003800000 */
.L_x_2769:
[----:B------:R-:W0:Y:S02]  /*5b60*/  F2I.U32.F64.TRUNC R27, |R26| ;  /* 0x4000001a001b7311 */ /* 0x000e24000030d000 */
[----:B0-----:R0:W-:Y:S01]  /*5b70*/  STG.E desc[UR36][R8.64], R27 ;  /* 0x0000001b08007986 */ /* 0x0011e2000c101924 */
[----:B------:R-:W-:Y:S05]  /*5b80*/  BRA `(.L_x_2752) ;  /* 0x0000000400647947 */ /* 0x000fea0003800000 */
.L_x_2759:
[----:B------:R-:W-:-:S13]  /*5b90*/  ISETP.GT.AND P0, PT, R0, 0xe, PT ;  /* 0x0000000e0000780c */ /* 0x000fda0003f04270 */
[----:B------:R-:W-:Y:S05]  /*5ba0*/  @P0 BRA `(.L_x_2771) ;  /* 0x0000000000300947 */ /* 0x000fea0003800000 */
[----:B------:R-:W-:-:S13]  /*5bb0*/  ISETP.NE.AND P0, PT, R0, 0xa, PT ;  /* 0x0000000a0000780c */ /* 0x000fda0003f05270 */
[----:B------:R-:W-:Y:S05]  /*5bc0*/  @!P0 BRA `(.L_x_2772) ;  /* 0x0000000000188947 */ /* 0x000fea0003800000 */
[----:B------:R-:W-:-:S13]  /*5bd0*/  ISETP.NE.AND P0, PT, R0, 0xb, PT ;  /* 0x0000000b0000780c */ /* 0x000fda0003f05270 */
[----:B------:R-:W-:Y:S05]  /*5be0*/  @P0 BRA `(.L_x_2751) ;  /* 0x0000000000380947 */ /* 0x000fea0003800000 */
[----:B------:R-:W-:-:S06]  /*5bf0*/  DSETP.NEU.AND P0, PT, |R26|, RZ, PT ;  /* 0x000000ff1a00722a */ /* 0x000fcc0003f0d200 */
[----:B------:R-:W-:-:S05]  /*5c00*/  SEL R3, RZ, 0x1, !P0 ;  /* 0x00000001ff037807 */ /* 0x000fca0004000000 */
[----:B------:R1:W-:Y:S01]  /*5c10*/  STG.E.U8 desc[UR36][R8.64], R3 ;  /* 0x0000000308007986 */ /* 0x0003e2000c101124 */
[----:B------:R-:W-:Y:S05]  /*5c20*/  BRA `(.L_x_2752) ;  /* 0x00000004003c7947 */ /* 0x000fea0003800000 */
.L_x_2772:
[----:B------:R-:W-:Y:S01]  /*5c30*/  DADD R4, -RZ, |R26| ;  /* 0x00000000ff047229 */ /* 0x000fe2000000051a */
[----:B------:R-:W-:-:S06]  /*5c40*/  CS2R R6, SRZ ;  /* 0x0000000000067805 */ /* 0x000fcc000001ff00 */
[----:B------:R0:W-:Y:S01]  /*5c50*/  STG.E.128 desc[UR36][R8.64], R4 ;  /* 0x0000000408007986 */ /* 0x0001e2000c101d24 */
[----:B------:R-:W-:Y:S05]  /*5c60*/  BRA `(.L_x_2752) ;  /* 0x00000004002c7947 */ /* 0x000fea0003800000 */
.L_x_2771:
[----:B------:R-:W-:-:S13]  /*5c70*/  ISETP.NE.AND P0, PT, R0, 0xf, PT ;  /* 0x0000000f0000780c */ /* 0x000fda0003f05270 */
[----:B------:R-:W-:Y:S05]  /*5c80*/  @!P0 BRA `(.L_x_2773) ;  /* 0x0000000400088947 */ /* 0x000fea0003800000 */
[----:B------:R-:W-:-:S13]  /*5c90*/  ISETP.NE.AND P0, PT, R0, 0x17, PT ;  /* 0x000000170000780c */ /* 0x000fda0003f05270 */
[----:B------:R-:W-:Y:S05]  /*5ca0*/  @!P0 BRA `(.L_x_2774) ;  /* 0x0000000000a08947 */ /* 0x000fea0003800000 */
[----:B------:R-:W-:-:S13]  /*5cb0*/  ISETP.NE.AND P0, PT, R0, 0x18, PT ;  /* 0x000000180000780c */ /* 0x000fda0003f05270 */
[----:B------:R-:W-:Y:S05]  /*5cc0*/  @!P0 BRA `(.L_x_2775) ;  /* 0x0000000000448947 */ /* 0x000fea0003800000 */
.L_x_2751:
        /* <DEDUP_REMOVED lines=16> */
.L_x_2776:
[----:B------:R-:W-:Y:S05]  /*5dd0*/  BRA `(.L_x_2752) ;  /* 0x0000000000d07947 */ /* 0x000fea0003800000 */
.L_x_2775:
[----:B------:R-:W-:Y:S01]  /*5de0*/  UMOV UR4, 0xf0000000 ;  /* 0xf000000000047882 */ /* 0x000fe20000000000 */
[----:B------:R-:W-:Y:S01]  /*5df0*/  UMOV UR5, 0x380fffff ;  /* 0x380fffff00057882 */ /* 0x000fe20000000000 */
[----:B------:R-:W0:Y:S01]  /*5e00*/  F2F.F32.F64 R5, |R26| ;  /* 0x4000001a00057310 */ /* 0x000e220000301000 */
        /* <DEDUP_REMOVED lines=14> */
.L_x_2778:
[----:B------:R-:W-:Y:S05]  /*5ef0*/  BSYNC.RECONVERGENT B0 ;  /* 0x0000000000007941 */ /* 0x000fea0003800200 */
.L_x_2777:
[----:B------:R-:W-:-:S05]  /*5f00*/  LOP3.LUT R3, R0, 0x80, R3, 0xf8, !PT ;  /* 0x0000008000037812 */ /* 0x000fca00078ef803 */
[----:B------:R3:W-:Y:S01]  /*5f10*/  STG.E.U8 desc[UR36][R8.64], R3 ;  /* 0x0000000308007986 */ /* 0x0007e2000c101124 */
[----:B------:R-:W-:Y:S05]  /*5f20*/  BRA `(.L_x_2752) ;  /* 0x00000000007c7947 */ /* 0x000fea0003800000 */
.L_x_2774:
[----:B------:R-:W-:Y:S01]  /*5f30*/  UMOV UR4, 0xf0000000 ;  /* 0xf000000000047882 */ /* 0x000fe20000000000 */
[----:B------:R-:W-:Y:S01]  /*5f40*/  UMOV UR5, 0x380fffff ;  /* 0x380fffff00057882 */ /* 0x000fe20000000000 */
[----:B------:R-:W0:Y:S01]  /*5f50*/  F2F.F32.F64 R5, |R26| ;  /* 0x4000001a00057310 */ /* 0x000e220000301000 */
        /* <DEDUP_REMOVED lines=13> */
.L_x_2780:
[----:B------:R-:W-:Y:S01]  /*6030*/  IMAD.MOV.U32 R0, RZ, RZ, 0x7f ;  /* 0x0000007fff007424 */ /* 0x000fe200078e00ff */
[----:B------:R-:W-:-:S04]  /*6040*/  ISETP.GT.U32.AND P0, PT, R3, 0x7f800000, PT ;  /* 0x7f8000000300780c */ /* 0x000fc80003f04070 */
[----:B------:R-:W-:-:S09]  /*6050*/  SEL R0, R0, 0x7c, P0 ;  /* 0x0000007c00007807 */ /* 0x000fd20000000000 */
.L_x_2781:
[----:B------:R-:W-:Y:S05]  /*6060*/  BSYNC.RECONVERGENT B0 ;  /* 0x0000000000007941 */ /* 0x000fea0003800200 */
.L_x_2779:
[----:B------:R-:W-:-:S04]  /*6070*/  SHF.R.U32.HI R3, RZ, 0x18, R5 ;  /* 0x00000018ff037819 */ /* 0x000fc80000011605 */
[----:B------:R-:W-:-:S05]  /*6080*/  LOP3.LUT R3, R0, 0x80, R3, 0xf8, !PT ;  /* 0x0000008000037812 */ /* 0x000fca00078ef803 */
[----:B------:R2:W-:Y:S01]  /*6090*/  STG.E.U8 desc[UR36][R8.64], R3 ;  /* 0x0000000308007986 */ /* 0x0005e2000c101124 */
[----:B------:R-:W-:Y:S05]  /*60a0*/  BRA `(.L_x_2752) ;  /* 0x00000000001c7947 */ /* 0x000fea0003800000 */
.L_x_2773:
[----:B------:R-:W-:Y:S01]  /*60b0*/  UMOV UR4, 0xf0000000 ;  /* 0xf000000000047882 */ /* 0x000fe20000000000 */
[----:B------:R-:W-:Y:S01]  /*60c0*/  UMOV UR5, 0x380fffff ;  /* 0x380fffff00057882 */ /* 0x000fe20000000000 */
[----:B------:R-:W0:Y:S01]  /*60d0*/  F2F.F32.F64 R0, |R26| ;  /* 0x4000001a00007310 */ /* 0x000e220000301000 */
[----:B------:R-:W-:-:S14]  /*60e0*/  DSETP.GEU.AND P0, PT, |R26|, UR4, PT ;  /* 0x000000041a007e2a */ /* 0x000fdc000bf0e200 */
[----:B0-----:R-:W-:-:S05]  /*60f0*/  @!P0 FMUL R0, R0, 1.175494350822287508e-38 ;  /* 0x0080000000008820 */ /* 0x001fca0000400000 */
[----:B------:R-:W-:-:S05]  /*6100*/  F2FP.BF16.F32.PACK_AB R0, RZ, R0 ;  /* 0x00000000ff00723e */ /* 0x000fca00000010ff */
[----:B------:R4:W-:Y:S02]  /*6110*/  STG.E.U16 desc[UR36][R8.64], R0 ;  /* 0x0000000008007986 */ /* 0x0009e4000c101524 */
.L_x_2752:
[----:B------:R-:W-:-:S07]  /*6120*/  VIADD R23, R23, 0x80 ;  /* 0x0000008017177836 */ /* 0x000fce0000000000 */
.L_x_2709:
[----:B------:R-:W-:-:S13]  /*6130*/  ISETP.GE.AND P0, PT, R23, R18, PT ;  /* 0x000000121700720c */ /* 0x000fda0003f06270 */
[----:B------:R-:W-:Y:S05]  /*6140*/  @P0 BREAK.RELIABLE B6 ;  /* 0x0000000000060942 */ /* 0x000fea0003800100 */
[----:B------:R-:W-:Y:S05]  /*6150*/  @P0 BRA `(.L_x_2746) ;  /* 0x0000001000540947 */ /* 0x000fea0003800000 */
[----:B------:R-:W-:Y:S05]  /*6160*/  BSYNC.RELIABLE B6 ;  /* 0x0000000000067941 */ /* 0x000fea0003800100 */
.L_x_2708:
[----:B------:R-:W2:Y:S01]  /*6170*/  LDCU UR4, c[0x0][0x3a8] ;  /* 0x00007500ff0477ac */ /* 0x000ea20008000800 */
[----:B01-3--:R-:W0:Y:S01]  /*6180*/  LDC.64 R4, c[0x0][0x388] ;  /* 0x0000e200ff047b82 */ /* 0x00be220000000a00 */
[----:B----4-:R-:W-:Y:S01]  /*6190*/  IMAD R0, R2, 0x200, R23 ;  /* 0x0000020002007824 */ /* 0x010fe200078e0217 */
[----:B------:R-:W-:-:S03]  /*61a0*/  PRMT R6, R19, 0x9910, RZ ;  /* 0x0000991013067816 */ /* 0x000fc600000000ff */
[----:B--2---:R-:W-:Y:S02]  /*61b0*/  IMAD R3, R0, UR4, RZ ;  /* 0x0000000400037c24 */ /* 0x004fe4000f8e02ff */
        /* <DEDUP_REMOVED lines=16> */
.L_x_2785:
[----:B-----5:R-:W0:Y:S02]  /*62c0*/  F2I.S64.F64.TRUNC R24, |R24| ;  /* 0x4000001800187311 */ /* 0x020e24000030d900 */
[----:B0-----:R-:W-:-:S05]  /*62d0*/  IMAD.MOV.U32 R3, RZ, RZ, R24 ;  /* 0x000000ffff037224 */ /* 0x001fca00078e0018 */
[----:B------:R0:W-:Y:S01]  /*62e0*/  STG.E.U8 desc[UR36][R4.64], R3 ;  /* 0x0000000304007986 */ /* 0x0001e2000c101124 */
[----:B------:R-:W-:Y:S05]  /*62f0*/  BRA `(.L_x_2787) ;  /* 0x0000000c00e87947 */ /* 0x000fea0003800000 */
.L_x_2784:
        /* <DEDUP_REMOVED lines=9> */
.L_x_2789:
[----:B-----5:R-:W0:Y:S02]  /*6390*/  F2I.F64.TRUNC R25, |R24| ;  /* 0x4000001800197311 */ /* 0x020e24000030d100 */
[----:B0-----:R0:W-:Y:S01]  /*63a0*/  STG.E desc[UR36][R4.64], R25 ;  /* 0x0000001904007986 */ /* 0x0011e2000c101924 */
[----:B------:R-:W-:Y:S05]  /*63b0*/  BRA `(.L_x_2787) ;  /* 0x0000000c00b87947 */ /* 0x000fea0003800000 */
.L_x_2788:
[----:B-----5:R-:W0:Y:S02]  /*63c0*/  F2I.F64.TRUNC R25, |R24| ;  /* 0x4000001800197311 */ /* 0x020e24000030d100 */
[----:B0-----:R0:W-:Y:S01]  /*63d0*/  STG.E.U16 desc[UR36][R4.64], R25 ;  /* 0x0000001904007986 */ /* 0x0011e2000c101524 */
[----:B------:R-:W-:Y:S05]  /*63e0*/  BRA `(.L_x_2787) ;  /* 0x0000000c00ac7947 */ /* 0x000fea0003800000 */
.L_x_2783:
        /* <DEDUP_REMOVED lines=13> */
.L_x_2791:
        /* <DEDUP_REMOVED lines=8> */
.L_x_2790:
        /* <DEDUP_REMOVED lines=14> */
.L_x_2793:
        /* <DEDUP_REMOVED lines=9> */
.L_x_2792:
[----:B-----5:R-:W-:-:S07]  /*66b0*/  DADD R24, -RZ, |R24| ;  /* 0x00000000ff187229 */ /* 0x020fce0000000518 */
[----:B------:R0:W-:Y:S01]  /*66c0*/  STG.E.64 desc[UR36][R4.64], R24 ;  /* 0x0000001804007986 */ /* 0x0001e2000c101b24 */
[----:B------:R-:W-:Y:S05]  /*66d0*/  BRA `(.L_x_2787) ;  /* 0x0000000800f07947 */ /* 0x000fea0003800000 */
.L_x_2782:
        /* <DEDUP_REMOVED lines=13> */
.L_x_2797:
        /* <DEDUP_REMOVED lines=22> */
.L_x_2800:
[----:B------:R-:W-:-:S04]  /*6910*/  SHF.R.U32.HI R3, RZ, 0x18, R7 ;  /* 0x00000018ff037819 */ /* 0x000fc80000011607 */
[----:B------:R-:W-:-:S07]  /*6920*/  LOP3.LUT R0, R0, 0x80, R3, 0xf8, !PT ;  /* 0x0000008000007812 */ /* 0x000fce00078ef803 */
.L_x_2799:
[----:B------:R-:W-:Y:S05]  /*6930*/  BSYNC.RECONVERGENT B0 ;  /* 0x0000000000007941 */ /* 0x000fea0003800200 */
.L_x_2798:
[----:B------:R0:W-:Y:S01]  /*6940*/  STG.E.U8 desc[UR36][R4.64], R0 ;  /* 0x0000000004007986 */ /* 0x0001e2000c101124 */
[----:B------:R-:W-:Y:S05]  /*6950*/  BRA `(.L_x_2787) ;  /* 0x0000000800507947 */ /* 0x000fea0003800000 */
.L_x_2796:
        /* <DEDUP_REMOVED lines=22> */
.L_x_2803:
[----:B------:R-:W-:-:S04]  /*6ac0*/  SHF.R.U32.HI R3, RZ, 0x18, R7 ;  /* 0x00000018ff037819 */ /* 0x000fc80000011607 */
[----:B------:R-:W-:-:S07]  /*6ad0*/  LOP3.LUT R0, R0, 0x80, R3, 0xf8, !PT ;  /* 0x0000008000007812 */ /* 0x000fce00078ef803 */
.L_x_2802:
[----:B------:R-:W-:Y:S05]  /*6ae0*/  BSYNC.RECONVERGENT B0 ;  /* 0x0000000000007941 */ /* 0x000fea0003800200 */
.L_x_2801:
[----:B------:R0:W-:Y:S01]  /*6af0*/  STG.E.U8 desc[UR36][R4.64], R0 ;  /* 0x0000000004007986 */ /* 0x0001e2000c101124 */
[----:B------:R-:W-:Y:S05]  /*6b00*/  BRA `(.L_x_2787) ;  /* 0x0000000400e47947 */ /* 0x000fea0003800000 */
.L_x_2795:
        /* <DEDUP_REMOVED lines=26> */
.L_x_2805:
[----:B-----5:R-:W0:Y:S02]  /*6cb0*/  F2I.U64.F64.TRUNC R24, |R24| ;  /* 0x4000001800187311 */ /* 0x020e24000030d800 */
[----:B0-----:R0:W-:Y:S01]  /*6cc0*/  STG.E.64 desc[UR36][R4.64], R24 ;  /* 0x0000001804007986 */ /* 0x0011e2000c101b24 */
[----:B------:R-:W-:Y:S05]  /*6cd0*/  BRA `(.L_x_2787) ;  /* 0x0000000400707947 */ /* 0x000fea0003800000 */
.L_x_2804:
[----:B-----5:R-:W0:Y:S02]  /*6ce0*/  F2I.U32.F64.TRUNC R25, |R24| ;  /* 0x4000001800197311 */ /* 0x020e24000030d000 */
[----:B0-----:R0:W-:Y:S01]  /*6cf0*/  STG.E desc[UR36][R4.64], R25 ;  /* 0x0000001904007986 */ /* 0x0011e2000c101924 */
[----:B------:R-:W-:Y:S05]  /*6d00*/  BRA `(.L_x_2787) ;  /* 0x0000000400647947 */ /* 0x000fea0003800000 */
.L_x_2794:
        /* <DEDUP_REMOVED lines=10> */
.L_x_2807:
[----:B-----5:R-:W-:Y:S01]  /*6db0*/  DADD R24, -RZ, |R24| ;  /* 0x00000000ff187229 */ /* 0x020fe20000000518 */
[----:B------:R-:W-:-:S06]  /*6dc0*/  CS2R R26, SRZ ;  /* 0x00000000001a7805 */ /* 0x000fcc000001ff00 */
[----:B------:R3:W-:Y:S01]  /*6dd0*/  STG.E.128 desc[UR36][R4.64], R24 ;  /* 0x0000001804007986 */ /* 0x0007e2000c101d24 */
[----:B------:R-:W-:Y:S05]  /*6de0*/  BRA `(.L_x_2787) ;  /* 0x00000004002c7947 */ /* 0x000fea0003800000 */
.L_x_2806:
[----:B------:R-:W-:-:S13]  /*6df0*/  ISETP.NE.AND P0, PT, R0, 0xf, PT ;  /* 0x0000000f0000780c */ /* 0x000fda0003f05270 */
[----:B------:R-:W-:Y:S05]  /*6e00*/  @!P0 BRA `(.L_x_2808) ;  /* 0x0000000400088947 */ /* 0x000fea0003800000 */
[----:B------:R-:W-:-:S13]  /*6e10*/  ISETP.NE.AND P0, PT, R0, 0x17, PT ;  /* 0x000000170000780c */ /* 0x000fda0003f05270 */
[----:B------:R-:W-:Y:S05]  /*6e20*/  @!P0 BRA `(.L_x_2809) ;  /* 0x0000000000a08947 */ /* 0x000fea0003800000 */
[----:B------:R-:W-:-:S13]  /*6e30*/  ISETP.NE.AND P0, PT, R0, 0x18, PT ;  /* 0x000000180000780c */ /* 0x000fda0003f05270 */
[----:B------:R-:W-:Y:S05]  /*6e40*/  @!P0 BRA `(.L_x_2810) ;  /* 0x0000000000448947 */ /* 0x000fea0003800000 */
.L_x_2786:
        /* <DEDUP_REMOVED lines=16> */
.L_x_2811:
[----:B------:R-:W-:Y:S05]  /*6f50*/  BRA `(.L_x_2787) ;  /* 0x0000000000d07947 */ /* 0x000fea0003800000 */
.L_x_2810:
        /* <DEDUP_REMOVED lines=17> */
.L_x_2813:
[----:B------:R-:W-:Y:S05]  /*7070*/  BSYNC.RECONVERGENT B0 ;  /* 0x0000000000007941 */ /* 0x000fea0003800200 */
.L_x_2812:
[----:B------:R-:W-:-:S05]  /*7080*/  LOP3.LUT R3, R0, 0x80, R3, 0xf8, !PT ;  /* 0x0000008000037812 */ /* 0x000fca00078ef803 */
[----:B------:R2:W-:Y:S01]  /*7090*/  STG.E.U8 desc[UR36][R4.64], R3 ;  /* 0x0000000304007986 */ /* 0x0005e2000c101124 */
[----:B------:R-:W-:Y:S05]  /*70a0*/  BRA `(.L_x_2787) ;  /* 0x00000000007c7947 */ /* 0x000fea0003800000 */
.L_x_2809:
[----:B------:R-:W-:Y:S01]  /*70b0*/  UMOV UR4, 0xf0000000 ;  /* 0xf000000000047882 */ /* 0x000fe20000000000 */
[----:B------:R-:W-:Y:S01]  /*70c0*/  UMOV UR5, 0x380fffff ;  /* 0x380fffff00057882 */ /* 0x000fe20000000000 */
[----:B-----5:R-:W0:Y:S01]  /*70d0*/  F2F.F32.F64 R7, |R24| ;  /* 0x4000001800077310 */ /* 0x020e220000301000 */
        /* <DEDUP_REMOVED lines=13> */
.L_x_2815:
[----:B------:R-:W-:Y:S01]  /*71b0*/  IMAD.MOV.U32 R0, RZ, RZ, 0x7f ;  /* 0x0000007fff007424 */ /* 0x000fe200078e00ff */
[----:B------:R-:W-:-:S04]  /*71c0*/  ISETP.GT.U32.AND P0, PT, R3, 0x7f800000, PT ;  /* 0x7f8000000300780c */ /* 0x000fc80003f04070 */
[----:B------:R-:W-:-:S09]  /*71d0*/  SEL R0, R0, 0x7c, P0 ;  /* 0x0000007c00007807 */ /* 0x000fd20000000000 */
.L_x_2816:
[----:B------:R-:W-:Y:S05]  /*71e0*/  BSYNC.RECONVERGENT B0 ;  /* 0x0000000000007941 */ /* 0x000fea0003800200 */
.L_x_2814:
[----:B------:R-:W-:-:S04]  /*71f0*/  SHF.R.U32.HI R3, RZ, 0x18, R7 ;  /* 0x00000018ff037819 */ /* 0x000fc80000011607 */
[----:B------:R-:W-:-:S05]  /*7200*/  LOP3.LUT R3, R0, 0x80, R3, 0xf8, !PT ;  /* 0x0000008000037812 */ /* 0x000fca00078ef803 */
[----:B------:R1:W-:Y:S01]  /*7210*/  STG.E.U8 desc[UR36][R4.64], R3 ;  /* 0x0000000304007986 */ /* 0x0003e2000c101124 */
[----:B------:R-:W-:Y:S05]  /*7220*/  BRA `(.L_x_2787) ;  /* 0x00000000001c7947 */ /* 0x000fea0003800000 */
.L_x_2808:
[----:B------:R-:W-:Y:S01]  /*7230*/  UMOV UR4, 0xf0000000 ;  /* 0xf000000000047882 */ /* 0x000fe20000000000 */
[----:B------:R-:W-:Y:S01]  /*7240*/  UMOV UR5, 0x380fffff ;  /* 0x380fffff00057882 */ /* 0x000fe20000000000 */
[----:B-----5:R-:W0:Y:S01]  /*7250*/  F2F.F32.F64 R0, |R24| ;  /* 0x4000001800007310 */ /* 0x020e220000301000 */
[----:B------:R-:W-:-:S14]  /*7260*/  DSETP.GEU.AND P0, PT, |R24|, UR4, PT ;  /* 0x0000000418007e2a */ /* 0x000fdc000bf0e200 */
[----:B0-----:R-:W-:-:S05]  /*7270*/  @!P0 FMUL R0, R0, 1.175494350822287508e-38 ;  /* 0x0080000000008820 */ /* 0x001fca0000400000 */
[----:B------:R-:W-:-:S05]  /*7280*/  F2FP.BF16.F32.PACK_AB R0, RZ, R0 ;  /* 0x00000000ff00723e */ /* 0x000fca00000010ff */
[----:B------:R0:W-:Y:S02]  /*7290*/  STG.E.U16 desc[UR36][R4.64], R0 ;  /* 0x0000000004007986 */ /* 0x0001e4000c101524 */
.L_x_2787:
[----:B------:R-:W-:-:S07]  /*72a0*/  VIADD R23, R23, 0x80 ;  /* 0x0000008017177836 */ /* 0x000fce0000000000 */
.L_x_2746:
[----:B------:R-:W-:Y:S05]  /*72b0*/  BSYNC.RECONVERGENT B7 ;  /* 0x0000000000077941 */ /* 0x000fea0003800200 */
.L_x_2707:
        /* <DEDUP_REMOVED lines=20> */
[----:B0-----:R-:W-:Y:S01]  /*7400*/  STG.E.U8 desc[UR36][R2.64], R17 ;  /* 0x0000001102007986 */ /* 0x001fe2000c101124 */
[----:B------:R-:W-:Y:S05]  /*7410*/  EXIT ;  /* 0x000000000000794d */ /* 0x000fea0003800000 */
.L_x_2820:
[----:B-----5:R-:W0:Y:S02]  /*7420*/  F2I.S64.F64.TRUNC R16, |R16| ;  /* 0x4000001000107311 */ /* 0x020e24000030d900 */
[----:B0-----:R-:W-:-:S05]  /*7430*/  IMAD.MOV.U32 R5, RZ, RZ, R16 ;  /* 0x000000ffff057224 */ /* 0x001fca00078e0010 */
[----:B------:R-:W-:Y:S01]  /*7440*/  STG.E.U8 desc[UR36][R2.64], R5 ;  /* 0x0000000502007986 */ /* 0x000fe2000c101124 */
[----:B------:R-:W-:Y:S05]  /*7450*/  EXIT ;  /* 0x000000000000794d */ /* 0x000fea0003800000 */
.L_x_2819:
[----:B------:R-:W-:-:S13]  /*7460*/  ISETP.NE.AND P0, PT, R0, 0x2, PT ;  /* 0x000000020000780c */ /* 0x000fda0003f05270 */
[----:B------:R-:W-:Y:S05]  /*7470*/  @!P0 BRA `(.L_x_2822) ;  /* 0x0000000000288947 */ /* 0x000fea0003800000 */
[----:B------:R-:W-:-:S13]  /*7480*/  ISETP.NE.AND P0, PT, R0, 0x3, PT ;  /* 0x000000030000780c */ /* 0x000fda0003f05270 */
[----:B------:R-:W-:Y:S05]  /*7490*/  @!P0 BRA `(.L_x_2823) ;  /* 0x0000000000148947 */ /* 0x000fea0003800000 */
[----:B------:R-:W-:-:S13]  /*74a0*/  ISETP.NE.AND P0, PT, R0, 0x4, PT ;  /* 0x000000040000780c */ /* 0x000fda0003f05270 */
[----:B------:R-:W-:Y:S05]  /*74b0*/  @P0 BRA `(.L_x_2821) ;  /* 0x0000000800bc0947 */ /* 0x000fea0003800000 */
[----:B-----5:R-:W0:Y:S02]  /*74c0*/  F2I.S64.F64.TRUNC R16, |R16| ;  /* 0x4000001000107311 */ /* 0x020e24000030d900 */
[----:B0-----:R-:W-:Y:S01]  /*74d0*/  STG.E.64 desc[UR36][R2.64], R16 ;  /* 0x0000001002007986 */ /* 0x001fe2000c101b24 */
[----:B------:R-:W-:Y:S05]  /*74e0*/  EXIT ;  /* 0x000000000000794d */ /* 0x000fea0003800000 */
.L_x_2823:
[----:B-----5:R-:W0:Y:S02]  /*74f0*/  F2I.F64.TRUNC R17, |R16| ;  /* 0x4000001000117311 */ /* 0x020e24000030d100 */
[----:B0-----:R-:W-:Y:S01]  /*7500*/  STG.E desc[UR36][R2.64], R17 ;  /* 0x0000001102007986 */ /* 0x001fe2000c101924 */
[----:B------:R-:W-:Y:S05]  /*7510*/  EXIT ;  /* 0x000000000000794d */ /* 0x000fea0003800000 */
.L_x_2822:
[----:B-----5:R-:W0:Y:S02]  /*7520*/  F2I.F64.TRUNC R17, |R16| ;  /* 0x4000001000117311 */ /* 0x020e24000030d100 */
[----:B0-----:R-:W-:Y:S01]  /*7530*/  STG.E.U16 desc[UR36][R2.64], R17 ;  /* 0x0000001102007986 */ /* 0x001fe2000c101524 */
[----:B------:R-:W-:Y:S05]  /*7540*/  EXIT ;  /* 0x000000000000794d */ /* 0x000fea0003800000 */
.L_x_2818:
        /* <DEDUP_REMOVED lines=11> */
[----:B------:R-:W-:Y:S01]  /*7600*/  STG.E desc[UR36][R2.64], R5 ;  /* 0x0000000502007986 */ /* 0x000fe2000c101924 */
[----:B------:R-:W-:Y:S05]  /*7610*/  EXIT ;  /* 0x000000000000794d */ /* 0x000fea0003800000 */
.L_x_2825:
[----:B------:R-:W-:Y:S01]  /*7620*/  UMOV UR4, 0xf0000000 ;  /* 0xf000000000047882 */ /* 0x000fe20000000000 */
[----:B------:R-:W-:Y:S01]  /*7630*/  UMOV UR5, 0x380fffff ;  /* 0x380fffff00057882 */ /* 0x000fe20000000000 */
[----:B-----5:R-:W0:Y:S01]  /*7640*/  F2F.F32.F64 R0, |R16| ;  /* 0x4000001000007310 */ /* 0x020e220000301000 */
[----:B------:R-:W-:-:S14]  /*7650*/  DSETP.GEU.AND P0, PT, |R16|, UR4, PT ;  /* 0x0000000410007e2a */ /* 0x000fdc000bf0e200 */
[----:B0-----:R-:W-:-:S05]  /*7660*/  @!P0 FMUL R0, R0, 1.175494350822287508e-38 ;  /* 0x0080000000008820 */ /* 0x001fca0000400000 */
[----:B------:R-:W-:-:S05]  /*7670*/  F2FP.F16.F32.PACK_AB R0, RZ, R0 ;  /* 0x00000000ff00723e */ /* 0x000fca00000000ff */
[----:B------:R-:W-:Y:S01]  /*7680*/  STG.E.U16 desc[UR36][R2.64], R0 ;  /* 0x0000000002007986 */ /* 0x000fe2000c101524 */
[----:B------:R-:W-:Y:S05]  /*7690*/  EXIT ;  /* 0x000000000000794d */ /* 0x000fea0003800000 */
.L_x_2824:
        /* <DEDUP_REMOVED lines=12> */
[----:B------:R-:W-:Y:S01]  /*7760*/  STG.E.64 desc[UR36][R2.64], R4 ;  /* 0x0000000402007986 */ /* 0x000fe2000c101b24 */
[----:B------:R-:W-:Y:S05]  /*7770*/  EXIT ;  /* 0x000000000000794d */ /* 0x000fea0003800000 */
.L_x_2827:
[----:B------:R-:W-:Y:S01]  /*7780*/  UMOV UR4, 0xf0000000 ;  /* 0xf000000000047882 */ /* 0x000fe20000000000 */
[----:B------:R-:W-:Y:S01]  /*7790*/  UMOV UR5, 0x380fffff ;  /* 0x380fffff00057882 */ /* 0x000fe20000000000 */
[----:B-----5:R-:W0:Y:S01]  /*77a0*/  F2F.F32.F64 R0, |R16| ;  /* 0x4000001000007310 */ /* 0x020e220000301000 */
[----:B------:R-:W-:-:S14]  /*77b0*/  DSETP.GEU.AND P0, PT, |R16|, UR4, PT ;  /* 0x0000000410007e2a */ /* 0x000fdc000bf0e200 */
[----:B0-----:R-:W-:-:S05]  /*77c0*/  @!P0 FMUL R0, R0, 1.175494350822287508e-38 ;  /* 0x0080000000008820 */ /* 0x001fca0000400000 */
[----:B------:R-:W-:-:S04]  /*77d0*/  F2FP.F16.F32.PACK_AB R5, RZ, R0 ;  /* 0x00000000ff05723e */ /* 0x000fc800000000ff */
[----:B------:R-:W-:-:S05]  /*77e0*/  PRMT R5, R5, 0x5410, RZ ;  /* 0x0000541005057816 */ /* 0x000fca00000000ff */
[----:B------:R-:W-:Y:S01]  /*77f0*/  STG.E desc[UR36][R2.64], R5 ;  /* 0x0000000502007986 */ /* 0x000fe2000c101924 */
[----:B------:R-:W-:Y:S05]  /*7800*/  EXIT ;  /* 0x000000000000794d */ /* 0x000fea0003800000 */
.L_x_2826:
[----:B-----5:R-:W-:-:S07]  /*7810*/  DADD R16, -RZ, |R16| ;  /* 0x00000000ff107229 */ /* 0x020fce0000000510 */
[----:B------:R-:W-:Y:S01]  /*7820*/  STG.E.64 desc[UR36][R2.64], R16 ;  /* 0x0000001002007986 */ /* 0x000fe2000c101b24 */
[----:B------:R-:W-:Y:S05]  /*7830*/  EXIT ;  /* 0x000000000000794d */ /* 0x000fea0003800000 */
.L_x_2817:
        /* <DEDUP_REMOVED lines=11> */
[----:B0-----:R-:W-:Y:S01]  /*78f0*/  STG.E.U16 desc[UR36][R2.64], R17 ;  /* 0x0000001102007986 */ /* 0x001fe2000c101524 */
[----:B------:R-:W-:Y:S05]  /*7900*/  EXIT ;  /* 0x000000000000794d */ /* 0x000fea0003800000 */
.L_x_2831:
        /* <DEDUP_REMOVED lines=22> */
.L_x_2834:
[----:B------:R-:W-:-:S04]  /*7a70*/  SHF.R.U32.HI R5, RZ, 0x18, R5 ;  /* 0x00000018ff057819 */ /* 0x000fc80000011605 */
[----:B------:R-:W-:-:S07]  /*7a80*/  LOP3.LUT R0, R0, 0x80, R5, 0xf8, !PT ;  /* 0x0000008000007812 */ /* 0x000fce00078ef805 */
.L_x_2833:
[----:B------:R-:W-:Y:S05]  /*7a90*/  BSYNC.RECONVERGENT B0 ;  /* 0x0000000000007941 */ /* 0x000fea0003800200 */
.L_x_2832:
[----:B------:R-:W-:Y:S01]  /*7aa0*/  STG.E.U8 desc[UR36][R2.64], R0 ;  /* 0x0000000002007986 */ /* 0x000fe2000c101124 */
[----:B------:R-:W-:Y:S05]  /*7ab0*/  EXIT ;  /* 0x000000000000794d */ /* 0x000fea0003800000 */
.L_x_2830:
        /* <DEDUP_REMOVED lines=22> */
.L_x_2837:
[----:B------:R-:W-:-:S04]  /*7c20*/  SHF.R.U32.HI R5, RZ, 0x18, R5 ;  /* 0x00000018ff057819 */ /* 0x000fc80000011605 */
[----:B------:R-:W-:-:S07]  /*7c30*/  LOP3.LUT R0, R0, 0x80, R5, 0xf8, !PT ;  /* 0x0000008000007812 */ /* 0x000fce00078ef805 */
.L_x_2836:
[----:B------:R-:W-:Y:S05]  /*7c40*/  BSYNC.RECONVERGENT B0 ;  /* 0x0000000000007941 */ /* 0x000fea0003800200 */
.L_x_2835:
[----:B------:R-:W-:Y:S01]  /*7c50*/  STG.E.U8 desc[UR36][R2.64], R0 ;  /* 0x0000000002007986 */ /* 0x000fe2000c101124 */
[----:B------:R-:W-:Y:S05]  /*7c60*/  EXIT ;  /* 0x000000000000794d */ /* 0x000fea0003800000 */
.L_x_2829:
        /* <DEDUP_REMOVED lines=26> */
.L_x_2839:
[----:B-----5:R-:W0:Y:S02]  /*7e10*/  F2I.U64.F64.TRUNC R16, |R16| ;  /* 0x4000001000107311 */ /* 0x020e24000030d800 */
[----:B0-----:R-:W-:Y:S01]  /*7e20*/  STG.E.64 desc[UR36][R2.64], R16 ;  /* 0x0000001002007986 */ /* 0x001fe2000c101b24 */
[----:B------:R-:W-:Y:S05]  /*7e30*/  EXIT ;  /* 0x000000000000794d */ /* 0x000fea0003800000 */
.L_x_2838:
[----:B-----5:R-:W0:Y:S02]  /*7e40*/  F2I.U32.F64.TRUNC R17, |R16| ;  /* 0x4000001000117311 */ /* 0x020e24000030d000 */
[----:B0-----:R-:W-:Y:S01]  /*7e50*/  STG.E desc[UR36][R2.64], R17 ;  /* 0x0000001102007986 */ /* 0x001fe2000c101924 */
[----:B------:R-:W-:Y:S05]  /*7e60*/  EXIT ;  /* 0x000000000000794d */ /* 0x000fea0003800000 */
.L_x_2828:
        /* <DEDUP_REMOVED lines=8> */
[----:B------:R-:W-:Y:S01]  /*7ef0*/  STG.E.U8 desc[UR36][R2.64], R5 ;  /* 0x0000000502007986 */ /* 0x000fe2000c101124 */
[----:B------:R-:W-:Y:S05]  /*7f00*/  EXIT ;  /* 0x000000000000794d */ /* 0x000fea0003800000 */
.L_x_2841:
[----:B-----5:R-:W-:Y:S01]  /*7f10*/  DADD R16, -RZ, |R16| ;  /* 0x00000000ff107229 */ /* 0x020fe20000000510 */
[----:B------:R-:W-:-:S06]  /*7f20*/  CS2R R18, SRZ ;  /* 0x0000000000127805 */ /* 0x000fcc000001ff00 */
[----:B------:R-:W-:Y:S01]  /*7f30*/  STG.E.128 desc[UR36][R2.64], R16 ;  /* 0x0000001002007986 */ /* 0x000fe2000c101d24 */
[----:B------:R-:W-:Y:S05]  /*7f40*/  EXIT ;  /* 0x000000000000794d */ /* 0x000fea0003800000 */
.L_x_2840:
[----:B------:R-:W-:-:S13]  /*7f50*/  ISETP.NE.AND P0, PT, R0, 0xf, PT ;  /* 0x0000000f0000780c */ /* 0x000fda0003f05270 */
[----:B------:R-:W-:Y:S05]  /*7f60*/  @!P0 BRA `(.L_x_2842) ;  /* 0x0000000400088947 */ /* 0x000fea0003800000 */
[----:B------:R-:W-:-:S13]  /*7f70*/  ISETP.NE.AND P0, PT, R0, 0x17, PT ;  /* 0x000000170000780c */ /* 0x000fda0003f05270 */
[----:B------:R-:W-:Y:S05]  /*7f80*/  @!P0 BRA `(.L_x_2843) ;  /* 0x0000000000a08947 */ /* 0x000fea0003800000 */
[----:B------:R-:W-:-:S13]  /*7f90*/  ISETP.NE.AND P0, PT, R0, 0x18, PT ;  /* 0x000000180000780c */ /* 0x000fda0003f05270 */
[----:B------:R-:W-:Y:S05]  /*7fa0*/  @!P0 BRA `(.L_x_2844) ;  /* 0x0000000000448947 */ /* 0x000fea0003800000 */
.L_x_2821:
        /* <DEDUP_REMOVED lines=15> */
[----:B--2--5:R-:W-:Y:S05]  /*80a0*/  CALL.ABS.NOINC R2 ;  /* 0x0000000002007343 */ /* 0x024fea0003c00000 */
.L_x_2845:
[----:B------:R-:W-:Y:S05]  /*80b0*/  EXIT ;  /* 0x000000000000794d */ /* 0x000fea0003800000 */
.L_x_2844:
        /* <DEDUP_REMOVED lines=17> */
.L_x_2847:
[----:B------:R-:W-:Y:S05]  /*81d0*/  BSYNC.RECONVERGENT B0 ;  /* 0x0000000000007941 */ /* 0x000fea0003800200 */
.L_x_2846:
[----:B------:R-:W-:-:S05]  /*81e0*/  LOP3.LUT R5, R0, 0x80, R5, 0xf8, !PT ;  /* 0x0000008000057812 */ /* 0x000fca00078ef805 */
[----:B------:R-:W-:Y:S01]  /*81f0*/  STG.E.U8 desc[UR36][R2.64], R5 ;  /* 0x0000000502007986 */ /* 0x000fe2000c101124 */
[----:B------:R-:W-:Y:S05]  /*8200*/  EXIT ;  /* 0x000000000000794d */ /* 0x000fea0003800000 */
.L_x_2843:
        /* <DEDUP_REMOVED lines=16> */
.L_x_2849:
[----:B------:R-:W-:Y:S01]  /*8310*/  IMAD.MOV.U32 R0, RZ, RZ, 0x7f ;  /* 0x0000007fff007424 */ /* 0x000fe200078e00ff */
[----:B------:R-:W-:-:S04]  /*8320*/  ISETP.GT.U32.AND P0, PT, R4, 0x7f800000, PT ;  /* 0x7f8000000400780c */ /* 0x000fc80003f04070 */
[----:B------:R-:W-:-:S09]  /*8330*/  SEL R0, R0, 0x7c, P0 ;  /* 0x0000007c00007807 */ /* 0x000fd20000000000 */
.L_x_2850:
[----:B------:R-:W-:Y:S05]  /*8340*/  BSYNC.RECONVERGENT B0 ;  /* 0x0000000000007941 */ /* 0x000fea0003800200 */
.L_x_2848:
[----:B------:R-:W-:-:S04]  /*8350*/  SHF.R.U32.HI R5, RZ, 0x18, R5 ;  /* 0x00000018ff057819 */ /* 0x000fc80000011605 */
[----:B------:R-:W-:-:S05]  /*8360*/  LOP3.LUT R5, R0, 0x80, R5, 0xf8, !PT ;  /* 0x0000008000057812 */ /* 0x000fca00078ef805 */
[----:B------:R-:W-:Y:S01]  /*8370*/  STG.E.U8 desc[UR36][R2.64], R5 ;  /* 0x0000000502007986 */ /* 0x000fe2000c101124 */
[----:B------:R-:W-:Y:S05]  /*8380*/  EXIT ;  /* 0x000000000000794d */ /* 0x000fea0003800000 */
.L_x_2842:
[----:B------:R-:W-:Y:S01]  /*8390*/  UMOV UR4, 0xf0000000 ;  /* 0xf000000000047882 */ /* 0x000fe20000000000 */
[----:B------:R-:W-:Y:S01]  /*83a0*/  UMOV UR5, 0x380fffff ;  /* 0x380fffff00057882 */ /* 0x000fe20000000000 */
[----:B-----5:R-:W0:Y:S01]  /*83b0*/  F2F.F32.F64 R0, |R16| ;  /* 0x4000001000007310 */ /* 0x020e220000301000 */
[----:B------:R-:W-:-:S14]  /*83c0*/  DSETP.GEU.AND P0, PT, |R16|, UR4, PT ;  /* 0x0000000410007e2a */ /* 0x000fdc000bf0e200 */
[----:B0-----:R-:W-:-:S05]  /*83d0*/  @!P0 FMUL R0, R0, 1.175494350822287508e-38 ;  /* 0x0080000000008820 */ /* 0x001fca0000400000 */
[----:B------:R-:W-:-:S05]  /*83e0*/  F2FP.BF16.F32.PACK_AB R0, RZ, R0 ;  /* 0x00000000ff00723e */ /* 0x000fca00000010ff */
[----:B------:R-:W-:Y:S01]  /*83f0*/  STG.E.U16 desc[UR36][R2.64], R0 ;  /* 0x0000000002007986 */ /* 0x000fe2000c101524 */
[----:B------:R-:W-:Y:S05]  /*8400*/  EXIT ;  /* 0x000000000000794d */ /* 0x000fea0003800000 */
.L_x_2851:
        /* <DEDUP_REMOVED lines=15> */
.L_x_5986:


//--------------------- .text._ZN2at6native18elementwise_kernelILi128ELi2EZNS0_22gpu_kernel_impl_nocastINS0_10AbsFunctorIdEEEEvRNS_18TensorIteratorBaseERKT_EUliE_EEviT1_ --------------------------
	.section	.text._ZN2at6native18elementwise_kernelILi128ELi2EZNS0_22gpu_kernel_impl_nocastINS0_10AbsFunctorIdEEEEvRNS_18TensorIteratorBaseERKT_EUliE_EEviT1_,"ax",@progbits
	.align	128
        .global         _ZN2at6native18elementwise_kernelILi128ELi2EZNS0_22gpu_kernel_impl_nocastINS0_10AbsFunctorIdEEEEvRNS_18TensorIteratorBaseERKT_EUliE_EEviT1_
        .type           _ZN2at6native18elementwise_kernelILi128ELi2EZNS0_22gpu_kernel_impl_nocastINS0_10AbsFunctorIdEEEEvRNS_18TensorIteratorBaseERKT_EUliE_EEviT1_,@function
        .size           _ZN2at6native18elementwise_kernelILi128ELi2EZNS0_22gpu_kernel_impl_nocastINS0_10AbsFunctorIdEEEEvRNS_18TensorIteratorBaseERKT_EUliE_EEviT1_,(.L_x_5987 - _ZN2at6native18elementwise_kernelILi128ELi2EZNS0_22gpu_kernel_impl_nocastINS0_10AbsFunctorIdEEEEvRNS_18TensorIteratorBaseERKT_EUliE_EEviT1_)
        .other          _ZN2at6native18elementwise_kernelILi128ELi2EZNS0_22gpu_kernel_impl_nocastINS0_10AbsFunctorIdEEEEvRNS_18TensorIteratorBaseERKT_EUliE_EEviT1_,@"STO_CUDA_ENTRY STV_DEFAULT"
_ZN2at6native18elementwise_kernelILi128ELi2EZNS0_22gpu_kernel_impl_nocastINS0_10AbsFunctorIdEEEEvRNS_18TensorIteratorBaseERKT_EUliE_EEviT1_:
.text._ZN2at6native18elementwise_kernelILi128ELi2EZNS0_22gpu_kernel_impl_nocastINS0_10AbsFunctorIdEEEEvRNS_18TensorIteratorBaseERKT_EUliE_EEviT1_:
        /* <DEDUP_REMOVED lines=14> */
[----:B0-----:R-:W2:Y:S06]  /*00e0*/  LDG.E.64 R4, desc[UR6][R4.64] ;  /* 0x0000000604047981 */ /* 0x001eac000c1e1b00 */
[----:B------:R-:W0:Y:S01]  /*00f0*/  LDC.64 R6, c[0x0][0x580] ;  /* 0x00016000ff067b82 */ /* 0x000e220000000a00 */
[----:B------:R-:W-:Y:S01]  /*0100*/  IADD3 R3, PT, PT, R3, 0x80, RZ ;  /* 0x0000008003037810 */ /* 0x000fe20007ffe0ff */
[----:B--2---:R-:W-:-:S07]  /*0110*/  DADD R8, -RZ, |R4| ;  /* 0x00000000ff087229 */ /* 0x004fce0000000504 */
[----:B0-----:R0:W-:Y:S04]  /*0120*/  STG.E.64 desc[UR6][R6.64], R8 ;  /* 0x0000000806007986 */ /* 0x0011e8000c101b06 */
.L_x_2854:
[----:B------:R-:W-:Y:S05]  /*0130*/  BSYNC.RECONVERGENT B0 ;  /* 0x0000000000007941 */ /* 0x000fea0003800200 */
.L_x_2853:
[----:B------:R-:W-:-:S13]  /*0140*/  ISETP.GE.AND P0, PT, R3, UR4, PT ;  /* 0x0000000403007c0c */ /* 0x000fda000bf06270 */
[----:B------:R-:W-:Y:S05]  /*0150*/  @P0 EXIT ;  /* 0x000000000000094d */ /* 0x000fea0003800000 */
[----:B------:R-:W1:Y:S02]  /*0160*/  LDC.64 R4, c[0x0][0x588] ;  /* 0x00016200ff047b82 */ /* 0x000e640000000a00 */
[----:B-1----:R-:W2:Y:S06]  /*0170*/  LDG.E.64 R2, desc[UR6][R4.64] ;  /* 0x0000000604027981 */ /* 0x002eac000c1e1b00 */
[----:B0-----:R-:W0:Y:S01]  /*0180*/  LDC.64 R6, c[0x0][0x580] ;  /* 0x00016000ff067b82 */ /* 0x001e220000000a00 */
[----:B--2---:R-:W-:-:S07]  /*0190*/  DADD R2, -RZ, |R2| ;  /* 0x00000000ff027229 */ /* 0x004fce0000000502 */
[----:B0-----:R-:W-:Y:S01]  /*01a0*/  STG.E.64 desc[UR6][R6.64], R2 ;  /* 0x0000000206007986 */ /* 0x001fe2000c101b06 */
[----:B------:R-:W-:Y:S05]  /*01b0*/  EXIT ;  /* 0x000000000000794d */ /* 0x000fea0003800000 */
.L_x_2852:
        /* <DEDUP_REMOVED lines=8> */
[----:B------:R-:W-:Y:S02]  /*0240*/  MOV R4, RZ ;  /* 0x000000ff00047202 */ /* 0x000fe40000000f00 */
        /* <DEDUP_REMOVED lines=296> */
.L_x_2857:
[----:B------:R-:W0:Y:S02]  /*14d0*/  LDCU.128 UR8, c[0x0][0x580] ;  /* 0x0000b000ff0877ac */ /* 0x000e240008000c00 */
[----:B0-----:R-:W-:-:S04]  /*14e0*/  IADD3 R6, P0, PT, R4, UR10, RZ ;  /* 0x0000000a04067c10 */ /* 0x001fc8000ff1e0ff */
[----:B------:R-:W-:-:S06]  /*14f0*/  IADD3.X R7, PT, PT, RZ, UR11, RZ, P0, !PT ;  /* 0x0000000bff077c10 */ /* 0x000fcc00087fe4ff */
[----:B------:R-:W2:Y:S01]  /*1500*/  LDG.E.64 R6, desc[UR6][R6.64] ;  /* 0x0000000606067981 */ /* 0x000ea2000c1e1b00 */
[----:B------:R-:W-:Y:S02]  /*1510*/  IADD3 R4, P0, PT, R5, UR8, RZ ;  /* 0x0000000805047c10 */ /* 0x000fe4000ff1e0ff */
[----:B------:R-:W-:-:S03]  /*1520*/  IADD3 R3, PT, PT, R3, 0x80, RZ ;  /* 0x0000008003037810 */ /* 0x000fc60007ffe0ff */
[----:B------:R-:W-:Y:S01]  /*1530*/  IMAD.X R5, RZ, RZ, UR9, P0 ;  /* 0x00000009ff057e24 */ /* 0x000fe200080e06ff */
[----:B--2---:R-:W-:-:S07]  /*1540*/  DADD R8, -RZ, |R6| ;  /* 0x00000000ff087229 */ /* 0x004fce0000000506 */
[----:B------:R0:W-:Y:S04]  /*1550*/  STG.E.64 desc[UR6][R4.64], R8 ;  /* 0x0000000804007986 */ /* 0x0001e8000c101b06 */
.L_x_2856:
[----:B------:R-:W-:Y:S05]  /*1560*/  BSYNC.RECONVERGENT B0 ;  /* 0x0000000000007941 */ /* 0x000fea0003800200 */
.L_x_2855:
        /* <DEDUP_REMOVED lines=300> */
.L_x_2858:
[----:B------:R-:W0:Y:S02]  /*2830*/  LDCU.128 UR8, c[0x0][0x580] ;  /* 0x0000b000ff0877ac */ /* 0x000e240008000c00 */
[----:B0-----:R-:W-:-:S04]  /*2840*/  IADD3 R4, P0, PT, R2, UR10, RZ ;  /* 0x0000000a02047c10 */ /* 0x001fc8000ff1e0ff */
[----:B------:R-:W-:-:S06]  /*2850*/  IADD3.X R5, PT, PT, RZ, UR11, RZ, P0, !PT ;  /* 0x0000000bff057c10 */ /* 0x000fcc00087fe4ff */
[----:B------:R-:W2:Y:S01]  /*2860*/  LDG.E.64 R4, desc[UR6][R4.64] ;  /* 0x0000000604047981 */ /* 0x000ea2000c1e1b00 */
[----:B------:R-:W-:-:S04]  /*2870*/  IADD3 R2, P0, PT, R3, UR8, RZ ;  /* 0x0000000803027c10 */ /* 0x000fc8000ff1e0ff */
[----:B------:R-:W-:Y:S01]  /*2880*/  IADD3.X R3, PT, PT, RZ, UR9, RZ, P0, !PT ;  /* 0x00000009ff037c10 */ /* 0x000fe200087fe4ff */
[----:B--2---:R-:W-:-:S07]  /*2890*/  DADD R6, -RZ, |R4| ;  /* 0x00000000ff067229 */ /* 0x004fce0000000504 */
[----:B------:R-:W-:Y:S01]  /*28a0*/  STG.E.64 desc[UR6][R2.64], R6 ;  /* 0x0000000602007986 */ /* 0x000fe2000c101b06 */
[----:B------:R-:W-:Y:S05]  /*28b0*/  EXIT ;  /* 0x000000000000794d */ /* 0x000fea0003800000 */
.L_x_2859:
        /* <DEDUP_REMOVED lines=12> */
.L_x_5987:


//--------------------- .text._ZN2at6native27unrolled_elementwise_kernelINS0_10AbsFunctorIdEESt5arrayIPcLm2EELi4E23TrivialOffsetCalculatorILi1EjES8_NS0_6memory15LoadWithoutCastENS9_16StoreWithoutCastEEEviT_T0_T2_T3_T4_T5_ --------------------------
	.section	.text._ZN2at6native27unrolled_elementwise_kernelINS0_10AbsFunctorIdEESt5arrayIPcLm2EELi4E23TrivialOffsetCalculatorILi1EjES8_NS0_6memory15LoadWithoutCastENS9_16StoreWithoutCastEEEviT_T0_T2_T3_T4_T5_,"ax",@progbits
	.align	128
        .global         _ZN2at6native27unrolled_elementwise_kernelINS0_10AbsFunctorIdEESt5arrayIPcLm2EELi4E23TrivialOffsetCalculatorILi1EjES8_NS0_6memory15LoadWithoutCastENS9_16StoreWithoutCastEEEviT_T0_T2_T3_T4_T5_
        .type           _ZN2at6native27unrolled_elementwise_kernelINS0_10AbsFunctorIdEESt5arrayIPcLm2EELi4E23TrivialOffsetCalculatorILi1EjES8_NS0_6memory15LoadWithoutCastENS9_16StoreWithoutCastEEEviT_T0_T2_T3_T4_T5_,@function
        .size           _ZN2at6native27unrolled_elementwise_kernelINS0_10AbsFunctorIdEESt5arrayIPcLm2EELi4E23TrivialOffsetCalculatorILi1EjES8_NS0_6memory15LoadWithoutCastENS9_16StoreWithoutCastEEEviT_T0_T2_T3_T4_T5_,(.L_x_5988 - _ZN2at6native27unrolled_elementwise_kernelINS0_10AbsFunctorIdEESt5arrayIPcLm2EELi4E23TrivialOffsetCalculatorILi1EjES8_NS0_6memory15LoadWithoutCastENS9_16StoreWithoutCastEEEviT_T0_T2_T3_T4_T5_)
        .other          _ZN2at6native27unrolled_elementwise_kernelINS0_10AbsFunctorIdEESt5arrayIPcLm2EELi4E23TrivialOffsetCalculatorILi1EjES8_NS0_6memory15LoadWithoutCastENS9_16StoreWithoutCastEEEviT_T0_T2_T3_T4_T5_,@"STO_CUDA_ENTRY STV_DEFAULT"
_ZN2at6native27unrolled_elementwise_kernelINS0_10AbsFunctorIdEESt5arrayIPcLm2EELi4E23TrivialOffsetCalculatorILi1EjES8_NS0_6memory15LoadWithoutCastENS9_16StoreWithoutCastEEEviT_T0_T2_T3_T4_T5_:
.text._ZN2at6native27unrolled_elementwise_kernelINS0_10AbsFunctorIdEESt5arrayIPcLm2EELi4E23TrivialOffsetCalculatorILi1EjES8_NS0_6memory15LoadWithoutCastENS9_16StoreWithoutCastEEEviT_T0_T2_T3_T4_T5_:
        /* <DEDUP_REMOVED lines=16> */
[----:B0-----:R-:W-:Y:S01]  /*0100*/  @!P0 IMAD.WIDE.U32 R10, R15, 0x8, R10 ;  /* 0x000000080f0a8825 */ /* 0x001fe200078e000a */
[----:B------:R-:W-:-:S06]  /*0110*/  CS2R R14, SRZ ;  /* 0x00000000000e7805 */ /* 0x000fcc000001ff00 */
[----:B-1----:R0:W5:Y:S05]  /*0120*/  @!P0 LDG.E.64 R14, desc[UR4][R10.64] ;  /* 0x000000040a0e8981 */ /* 0x00216a000c1e1b00 */
[----:B------:R-:W-:Y:S01]  /*0130*/  @!P3 LEA R19, R0, R9, 0x9 ;  /* 0x000000090013b211 */ /* 0x000fe200078e48ff */
[----:B------:R-:W-:Y:S01]  /*0140*/  @!P3 VIADD R9, R9, 0x80 ;  /* 0x000000800909b836 */ /* 0x000fe20000000000 */
[----:B------:R-:W1:Y:S04]  /*0150*/  @!P3 LDC.64 R6, c[0x0][0x390] ;  /* 0x0000e400ff06bb82 */ /* 0x000e680000000a00 */
[----:B------:R-:W-:Y:S01]  /*0160*/  ISETP.GE.AND P2, PT, R9, R2, PT ;  /* 0x000000020900720c */ /* 0x000fe20003f46270 */
[----:B--2---:R-:W-:-:S12]  /*0170*/  @!P1 IMAD.WIDE.U32 R12, R17, 0x8, R12 ;  /* 0x00000008110c9825 */ /* 0x004fd800078e000c */
[----:B------:R-:W2:Y:S01]  /*0180*/  @!P2 LDC.64 R4, c[0x0][0x390] ;  /* 0x0000e400ff04ab82 */ /* 0x000ea20000000a00 */
[----:B------:R-:W-:Y:S02]  /*0190*/  @!P2 IMAD R9, R0, 0x200, R9 ;  /* 0x000002000009a824 */ /* 0x000fe400078e0209 */
[----:B-1----:R-:W-:Y:S01]  /*01a0*/  @!P3 IMAD.WIDE.U32 R18, R19, 0x8, R6 ;  /* 0x000000081312b825 */ /* 0x002fe200078e0006 */
[----:B------:R-:W-:-:S06]  /*01b0*/  CS2R R6, SRZ ;  /* 0x0000000000067805 */ /* 0x000fcc000001ff00 */
[----:B------:R0:W5:Y:S01]  /*01c0*/  @!P3 LDG.E.64 R6, desc[UR4][R18.64] ;  /* 0x000000041206b981 */ /* 0x000162000c1e1b00 */
[----:B--2---:R-:W-:Y:S01]  /*01d0*/  @!P2 IMAD.WIDE.U32 R16, R9, 0x8, R4 ;  /* 0x000000080910a825 */ /* 0x004fe200078e0004 */
[----:B------:R-:W-:Y:S02]  /*01e0*/  CS2R R8, SRZ ;  /* 0x0000000000087805 */ /* 0x000fe4000001ff00 */
[----:B------:R-:W-:-:S04]  /*01f0*/  CS2R R4, SRZ ;  /* 0x0000000000047805 */ /* 0x000fc8000001ff00 */
[----:B------:R0:W5:Y:S04]  /*0200*/  @!P1 LDG.E.64 R8, desc[UR4][R12.64] ;  /* 0x000000040c089981 */ /* 0x000168000c1e1b00 */
[----:B------:R0:W5:Y:S01]  /*0210*/  @!P2 LDG.E.64 R4, desc[UR4][R16.64] ;  /* 0x000000041004a981 */ /* 0x000162000c1e1b00 */
[----:B------:R-:W-:Y:S01]  /*0220*/  ISETP.GE.AND P0, PT, R3, R2, PT ;  /* 0x000000020300720c */ /* 0x000fe20003f06270 */
[----:B------:R-:W-:Y:S04]  /*0230*/  BSSY.RECONVERGENT B0, `(.L_x_2860) ;  /* 0x000001a000007945 */ /* 0x000fe80003800200 */
[----:B------:R-:W-:Y:S08]  /*0240*/  BSSY.RELIABLE B1, `(.L_x_2861) ;  /* 0x0000011000017945 */ /* 0x000ff00003800100 */
[----:B0-----:R-:W-:Y:S05]  /*0250*/  @P0 BRA `(.L_x_2862) ;  /* 0x00000000003c0947 */ /* 0x001fea0003800000 */
[----:B------:R-:W0:Y:S01]  /*0260*/  LDC.64 R10, c[0x0][0x388] ;  /* 0x0000e200ff0a7b82 */ /* 0x000e220000000a00 */
[----:B------:R-:W-:Y:S01]  /*0270*/  LEA R13, R0, R3, 0x9 ;  /* 0x00000003000d7211 */ /* 0x000fe200078e48ff */
[----:B-----5:R-:W-:Y:S01]  /*0280*/  DADD R14, -RZ, |R14| ;  /* 0x00000000ff0e7229 */ /* 0x020fe2000000050e */
[----:B------:R-:W-:-:S05]  /*0290*/  VIADD R3, R3, 0x80 ;  /* 0x0000008003037836 */ /* 0x000fca0000000000 */
[----:B------:R-:W-:-:S13]  /*02a0*/  ISETP.GE.AND P0, PT, R3, R2, PT ;  /* 0x000000020300720c */ /* 0x000fda0003f06270 */
[----:B------:R-:W-:Y:S05]  /*02b0*/  @P0 BREAK.RELIABLE B1 ;  /* 0x0000000000010942 */ /* 0x000fea0003800100 */
[----:B0-----:R-:W-:-:S05]  /*02c0*/  IMAD.WIDE.U32 R10, R13, 0x8, R10 ;  /* 0x000000080d0a7825 */ /* 0x001fca00078e000a */
[----:B------:R0:W-:Y:S01]  /*02d0*/  STG.E.64 desc[UR4][R10.64], R14 ;  /* 0x0000000e0a007986 */ /* 0x0001e2000c101b04 */
[----:B------:R-:W-:Y:S05]  /*02e0*/  @P0 BRA `(.L_x_2863) ;  /* 0x0000000000380947 */ /* 0x000fea0003800000 */
[----:B0-----:R-:W0:Y:S01]  /*02f0*/  LDC.64 R10, c[0x0][0x388] ;  /* 0x0000e200ff0a7b82 */ /* 0x001e220000000a00 */
[----:B------:R-:W-:Y:S01]  /*0300*/  LEA R13, R0, R3, 0x9 ;  /* 0x00000003000d7211 */ /* 0x000fe200078e48ff */
[----:B------:R-:W-:Y:S01]  /*0310*/  DADD R8, -RZ, |R8| ;  /* 0x00000000ff087229 */ /* 0x000fe20000000508 */
[----:B------:R-:W-:-:S03]  /*0320*/  VIADD R3, R3, 0x80 ;  /* 0x0000008003037836 */ /* 0x000fc60000000000 */
[----:B0-----:R-:W-:-:S05]  /*0330*/  IMAD.WIDE.U32 R10, R13, 0x8, R10 ;  /* 0x000000080d0a7825 */ /* 0x001fca00078e000a */
[----:B------:R0:W-:Y:S02]  /*0340*/  STG.E.64 desc[UR4][R10.64], R8 ;  /* 0x000000080a007986 */ /* 0x0001e4000c101b04 */
.L_x_2862:
[----:B------:R-:W-:Y:S05]  /*0350*/  BSYNC.RELIABLE B1 ;  /* 0x0000000000017941 */ /* 0x000fea0003800100 */
.L_x_2861:
[----:B------:R-:W-:-:S13]  /*0360*/  ISETP.GE.AND P0, PT, R3, R2, PT ;  /* 0x000000020300720c */ /* 0x000fda0003f06270 */
[----:B0----5:R-:W0:Y:S01]  /*0370*/  @!P0 LDC.64 R8, c[0x0][0x388] ;  /* 0x0000e200ff088b82 */ /* 0x021e220000000a00 */
[----:B------:R-:W-:Y:S01]  /*0380*/  @!P0 LEA R11, R0, R3, 0x9 ;  /* 0x00000003000b8211 */ /* 0x000fe200078e48ff */
[----:B------:R-:W-:Y:S01]  /*0390*/  @!P0 DADD R6, -RZ, |R6| ;  /* 0x00000000ff068229 */ /* 0x000fe20000000506 */
[----:B------:R-:W-:-:S03]  /*03a0*/  @!P0 VIADD R3, R3, 0x80 ;  /* 0x0000008003038836 */ /* 0x000fc60000000000 */
[----:B0-----:R-:W-:-:S05]  /*03b0*/  @!P0 IMAD.WIDE.U32 R8, R11, 0x8, R8 ;  /* 0x000000080b088825 */ /* 0x001fca00078e0008 */
[----:B------:R1:W-:Y:S02]  /*03c0*/  @!P0 STG.E.64 desc[UR4][R8.64], R6 ;  /* 0x0000000608008986 */ /* 0x0003e4000c101b04 */
.L_x_2863:
[----:B------:R-:W-:Y:S05]  /*03d0*/  BSYNC.RECONVERGENT B0 ;  /* 0x0000000000007941 */ /* 0x000fea0003800200 */
.L_x_2860:
[----:B------:R-:W-:Y:S05]  /*03e0*/  WARPSYNC.ALL ;  /* 0x0000000000007948 */ /* 0x000fea0003800000 */
[----:B------:R-:W-:-:S13]  /*03f0*/  ISETP.GE.AND P0, PT, R3, R2, PT ;  /* 0x000000020300720c */ /* 0x000fda0003f06270 */
[----:B------:R-:W-:Y:S05]  /*0400*/  @P0 EXIT ;  /* 0x000000000000094d */ /* 0x000fea0003800000 */
[----:B-1----:R-:W1:Y:S01]  /*0410*/  LDC.64 R6, c[0x0][0x388] ;  /* 0x0000e200ff067b82 */ /* 0x002e620000000a00 */
[----:B------:R-:W-:Y:S01]  /*0420*/  LEA R3, R0, R3, 0x9 ;  /* 0x0000000300037211 */ /* 0x000fe200078e48ff */
[----:B------:R-:W-:-:S04]  /*0430*/  DADD R4, -RZ, |R4| ;  /* 0x00000000ff047229 */ /* 0x000fc80000000504 */
[----:B-1----:R-:W-:-:S05]  /*0440*/  IMAD.WIDE.U32 R2, R3, 0x8, R6 ;  /* 0x0000000803027825 */ /* 0x002fca00078e0006 */
[----:B------:R-:W-:Y:S01]  /*0450*/  STG.E.64 desc[UR4][R2.64], R4 ;  /* 0x0000000402007986 */ /* 0x000fe2000c101b04 */
[----:B------:R-:W-:Y:S05]  /*0460*/  EXIT ;  /* 0x000000000000794d */ /* 0x000fea0003800000 */
.L_x_2864:
        /* <DEDUP_REMOVED lines=9> */
.L_x_5988:


//--------------------- .text._ZN2at6native29vectorized_elementwise_kernelILi2ENS0_10AbsFunctorIdEESt5arrayIPcLm2EEEEviT0_T1_ --------------------------
	.section	.text._ZN2at6native29vectorized_elementwise_kernelILi2ENS0_10AbsFunctorIdEESt5arrayIPcLm2EEEEviT0_T1_,"ax",@progbits
	.align	128
        .global         _ZN2at6native29vectorized_elementwise_kernelILi2ENS0_10AbsFunctorIdEESt5arrayIPcLm2EEEEviT0_T1_
        .type           _ZN2at6native29vectorized_elementwise_kernelILi2ENS0_10AbsFunctorIdEESt5arrayIPcLm2EEEEviT0_T1_,@function
        .size           _ZN2at6native29vectorized_elementwise_kernelILi2ENS0_10AbsFunctorIdEESt5arrayIPcLm2EEEEviT0_T1_,(.L_x_5989 - _ZN2at6native29vectorized_elementwise_kernelILi2ENS0_10AbsFunctorIdEESt5arrayIPcLm2EEEEviT0_T1_)
        .other          _ZN2at6native29vectorized_elementwise_kernelILi2ENS0_10AbsFunctorIdEESt5arrayIPcLm2EEEEviT0_T1_,@"STO_CUDA_ENTRY STV_DEFAULT"
_ZN2at6native29vectorized_elementwise_kernelILi2ENS0_10AbsFunctorIdEESt5arrayIPcLm2EEEEviT0_T1_:
.text._ZN2at6native29vectorized_elementwise_kernelILi2ENS0_10AbsFunctorIdEESt5arrayIPcLm2EEEEviT0_T1_:
        /* <DEDUP_REMOVED lines=9> */
[----:B------:R-:W-:Y:S02]  /*0090*/  CS2R R10, SRZ ;  /* 0x00000000000a7805 */ /* 0x000fe4000001ff00 */
[----:B0-----:R-:W-:Y:S01]  /*00a0*/  ISETP.GE.U32.AND P6, PT, R0, R5, PT ;  /* 0x000000050000720c */ /* 0x001fe20003fc6070 */
[----:B------:R-:W-:-:S12]  /*00b0*/  IMAD.MOV.U32 R2, RZ, RZ, R0 ;  /* 0x000000ffff027224 */ /* 0x000fd800078e0000 */
[----:B------:R-:W-:Y:S01]  /*00c0*/  @!P6 IADD3 R0, PT, PT, R2, 0x80, RZ ;  /* 0x000000800200e810 */ /* 0x000fe20007ffe0ff */
[----:B------:R-:W0:Y:S01]  /*00d0*/  @!P6 LDC.64 R12, c[0x0][0x390] ;  /* 0x0000e400ff0ceb82 */ /* 0x000e220000000a00 */
[----:B------:R-:W-:Y:S02]  /*00e0*/  @!P6 IADD3 R9, PT, PT, R3, R2, RZ ;  /* 0x000000020309e210 */ /* 0x000fe40007ffe0ff */
[----:B------:R-:W-:-:S13]  /*00f0*/  ISETP.GE.U32.AND P5, PT, R0, R5, PT ;  /* 0x000000050000720c */ /* 0x000fda0003fa6070 */
[----:B------:R-:W-:Y:S01]  /*0100*/  @!P5 IMAD.IADD R17, R3, 0x1, R0 ;  /* 0x000000010311d824 */ /* 0x000fe200078e0200 */
[----:B------:R-:W1:Y:S01]  /*0110*/  @!P5 LDC.64 R14, c[0x0][0x390] ;  /* 0x0000e400ff0edb82 */ /* 0x000e620000000a00 */
[----:B------:R-:W-:-:S05]  /*0120*/  @!P5 VIADD R0, R0, 0x80 ;  /* 0x000000800000d836 */ /* 0x000fca0000000000 */
[----:B------:R-:W-:Y:S01]  /*0130*/  ISETP.GE.U32.AND P4, PT, R0, R5, PT ;  /* 0x000000050000720c */ /* 0x000fe20003f86070 */
[----:B0-----:R-:W-:-:S05]  /*0140*/  @!P6 IMAD.WIDE.U32 R12, R9, 0x8, R12 ;  /* 0x00000008090ce825 */ /* 0x001fca00078e000c */
[----:B------:R0:W5:Y:S07]  /*0150*/  @!P6 LDG.E.64 R10, desc[UR4][R12.64] ;  /* 0x000000040c0ae981 */ /* 0x00016e000c1e1b00 */
[----:B------:R-:W-:Y:S01]  /*0160*/  @!P4 IADD3 R7, PT, PT, R3, R0, RZ ;  /* 0x000000000307c210 */ /* 0x000fe20007ffe0ff */
[----:B------:R-:W-:Y:S01]  /*0170*/  @!P4 VIADD R0, R0, 0x80 ;  /* 0x000000800000c836 */ /* 0x000fe20000000000 */
[----:B------:R-:W2:Y:S04]  /*0180*/  @!P4 LDC.64 R22, c[0x0][0x390] ;  /* 0x0000e400ff16cb82 */ /* 0x000ea80000000a00 */
[----:B------:R-:W-:-:S13]  /*0190*/  ISETP.GE.U32.AND P3, PT, R0, R5, PT ;  /* 0x000000050000720c */ /* 0x000fda0003f66070 */
[----:B------:R-:W-:Y:S01]  /*01a0*/  @!P3 IMAD.IADD R25, R3, 0x1, R0 ;  /* 0x000000010319b824 */ /* 0x000fe200078e0200 */
[----:B------:R-:W-:Y:S02]  /*01b0*/  @!P3 IADD3 R0, PT, PT, R0, 0x80, RZ ;  /* 0x000000800000b810 */ /* 0x000fe40007ffe0ff */
[----:B------:R-:W-:Y:S01]  /*01c0*/  CS2R R8, SRZ ;  /* 0x0000000000087805 */ /* 0x000fe2000001ff00 */
[----:B-1----:R-:W-:Y:S01]  /*01d0*/  @!P5 IMAD.WIDE.U32 R14, R17, 0x8, R14 ;  /* 0x00000008110ed825 */ /* 0x002fe200078e000e */
[----:B------:R-:W1:Y:S01]  /*01e0*/  @!P3 LDC.64 R20, c[0x0][0x390] ;  /* 0x0000e400ff14bb82 */ /* 0x000e620000000a00 */
[----:B------:R-:W-:-:S03]  /*01f0*/  ISETP.GE.U32.AND P2, PT, R0, R5, PT ;  /* 0x000000050000720c */ /* 0x000fc60003f46070 */
[----:B------:R3:W5:Y:S10]  /*0200*/  @!P5 LDG.E.64 R8, desc[UR4][R14.64] ;  /* 0x000000040e08d981 */ /* 0x000774000c1e1b00 */
[----:B------:R-:W-:Y:S01]  /*0210*/  @!P2 IMAD.IADD R27, R3, 0x1, R0 ;  /* 0x00000001031ba824 */ /* 0x000fe200078e0200 */
[----:B0-----:R-:W0:Y:S01]  /*0220*/  @!P2 LDC.64 R12, c[0x0][0x390] ;  /* 0x0000e400ff0cab82 */ /* 0x001e220000000a00 */
[----:B------:R-:W-:-:S05]  /*0230*/  @!P2 VIADD R0, R0, 0x80 ;  /* 0x000000800000a836 */ /* 0x000fca0000000000 */
[----:B------:R-:W-:-:S13]  /*0240*/  ISETP.GE.U32.AND P1, PT, R0, R5, PT ;  /* 0x000000050000720c */ /* 0x000fda0003f26070 */
[----:B------:R-:W-:Y:S01]  /*0250*/  @!P1 IADD3 R4, PT, PT, R3, R0, RZ ;  /* 0x0000000003049210 */ /* 0x000fe20007ffe0ff */
[----:B------:R-:W-:Y:S01]  /*0260*/  @!P1 VIADD R0, R0, 0x80 ;  /* 0x0000008000009836 */ /* 0x000fe20000000000 */
[----:B---3--:R-:W3:Y:S04]  /*0270*/  @!P1 LDC.64 R14, c[0x0][0x390] ;  /* 0x0000e400ff0e9b82 */ /* 0x008ee80000000a00 */
[----:B------:R-:W-:-:S13]  /*0280*/  ISETP.GE.U32.AND P0, PT, R0, R5, PT ;  /* 0x000000050000720c */ /* 0x000fda0003f06070 */
[----:B------:R-:W-:Y:S01]  /*0290*/  @!P0 IMAD.IADD R29, R3, 0x1, R0 ;  /* 0x00000001031d8824 */ /* 0x000fe200078e0200 */
[----:B------:R-:W-:Y:S01]  /*02a0*/  @!P0 IADD3 R0, PT, PT, R0, 0x80, RZ ;  /* 0x0000008000008810 */ /* 0x000fe20007ffe0ff */
[----:B0-----:R-:W-:Y:S01]  /*02b0*/  @!P2 IMAD.WIDE.U32 R12, R27, 0x8, R12 ;  /* 0x000000081b0ca825 */ /* 0x001fe200078e000c */
[----:B------:R-:W0:Y:S02]  /*02c0*/  @!P0 LDC.64 R16, c[0x0][0x390] ;  /* 0x0000e400ff108b82 */ /* 0x000e240000000a00 */
[----:B------:R-:W-:-:S13]  /*02d0*/  ISETP.GE.U32.AND P6, PT, R0, R5, PT ;  /* 0x000000050000720c */ /* 0x000fda0003fc6070 */
[----:B------:R-:W4:Y:S01]  /*02e0*/  @!P6 LDC.64 R18, c[0x0][0x390] ;  /* 0x0000e400ff12eb82 */ /* 0x000f220000000a00 */
[----:B--2---:R-:W-:Y:S01]  /*02f0*/  @!P4 IMAD.WIDE.U32 R22, R7, 0x8, R22 ;  /* 0x000000080716c825 */ /* 0x004fe200078e0016 */
[----:B------:R-:W-:Y:S02]  /*0300*/  CS2R R26, SRZ ;  /* 0x00000000001a7805 */ /* 0x000fe4000001ff00 */
[----:B------:R-:W-:Y:S01]  /*0310*/  CS2R R6, SRZ ;  /* 0x0000000000067805 */ /* 0x000fe2000001ff00 */
[----:B------:R-:W-:Y:S02]  /*0320*/  @!P6 IMAD.IADD R0, R3, 0x1, R0 ;  /* 0x000000010300e824 */ /* 0x000fe400078e0200 */
[----:B-1----:R-:W-:Y:S01]  /*0330*/  @!P3 IMAD.WIDE.U32 R24, R25, 0x8, R20 ;  /* 0x000000081918b825 */ /* 0x002fe200078e0014 */
[----:B------:R-:W5:Y:S01]  /*0340*/  @!P2 LDG.E.64 R26, desc[UR4][R12.64] ;  /* 0x000000040c1aa981 */ /* 0x000f62000c1e1b00 */
[----:B------:R-:W-:-:S03]  /*0350*/  CS2R R20, SRZ ;  /* 0x0000000000147805 */ /* 0x000fc6000001ff00 */
[----:B------:R1:W5:Y:S01]  /*0360*/  @!P4 LDG.E.64 R6, desc[UR4][R22.64] ;  /* 0x000000041606c981 */ /* 0x000362000c1e1b00 */
[----:B---3--:R-:W-:-:S03]  /*0370*/  @!P1 IMAD.WIDE.U32 R14, R4, 0x8, R14 ;  /* 0x00000008040e9825 */ /* 0x008fc600078e000e */
[----:B------:R2:W5:Y:S01]  /*0380*/  @!P3 LDG.E.64 R20, desc[UR4][R24.64] ;  /* 0x000000041814b981 */ /* 0x000562000c1e1b00 */
[----:B-1----:R-:W-:Y:S01]  /*0390*/  CS2R R22, SRZ ;  /* 0x0000000000167805 */ /* 0x002fe2000001ff00 */
[----:B----4-:R-:W-:Y:S01]  /*03a0*/  @!P6 IMAD.WIDE.U32 R12, R0, 0x8, R18 ;  /* 0x00000008000ce825 */ /* 0x010fe200078e0012 */
[----:B------:R-:W-:-:S04]  /*03b0*/  CS2R R18, SRZ ;  /* 0x0000000000127805 */ /* 0x000fc8000001ff00 */
[----:B------:R2:W5:Y:S04]  /*03c0*/  @!P1 LDG.E.64 R22, desc[UR4][R14.64] ;  /* 0x000000040e169981 */ /* 0x000568000c1e1b00 */
[----:B------:R2:W5:Y:S01]  /*03d0*/  @!P6 LDG.E.64 R18, desc[UR4][R12.64] ;  /* 0x000000040c12e981 */ /* 0x000562000c1e1b00 */
[----:B0-----:R-:W-:Y:S01]  /*03e0*/  @!P0 IMAD.WIDE.U32 R16, R29, 0x8, R16 ;  /* 0x000000081d108825 */ /* 0x001fe200078e0010 */
[----:B------:R-:W-:-:S06]  /*03f0*/  CS2R R28, SRZ ;  /* 0x00000000001c7805 */ /* 0x000fcc000001ff00 */
[----:B------:R2:W5:Y:S01]  /*0400*/  @!P0 LDG.E.64 R28, desc[UR4][R16.64] ;  /* 0x00000004101c8981 */ /* 0x000562000c1e1b00 */
[----:B------:R-:W-:Y:S01]  /*0410*/  ISETP.GE.U32.AND P0, PT, R2, R5, PT ;  /* 0x000000050200720c */ /* 0x000fe20003f06070 */
[----:B------:R-:W-:Y:S04]  /*0420*/  BSSY.RECONVERGENT B0, `(.L_x_2866) ;  /* 0x000003a000007945 */ /* 0x000fe80003800200 */
[----:B------:R-:W-:Y:S08]  /*0430*/  BSSY.RELIABLE B1, `(.L_x_2867) ;  /* 0x0000031000017945 */ /* 0x000ff00003800100 */
[----:B--2---:R-:W-:Y:S05]  /*0440*/  @P0 BRA `(.L_x_2868) ;  /* 0x0000000000380947 */ /* 0x004fea0003800000 */
[----:B------:R-:W0:Y:S01]  /*0450*/  LDC.64 R12, c[0x0][0x388] ;  /* 0x0000e200ff0c7b82 */ /* 0x000e220000000a00 */
[----:B------:R-:W-:Y:S01]  /*0460*/  IADD3 R17, PT, PT, R3, R2, RZ ;  /* 0x0000000203117210 */ /* 0x000fe20007ffe0ff */
[----:B-----5:R-:W-:Y:S01]  /*0470*/  DADD R14, -RZ, |R10| ;  /* 0x00000000ff0e7229 */ /* 0x020fe2000000050a */
[----:B------:R-:W-:-:S05]  /*0480*/  VIADD R2, R2, 0x80 ;  /* 0x0000008002027836 */ /* 0x000fca0000000000 */
[----:B------:R-:W-:Y:S01]  /*0490*/  ISETP.GE.U32.AND P0, PT, R2, R5, PT ;  /* 0x000000050200720c */ /* 0x000fe20003f06070 */
[----:B0-----:R-:W-:-:S05]  /*04a0*/  IMAD.WIDE.U32 R10, R17, 0x8, R12 ;  /* 0x00000008110a7825 */ /* 0x001fca00078e000c */
[----:B------:R0:W-:Y:S07]  /*04b0*/  STG.E.64 desc[UR4][R10.64], R14 ;  /* 0x0000000e0a007986 */ /* 0x0001ee000c101b04 */
[----:B------:R-:W-:Y:S05]  /*04c0*/  @P0 BRA `(.L_x_2869) ;  /* 0x0000000000380947 */ /* 0x000fea0003800000 */
[----:B0-----:R-:W0:Y:S01]  /*04d0*/  LDC.64 R10, c[0x0][0x388] ;  /* 0x0000e200ff0a7b82 */ /* 0x001e220000000a00 */
[----:B------:R-:W-:Y:S01]  /*04e0*/  IADD3 R13, PT, PT, R3, R2, RZ ;  /* 0x00000002030d7210 */ /* 0x000fe20007ffe0ff */
[----:B------:R-:W-:Y:S01]  /*04f0*/  DADD R8, -RZ, |R8| ;  /* 0x00000000ff087229 */ /* 0x000fe20000000508 */
[----:B------:R-:W-:-:S03]  /*0500*/  VIADD R2, R2, 0x80 ;  /* 0x0000008002027836 */ /* 0x000fc60000000000 */
[----:B0-----:R-:W-:-:S05]  /*0510*/  IMAD.WIDE.U32 R10, R13, 0x8, R10 ;  /* 0x000000080d0a7825 */ /* 0x001fca00078e000a */
[----:B------:R0:W-:Y:S02]  /*0520*/  STG.E.64 desc[UR4][R10.64], R8 ;  /* 0x000000080a007986 */ /* 0x0001e4000c101b04 */
.L_x_2868:
[----:B------:R-:W-:-:S13]  /*0530*/  ISETP.GE.U32.AND P0, PT, R2, R5, PT ;  /* 0x000000050200720c */ /* 0x000fda0003f06070 */
[----:B------:R-:W-:Y:S05]  /*0540*/  @P0 BRA `(.L_x_2870) ;  /* 0x0000000000380947 */ /* 0x000fea0003800000 */
[----:B0----5:R-:W0:Y:S01]  /*0550*/  LDC.64 R8, c[0x0][0x388] ;  /* 0x0000e200ff087b82 */ /* 0x021e220000000a00 */
[----:B------:R-:W-:Y:S01]  /*0560*/  IADD3 R11, PT, PT, R3, R2, RZ ;  /* 0x00000002030b7210 */ /* 0x000fe20007ffe0ff */
[----:B------:R-:W-:Y:S01]  /*0570*/  DADD R6, -RZ, |R6| ;  /* 0x00000000ff067229 */ /* 0x000fe20000000506 */
[----:B------:R-:W-:-:S03]  /*0580*/  VIADD R2, R2, 0x80 ;  /* 0x0000008002027836 */ /* 0x000fc60000000000 */
[----:B0-----:R-:W-:-:S05]  /*0590*/  IMAD.WIDE.U32 R8, R11, 0x8, R8 ;  /* 0x000000080b087825 */ /* 0x001fca00078e0008 */
[----:B------:R1:W-:Y:S02]  /*05a0*/  STG.E.64 desc[UR4][R8.64], R6 ;  /* 0x0000000608007986 */ /* 0x0003e4000c101b04 */
.L_x_2869:
[----:B------:R-:W-:-:S13]  /*05b0*/  ISETP.GE.U32.AND P0, PT, R2, R5, PT ;  /* 0x000000050200720c */ /* 0x000fda0003f06070 */
[----:B------:R-:W-:Y:S05]  /*05c0*/  @P0 BRA `(.L_x_2871) ;  /* 0x0000000000380947 */ /* 0x000fea0003800000 */
[----:B-1----:R-:W1:Y:S01]  /*05d0*/  LDC.64 R6, c[0x0][0x388] ;  /* 0x0000e200ff067b82 */ /* 0x002e620000000a00 */
[----:B------:R-:W-:Y:S01]  /*05e0*/  IADD3 R9, PT, PT, R3, R2, RZ ;  /* 0x0000000203097210 */ /* 0x000fe20007ffe0ff */
[----:B------:R-:W-:Y:S01]  /*05f0*/  DADD R20, -RZ, |R20| ;  /* 0x00000000ff147229 */ /* 0x000fe20000000514 */
[----:B------:R-:W-:-:S03]  /*0600*/  VIADD R2, R2, 0x80 ;  /* 0x0000008002027836 */ /* 0x000fc60000000000 */
[----:B-1----:R-:W-:-:S05]  /*0610*/  IMAD.WIDE.U32 R6, R9, 0x8, R6 ;  /* 0x0000000809067825 */ /* 0x002fca00078e0006 */
[----:B------:R1:W-:Y:S02]  /*0620*/  STG.E.64 desc[UR4][R6.64], R20 ;  /* 0x0000001406007986 */ /* 0x0003e4000c101b04 */
.L_x_2870:
[----:B------:R-:W-:-:S13]  /*0630*/  ISETP.GE.U32.AND P0, PT, R2, R5, PT ;  /* 0x000000050200720c */ /* 0x000fda0003f06070 */
[----:B------:R-:W-:Y:S05]  /*0640*/  @P0 BRA `(.L_x_2872) ;  /* 0x00000000003c0947 */ /* 0x000fea0003800000 */
[----:B-1---5:R-:W1:Y:S01]  /*0650*/  LDC.64 R6, c[0x0][0x388] ;  /* 0x0000e200ff067b82 */ /* 0x022e620000000a00 */
[----:B0-----:R-:W-:Y:S01]  /*0660*/  IADD3 R9, PT, PT, R3, R2, RZ ;  /* 0x0000000203097210 */ /* 0x001fe20007ffe0ff */
[----:B------:R-:W-:Y:S01]  /*0670*/  DADD R26, -RZ, |R26| ;  /* 0x00000000ff1a7229 */ /* 0x000fe2000000051a */
[----:B------:R-:W-:-:S03]  /*0680*/  VIADD R2, R2, 0x80 ;  /* 0x0000008002027836 */ /* 0x000fc60000000000 */
[----:B-1----:R-:W-:-:S05]  /*0690*/  IMAD.WIDE.U32 R6, R9, 0x8, R6 ;  /* 0x0000000809067825 */ /* 0x002fca00078e0006 */
[----:B------:R2:W-:Y:S02]  /*06a0*/  STG.E.64 desc[UR4][R6.64], R26 ;  /* 0x0000001a06007986 */ /* 0x0005e4000c101b04 */
.L_x_2871:
[----:B------:R-:W-:-:S13]  /*06b0*/  ISETP.GE.U32.AND P0, PT, R2, R5, PT ;  /* 0x000000050200720c */ /* 0x000fda0003f06070 */
[----:B------:R-:W-:Y:S05]  /*06c0*/  @P0 BREAK.RELIABLE B1 ;  /* 0x0000000000010942 */ /* 0x000fea0003800100 */
[----:B------:R-:W-:Y:S05]  /*06d0*/  @P0 BRA `(.L_x_2873) ;  /* 0x0000000000380947 */ /* 0x000fea0003800000 */
[----:B-12---:R-:W1:Y:S01]  /*06e0*/  LDC.64 R6, c[0x0][0x388] ;  /* 0x0000e200ff067b82 */ /* 0x006e620000000a00 */
[----:B------:R-:W-:Y:S01]  /*06f0*/  IADD3 R9, PT, PT, R3, R2, RZ ;  /* 0x0000000203097210 */ /* 0x000fe20007ffe0ff */
[----:B------:R-:W-:Y:S01]  /*0700*/  DADD R22, -RZ, |R22| ;  /* 0x00000000ff167229 */ /* 0x000fe20000000516 */
[----:B------:R-:W-:-:S03]  /*0710*/  VIADD R2, R2, 0x80 ;  /* 0x0000008002027836 */ /* 0x000fc60000000000 */
[----:B-1----:R-:W-:-:S05]  /*0720*/  IMAD.WIDE.U32 R6, R9, 0x8, R6 ;  /* 0x0000000809067825 */ /* 0x002fca00078e0006 */
[----:B------:R2:W-:Y:S02]  /*0730*/  STG.E.64 desc[UR4][R6.64], R22 ;  /* 0x0000001606007986 */ /* 0x0005e4000c101b04 */
.L_x_2872:
[----:B------:R-:W-:Y:S05]  /*0740*/  BSYNC.RELIABLE B1 ;  /* 0x0000000000017941 */ /* 0x000fea0003800100 */
.L_x_2867:
[----:B------:R-:W-:-:S13]  /*0750*/  ISETP.GE.U32.AND P0, PT, R2, R5, PT ;  /* 0x000000050200720c */ /* 0x000fda0003f06070 */
[----:B-12--5:R-:W1:Y:S01]  /*0760*/  @!P0 LDC.64 R6, c[0x0][0x388] ;  /* 0x0000e200ff068b82 */ /* 0x026e620000000a00 */
[----:B0-----:R-:W-:Y:S01]  /*0770*/  @!P0 IADD3 R9, PT, PT, R3, R2, RZ ;  /* 0x0000000203098210 */ /* 0x001fe20007ffe0ff */
[----:B------:R-:W-:Y:S01]  /*0780*/  @!P0 DADD R28, -RZ, |R28| ;  /* 0x00000000ff1c8229 */ /* 0x000fe2000000051c */
[----:B------:R-:W-:-:S03]  /*0790*/  @!P0 VIADD R2, R2, 0x80 ;  /* 0x0000008002028836 */ /* 0x000fc60000000000 */
[----:B-1----:R-:W-:-:S05]  /*07a0*/  @!P0 IMAD.WIDE.U32 R6, R9, 0x8, R6 ;  /* 0x0000000809068825 */ /* 0x002fca00078e0006 */
[----:B------:R3:W-:Y:S02]  /*07b0*/  @!P0 STG.E.64 desc[UR4][R6.64], R28 ;  /* 0x0000001c06008986 */ /* 0x0007e4000c101b04 */
.L_x_2873:
[----:B------:R-:W-:Y:S05]  /*07c0*/  BSYNC.RECONVERGENT B0 ;  /* 0x0000000000007941 */ /* 0x000fea0003800200 */
.L_x_2866:
[----:B------:R-:W-:Y:S05]  /*07d0*/  WARPSYNC.ALL ;  /* 0x0000000000007948 */ /* 0x000fea0003800000 */
[----:B------:R-:W-:-:S13]  /*07e0*/  ISETP.GE.U32.AND P0, PT, R2, R5, PT ;  /* 0x000000050200720c */ /* 0x000fda0003f06070 */
[----:B------:R-:W-:Y:S05]  /*07f0*/  @P0 EXIT ;  /* 0x000000000000094d */ /* 0x000fea0003800000 */
[----:B------:R-:W4:Y:S01]  /*0800*/  LDC.64 R4, c[0x0][0x388] ;  /* 0x0000e200ff047b82 */ /* 0x000f220000000a00 */
[----:B------:R-:W-:Y:S01]  /*0810*/  IADD3 R3, PT, PT, R3, R2, RZ ;  /* 0x0000000203037210 */ /* 0x000fe20007ffe0ff */
[----:B------:R-:W-:-:S04]  /*0820*/  DADD R18, -RZ, |R18| ;  /* 0x00000000ff127229 */ /* 0x000fc80000000512 */
[----:B----4-:R-:W-:-:S05]  /*0830*/  IMAD.WIDE.U32 R2, R3, 0x8, R4 ;  /* 0x0000000803027825 */ /* 0x010fca00078e0004 */
[----:B------:R-:W-:Y:S01]  /*0840*/  STG.E.64 desc[UR4][R2.64], R18 ;  /* 0x0000001202007986 */ /* 0x000fe2000c101b04 */
[----:B------:R-:W-:Y:S05]  /*0850*/  EXIT ;  /* 0x000000000000794d */ /* 0x000fea0003800000 */
.L_x_2865:
[----:B------:R-:W0:Y:S01]  /*0860*/  S2R R0, SR_TID.X ;  /* 0x0000000000007919 */ /* 0x000e220000002100 */
[----:B------:R-:W1:Y:S08]  /*0870*/  LDC.64 R4, c[0x0][0x390] ;  /* 0x0000e400ff047b82 */ /* 0x000e700000000a00 */
[----:B------:R-:W2:Y:S01]  /*0880*/  LDC.64 R22, c[0x0][0x388] ;  /* 0x0000e200ff167b82 */ /* 0x000ea20000000a00 */
[----:B-1----:R-:W-:-:S04]  /*0890*/  IMAD.WIDE.U32 R4, R3, 0x8, R4 ;  /* 0x0000000803047825 */ /* 0x002fc800078e0004 */
[----:B0-----:R-:W-:-:S05]  /*08a0*/  IMAD.WIDE.U32 R20, R0, 0x10, R4 ;  /* 0x0000001000147825 */ /* 0x001fca00078e0004 */
[----:B------:R-:W3:Y:S04]  /*08b0*/  LDG.E.128 R12, desc[UR4][R20.64] ;  /* 0x00000004140c7981 */ /* 0x000ee8000c1e1d00 */
[----:B------:R-:W4:Y:S04]  /*08c0*/  LDG.E.128 R16, desc[UR4][R20.64+0x800] ;  /* 0x0008000414107981 */ /* 0x000f28000c1e1d00 */
[----:B------:R-:W5:Y:S04]  /*08d0*/  LDG.E.128 R4, desc[UR4][R20.64+0x1000] ;  /* 0x0010000414047981 */ /* 0x000f68000c1e1d00 */
[----:B------:R-:W5:Y:S01]  /*08e0*/  LDG.E.128 R8, desc[UR4][R20.64+0x1800] ;  /* 0x0018000414087981 */ /* 0x000f62000c1e1d00 */
[----:B--2---:R-:W-:-:S04]  /*08f0*/  IMAD.WIDE.U32 R2, R3, 0x8, R22 ;  /* 0x0000000803027825 */ /* 0x004fc800078e0016 */
[----:B------:R-:W-:Y:S01]  /*0900*/  IMAD.WIDE.U32 R2, R0, 0x10, R2 ;  /* 0x0000001000027825 */ /* 0x000fe200078e0002 */
[----:B---3--:R-:W-:Y:S02]  /*0910*/  DADD R12, -RZ, |R12| ;  /* 0x00000000ff0c7229 */ /* 0x008fe4000000050c */
[----:B------:R-:W-:Y:S02]  /*0920*/  DADD R14, -RZ, |R14| ;  /* 0x00000000ff0e7229 */ /* 0x000fe4000000050e */
[----:B----4-:R-:W-:Y:S02]  /*0930*/  DADD R16, -RZ, |R16| ;  /* 0x00000000ff107229 */ /* 0x010fe40000000510 */
[----:B------:R-:W-:Y:S02]  /*0940*/  DADD R18, -RZ, |R18| ;  /* 0x00000000ff127229 */ /* 0x000fe40000000512 */
[----:B-----5:R-:W-:Y:S01]  /*0950*/  DADD R4, -RZ, |R4| ;  /* 0x00000000ff047229 */ /* 0x020fe20000000504 */
[----:B------:R-:W-:Y:S01]  /*0960*/  STG.E.128 desc[UR4][R2.64], R12 ;  /* 0x0000000c02007986 */ /* 0x000fe2000c101d04 */
[----:B------:R-:W-:-:S02]  /*0970*/  DADD R6, -RZ, |R6| ;  /* 0x00000000ff067229 */ /* 0x000fc40000000506 */
[----:B------:R-:W-:Y:S01]  /*0980*/  DADD R8, -RZ, |R8| ;  /* 0x00000000ff087229 */ /* 0x000fe20000000508 */
[----:B------:R-:W-:Y:S01]  /*0990*/  STG.E.128 desc[UR4][R2.64+0x800], R16 ;  /* 0x0008001002007986 */ /* 0x000fe2000c101d04 */
[----:B------:R-:W-:-:S03]  /*09a0*/  DADD R10, -RZ, |R10| ;  /* 0x00000000ff0a7229 */ /* 0x000fc6000000050a */
[----:B------:R-:W-:Y:S04]  /*09b0*/  STG.E.128 desc[UR4][R2.64+0x1000], R4 ;  /* 0x0010000402007986 */ /* 0x000fe8000c101d04 */
[----:B------:R-:W-:Y:S01]  /*09c0*/  STG.E.128 desc[UR4][R2.64+0x1800], R8 ;  /* 0x0018000802007986 */ /* 0x000fe2000c101d04 */
[----:B------:R-:W-:Y:S05]  /*09d0*/  EXIT ;  /* 0x000000000000794d */ /* 0x000fea0003800000 */
.L_x_2874:
        /* <DEDUP_REMOVED lines=10> */
.L_x_5989:


//--------------------- .text._ZN2at6native29vectorized_elementwise_kernelILi4ENS0_10AbsFunctorIdEESt5arrayIPcLm2EEEEviT0_T1_ --------------------------
	.section	.text._ZN2at6native29vectorized_elementwise_kernelILi4ENS0_10AbsFunctorIdEESt5arrayIPcLm2EEEEviT0_T1_,"ax",@progbits
	.align	128
        .global         _ZN2at6native29vectorized_elementwise_kernelILi4ENS0_10AbsFunctorIdEESt5arrayIPcLm2EEEEviT0_T1_
        .type           _ZN2at6native29vectorized_elementwise_kernelILi4ENS0_10AbsFunctorIdEESt5arrayIPcLm2EEEEviT0_T1_,@function
        .size           _ZN2at6native29vectorized_elementwise_kernelILi4ENS0_10AbsFunctorIdEESt5arrayIPcLm2EEEEviT0_T1_,(.L_x_5990 - _ZN2at6native29vectorized_elementwise_kernelILi4ENS0_10AbsFunctorIdEESt5arrayIPcLm2EEEEviT0_T1_)
        .other          _ZN2at6native29vectorized_elementwise_kernelILi4ENS0_10AbsFunctorIdEESt5arrayIPcLm2EEEEviT0_T1_,@"STO_CUDA_ENTRY STV_DEFAULT"
_ZN2at6native29vectorized_elementwise_kernelILi4ENS0_10AbsFunctorIdEESt5arrayIPcLm2EEEEviT0_T1_:
.text._ZN2at6native29vectorized_elementwise_kernelILi4ENS0_10AbsFunctorIdEESt5arrayIPcLm2EEEEviT0_T1_:
        /* <DEDUP_REMOVED lines=83> */
.L_x_2878:
        /* <DEDUP_REMOVED lines=8> */
.L_x_2879:
        /* <DEDUP_REMOVED lines=8> */
.L_x_2880:
        /* <DEDUP_REMOVED lines=8> */
.L_x_2881:
        /* <DEDUP_REMOVED lines=9> */
.L_x_2882:
[----:B------:R-:W-:Y:S05]  /*0740*/  BSYNC.RELIABLE B1 ;  /* 0x0000000000017941 */ /* 0x000fea0003800100 */
.L_x_2877:
[----:B------:R-:W-:-:S13]  /*0750*/  ISETP.GE.U32.AND P0, PT, R2, R5, PT ;  /* 0x000000050200720c */ /* 0x000fda0003f06070 */
[----:B-12--5:R-:W1:Y:S01]  /*0760*/  @!P0 LDC.64 R6, c[0x0][0x388] ;  /* 0x0000e200ff068b82 */ /* 0x026e620000000a00 */
[----:B0-----:R-:W-:Y:S01]  /*0770*/  @!P0 IADD3 R9, PT, PT, R3, R2, RZ ;  /* 0x0000000203098210 */ /* 0x001fe20007ffe0ff */
[----:B------:R-:W-:Y:S01]  /*0780*/  @!P0 DADD R28, -RZ, |R28| ;  /* 0x00000000ff1c8229 */ /* 0x000fe2000000051c */
[----:B------:R-:W-:-:S03]  /*0790*/  @!P0 VIADD R2, R2, 0x80 ;  /* 0x0000008002028836 */ /* 0x000fc60000000000 */
[----:B-1----:R-:W-:-:S05]  /*07a0*/  @!P0 IMAD.WIDE.U32 R6, R9, 0x8, R6 ;  /* 0x0000000809068825 */ /* 0x002fca00078e0006 */
[----:B------:R3:W-:Y:S02]  /*07b0*/  @!P0 STG.E.64 desc[UR4][R6.64], R28 ;  /* 0x0000001c06008986 */ /* 0x0007e4000c101b04 */
.L_x_2883:
[----:B------:R-:W-:Y:S05]  /*07c0*/  BSYNC.RECONVERGENT B0 ;  /* 0x0000000000007941 */ /* 0x000fea0003800200 */
.L_x_2876:
        /* <DEDUP_REMOVED lines=9> */
.L_x_2875:
[----:B------:R-:W0:Y:S01]  /*0860*/  S2R R0, SR_TID.X ;  /* 0x0000000000007919 */ /* 0x000e220000002100 */
[----:B------:R-:W1:Y:S08]  /*0870*/  LDC.64 R4, c[0x0][0x390] ;  /* 0x0000e400ff047b82 */ /* 0x000e700000000a00 */
[----:B------:R-:W2:Y:S01]  /*0880*/  LDC.64 R22, c[0x0][0x388] ;  /* 0x0000e200ff167b82 */ /* 0x000ea20000000a00 */
[----:B-1----:R-:W-:-:S04]  /*0890*/  IMAD.WIDE.U32 R4, R3, 0x8, R4 ;  /* 0x0000000803047825 */ /* 0x002fc800078e0004 */
[----:B0-----:R-:W-:-:S05]  /*08a0*/  IMAD.WIDE.U32 R20, R0, 0x20, R4 ;  /* 0x0000002000147825 */ /* 0x001fca00078e0004 */
[----:B------:R-:W3:Y:S04]  /*08b0*/  LDG.E.ENL2.256 R16, R12, desc[UR4][R20.64] ;  /* 0xfe000004140c797e */ /* 0x000ee80008121910 */
[----:B------:R-:W4:Y:S01]  /*08c0*/  LDG.E.ENL2.256 R8, R4, desc[UR4][R20.64+0x1000] ;  /* 0xfe0080041404797e */ /* 0x000f220008121908 */
[----:B--2---:R-:W-:-:S04]  /*08d0*/  IMAD.WIDE.U32 R2, R3, 0x8, R22 ;  /* 0x0000000803027825 */ /* 0x004fc800078e0016 */
[----:B------:R-:W-:Y:S01]  /*08e0*/  IMAD.WIDE.U32 R2, R0, 0x20, R2 ;  /* 0x0000002000027825 */ /* 0x000fe200078e0002 */
[----:B---3--:R-:W-:Y:S02]  /*08f0*/  DADD R12, -RZ, |R12| ;  /* 0x00000000ff0c7229 */ /* 0x008fe4000000050c */
[----:B------:R-:W-:Y:S02]  /*0900*/  DADD R14, -RZ, |R14| ;  /* 0x00000000ff0e7229 */ /* 0x000fe4000000050e */
[----:B------:R-:W-:Y:S02]  /*0910*/  DADD R16, -RZ, |R16| ;  /* 0x00000000ff107229 */ /* 0x000fe40000000510 */
[----:B------:R-:W-:Y:S02]  /*0920*/  DADD R18, -RZ, |R18| ;  /* 0x00000000ff127229 */ /* 0x000fe40000000512 */
[----:B----4-:R-:W-:Y:S02]  /*0930*/  DADD R4, -RZ, |R4| ;  /* 0x00000000ff047229 */ /* 0x010fe40000000504 */
[----:B------:R-:W-:-:S02]  /*0940*/  DADD R6, -RZ, |R6| ;  /* 0x00000000ff067229 */ /* 0x000fc40000000506 */
[----:B------:R-:W-:Y:S01]  /*0950*/  DADD R8, -RZ, |R8| ;  /* 0x00000000ff087229 */ /* 0x000fe20000000508 */
[----:B------:R-:W-:Y:S01]  /*0960*/  STG.E.ENL2.256 desc[UR4][R2.64], R12, R16 ;  /* 0xf800000c0210797f */ /* 0x000fe2000f121804 */
[----:B------:R-:W-:-:S07]  /*0970*/  DADD R10, -RZ, |R10| ;  /* 0x00000000ff0a7229 */ /* 0x000fce000000050a */
[----:B------:R-:W-:Y:S01]  /*0980*/  STG.E.ENL2.256 desc[UR4][R2.64+0x1000], R4, R8 ;  /* 0xf80080040208797f */ /* 0x000fe2000f121804 */
[----:B------:R-:W-:Y:S05]  /*0990*/  EXIT ;  /* 0x000000000000794d */ /* 0x000fea0003800000 */
.L_x_2884:
        /* <DEDUP_REMOVED lines=14> */
.L_x_5990:


//--------------------- .text._ZN2at6native29vectorized_elementwise_kernelILi8ENS0_10AbsFunctorIdEESt5arrayIPcLm2EEEEviT0_T1_ --------------------------
	.section	.text._ZN2at6native29vectorized_elementwise_kernelILi8ENS0_10AbsFunctorIdEESt5arrayIPcLm2EEEEviT0_T1_,"ax",@progbits
	.align	128
        .global         _ZN2at6native29vectorized_elementwise_kernelILi8ENS0_10AbsFunctorIdEESt5arrayIPcLm2EEEEviT0_T1_
        .type           _ZN2at6native29vectorized_elementwise_kernelILi8ENS0_10AbsFunctorIdEESt5arrayIPcLm2EEEEviT0_T1_,@function
        .size           _ZN2at6native29vectorized_elementwise_kernelILi8ENS0_10AbsFunctorIdEESt5arrayIPcLm2EEEEviT0_T1_,(.L_x_5991 - _ZN2at6native29vectorized_elementwise_kernelILi8ENS0_10AbsFunctorIdEESt5arrayIPcLm2EEEEviT0_T1_)
        .other          _ZN2at6native29vectorized_elementwise_kernelILi8ENS0_10AbsFunctorIdEESt5arrayIPcLm2EEEEviT0_T1_,@"STO_CUDA_ENTRY STV_DEFAULT"
_ZN2at6native29vectorized_elementwise_kernelILi8ENS0_10AbsFunctorIdEESt5arrayIPcLm2EEEEviT0_T1_:
.text._ZN2at6native29vectorized_elementwise_kernelILi8ENS0_10AbsFunctorIdEESt5arrayIPcLm2EEEEviT0_T1_:
        /* <DEDUP_REMOVED lines=83> */
.L_x_2888:
        /* <DEDUP_REMOVED lines=8> */
.L_x_2889:
        /* <DEDUP_REMOVED lines=8> */
.L_x_2890:
        /* <DEDUP_REMOVED lines=8> */
.L_x_2891:
        /* <DEDUP_REMOVED lines=9> */
.L_x_2892:
[----:B------:R-:W-:Y:S05]  /*0740*/  BSYNC.RELIABLE B1 ;  /* 0x0000000000017941 */ /* 0x000fea0003800100 */
.L_x_2887:
[----:B------:R-:W-:-:S13]  /*0750*/  ISETP.GE.U32.AND P0, PT, R2, R5, PT ;  /* 0x000000050200720c */ /* 0x000fda0003f06070 */
[----:B-12--5:R-:W1:Y:S01]  /*0760*/  @!P0 LDC.64 R6, c[0x0][0x388] ;  /* 0x0000e200ff068b82 */ /* 0x026e620000000a00 */
[----:B0-----:R-:W-:Y:S01]  /*0770*/  @!P0 IADD3 R9, PT, PT, R3, R2, RZ ;  /* 0x0000000203098210 */ /* 0x001fe20007ffe0ff */
[----:B------:R-:W-:Y:S01]  /*0780*/  @!P0 DADD R28, -RZ, |R28| ;  /* 0x00000000ff1c8229 */ /* 0x000fe2000000051c */
[----:B------:R-:W-:-:S03]  /*0790*/  @!P0 VIADD R2, R2, 0x80 ;  /* 0x0000008002028836 */ /* 0x000fc60000000000 */
[----:B-1----:R-:W-:-:S05]  /*07a0*/  @!P0 IMAD.WIDE.U32 R6, R9, 0x8, R6 ;  /* 0x0000000809068825 */ /* 0x002fca00078e0006 */
[----:B------:R3:W-:Y:S02]  /*07b0*/  @!P0 STG.E.64 desc[UR4][R6.64], R28 ;  /* 0x0000001c06008986 */ /* 0x0007e4000c101b04 */
.L_x_2893:
[----:B------:R-:W-:Y:S05]  /*07c0*/  BSYNC.RECONVERGENT B0 ;  /* 0x0000000000007941 */ /* 0x000fea0003800200 */
.L_x_2886:
        /* <DEDUP_REMOVED lines=9> */
.L_x_2885:
        /* <DEDUP_REMOVED lines=20> */
.L_x_2894:
        /* <DEDUP_REMOVED lines=14> */
.L_x_5991:


//--------------------- .text._ZN2at6native18elementwise_kernelILi128ELi4EZNS0_15gpu_kernel_implINS0_10AbsFunctorIsEEEEvRNS_18TensorIteratorBaseERKT_EUliE_EEviT1_ --------------------------
	.section	.text._ZN2at6native18elementwise_kernelILi128ELi4EZNS0_15gpu_kernel_implINS0_10AbsFunctorIsEEEEvRNS_18TensorIteratorBaseERKT_EUliE_EEviT1_,"ax",@progbits
	.align	128
        .global         _ZN2at6native18elementwise_kernelILi128ELi4EZNS0_15gpu_kernel_implINS0_10AbsFunctorIsEEEEvRNS_18TensorIteratorBaseERKT_EUliE_EEviT1_
        .type           _ZN2at6native18elementwise_kernelILi128ELi4EZNS0_15gpu_kernel_implINS0_10AbsFunctorIsEEEEvRNS_18TensorIteratorBaseERKT_EUliE_EEviT1_,@function
        .size           _ZN2at6native18elementwise_kernelILi128ELi4EZNS0_15gpu_kernel_implINS0_10AbsFunctorIsEEEEvRNS_18TensorIteratorBaseERKT_EUliE_EEviT1_,(.L_x_5992 - _ZN2at6native18elementwise_kernelILi128ELi4EZNS0_15gpu_kernel_implINS0_10AbsFunctorIsEEEEvRNS_18TensorIteratorBaseERKT_EUliE_EEviT1_)
        .other          _ZN2at6native18elementwise_kernelILi128ELi4EZNS0_15gpu_kernel_implINS0_10AbsFunctorIsEEEEvRNS_18TensorIteratorBaseERKT_EUliE_EEviT1_,@"STO_CUDA_ENTRY STV_DEFAULT"
_ZN2at6native18elementwise_kernelILi128ELi4EZNS0_15gpu_kernel_implINS0_10AbsFunctorIsEEEEvRNS_18TensorIteratorBaseERKT_EUliE_EEviT1_:
.text._ZN2at6native18elementwise_kernelILi128ELi4EZNS0_15gpu_kernel_implINS0_10AbsFunctorIsEEEEvRNS_18TensorIteratorBaseERKT_EUliE_EEviT1_:
        /* <DEDUP_REMOVED lines=319> */
.L_x_2897:
        /* <DEDUP_REMOVED lines=14> */
[----:B------:R0:W5:Y:S01]  /*14d0*/  LDG.E.S8 R0, desc[UR36][R2.64] ;  /* 0x0000002402007981 */ /* 0x000162000c1e1300 */
[----:B------:R-:W-:Y:S05]  /*14e0*/  BRA `(.L_x_2903) ;  /* 0x0000000c00547947 */ /* 0x000fea0003800000 */
.L_x_2901:
[----:B------:R0:W5:Y:S01]  /*14f0*/  LDG.E.U8 R0, desc[UR36][R2.64] ;  /* 0x0000002402007981 */ /* 0x000162000c1e1100 */
[----:B------:R-:W-:Y:S05]  /*1500*/  BRA `(.L_x_2903) ;  /* 0x0000000c004c7947 */ /* 0x000fea0003800000 */
.L_x_2900:
[----:B------:R-:W-:-:S09]  /*1510*/  UISETP.NE.AND UP0, UPT, UR4, 0x2, UPT ;  /* 0x000000020400788c */ /* 0x000fd2000bf05270 */
[----:B------:R-:W-:Y:S05]  /*1520*/  BRA.U !UP0, `(.L_x_2904) ;  /* 0x0000000108207547 */ /* 0x000fea000b800000 */
[----:B------:R-:W-:-:S09]  /*1530*/  UISETP.NE.AND UP0, UPT, UR4, 0x3, UPT ;  /* 0x000000030400788c */ /* 0x000fd2000bf05270 */
[----:B------:R-:W-:Y:S05]  /*1540*/  BRA.U !UP0, `(.L_x_2905) ;  /* 0x0000000108107547 */ /* 0x000fea000b800000 */
[----:B------:R-:W-:-:S09]  /*1550*/  UISETP.NE.AND UP0, UPT, UR4, 0x4, UPT ;  /* 0x000000040400788c */ /* 0x000fd2000bf05270 */
[----:B------:R-:W-:Y:S05]  /*1560*/  BRA.U UP0, `(.L_x_2902) ;  /* 0x0000000900b07547 */ /* 0x000fea000b800000 */
[----:B------:R0:W5:Y:S01]  /*1570*/  LDG.E.U16 R0, desc[UR36][R2.64] ;  /* 0x0000002402007981 */ /* 0x000162000c1e1500 */
[----:B------:R-:W-:Y:S05]  /*1580*/  BRA `(.L_x_2903) ;  /* 0x0000000c002c7947 */ /* 0x000fea0003800000 */
.L_x_2905:
[----:B------:R0:W5:Y:S01]  /*1590*/  LDG.E.U16 R0, desc[UR36][R2.64] ;  /* 0x0000002402007981 */ /* 0x000162000c1e1500 */
[----:B------:R-:W-:Y:S05]  /*15a0*/  BRA `(.L_x_2903) ;  /* 0x0000000c00247947 */ /* 0x000fea0003800000 */
.L_x_2904:
[----:B------:R0:W5:Y:S01]  /*15b0*/  LDG.E.U16 R0, desc[UR36][R2.64] ;  /* 0x0000002402007981 */ /* 0x000162000c1e1500 */
[----:B------:R-:W-:Y:S05]  /*15c0*/  BRA `(.L_x_2903) ;  /* 0x0000000c001c7947 */ /* 0x000fea0003800000 */
.L_x_2899:
[----:B------:R-:W-:-:S09]  /*15d0*/  UISETP.GT.AND UP0, UPT, UR4, 0x6, UPT ;  /* 0x000000060400788c */ /* 0x000fd2000bf04270 */
[----:B------:R-:W-:Y:S05]  /*15e0*/  BRA.U UP0, `(.L_x_2906) ;  /* 0x0000000100307547 */ /* 0x000fea000b800000 */
[----:B------:R-:W-:-:S09]  /*15f0*/  UISETP.NE.AND UP0, UPT, UR4, 0x5, UPT ;  /* 0x000000050400788c */ /* 0x000fd2000bf05270 */
[----:B------:R-:W-:Y:S05]  /*1600*/  BRA.U !UP0, `(.L_x_2907) ;  /* 0x0000000108147547 */ /* 0x000fea000b800000 */
[----:B------:R-:W-:-:S09]  /*1610*/  UISETP.NE.AND UP0, UPT, UR4, 0x6, UPT ;  /* 0x000000060400788c */ /* 0x000fd2000bf05270 */
[----:B------:R-:W-:Y:S05]  /*1620*/  BRA.U UP0, `(.L_x_2902) ;  /* 0x0000000900807547 */ /* 0x000fea000b800000 */
[----:B------:R-:W2:Y:S02]  /*1630*/  LDG.E R2, desc[UR36][R2.64] ;  /* 0x0000002402027981 */ /* 0x000ea4000c1e1900 */
[----:B--2---:R0:W1:Y:S01]  /*1640*/  F2I.FTZ.TRUNC.NTZ R0, R2 ;  /* 0x0000000200007305 */ /* 0x004062000021f100 */
[----:B------:R-:W-:Y:S05]  /*1650*/  BRA `(.L_x_2903) ;  /* 0x0000000800f87947 */ /* 0x000fea0003800000 */
.L_x_2907:
[----:B------:R-:W2:Y:S02]  /*1660*/  LDG.E.U16 R4, desc[UR36][R2.64] ;  /* 0x0000002402047981 */ /* 0x000ea4000c1e1500 */
[----:B--2---:R-:W-:-:S06]  /*1670*/  HADD2.F32 R4, -RZ, R4.H0_H0 ;  /* 0x20000004ff047230 */ /* 0x004fcc0000004100 */
[----:B------:R-:W0:Y:S02]  /*1680*/  F2I.FTZ.TRUNC.NTZ R4, R4 ;  /* 0x0000000400047305 */ /* 0x000e24000021f100 */
[----:B0-----:R-:W-:Y:S01]  /*1690*/  PRMT R0, R4, 0x7610, R0 ;  /* 0x0000761004007816 */ /* 0x001fe20000000000 */
[----:B------:R-:W-:Y:S06]  /*16a0*/  BRA `(.L_x_2903) ;  /* 0x0000000800e47947 */ /* 0x000fec0003800000 */
.L_x_2906:
[----:B------:R-:W-:-:S09]  /*16b0*/  UISETP.NE.AND UP0, UPT, UR4, 0x7, UPT ;  /* 0x000000070400788c */ /* 0x000fd2000bf05270 */
[----:B------:R-:W-:Y:S05]  /*16c0*/  BRA.U !UP0, `(.L_x_2908) ;  /* 0x0000000108307547 */ /* 0x000fea000b800000 */
[----:B------:R-:W-:-:S09]  /*16d0*/  UISETP.NE.AND UP0, UPT, UR4, 0x8, UPT ;  /* 0x000000080400788c */ /* 0x000fd2000bf05270 */
[----:B------:R-:W-:Y:S05]  /*16e0*/  BRA.U !UP0, `(.L_x_2909) ;  /* 0x0000000108147547 */ /* 0x000fea000b800000 */
[----:B------:R-:W-:-:S09]  /*16f0*/  UISETP.NE.AND UP0, UPT, UR4, 0x9, UPT ;  /* 0x000000090400788c */ /* 0x000fd2000bf05270 */
[----:B------:R-:W-:Y:S05]  /*1700*/  BRA.U UP0, `(.L_x_2902) ;  /* 0x0000000900487547 */ /* 0x000fea000b800000 */
[----:B------:R-:W2:Y:S02]  /*1710*/  LDG.E R2, desc[UR36][R2.64] ;  /* 0x0000002402027981 */ /* 0x000ea4000c1e1900 */
[----:B--2---:R0:W1:Y:S01]  /*1720*/  F2I.FTZ.TRUNC.NTZ R0, R2 ;  /* 0x0000000200007305 */ /* 0x004062000021f100 */
[----:B------:R-:W-:Y:S05]  /*1730*/  BRA `(.L_x_2903) ;  /* 0x0000000800c07947 */ /* 0x000fea0003800000 */
.L_x_2909:
[----:B------:R-:W2:Y:S02]  /*1740*/  LDG.E.U16 R2, desc[UR36][R2.64] ;  /* 0x0000002402027981 */ /* 0x000ea4000c1e1500 */
[----:B--2---:R-:W-:-:S06]  /*1750*/  HADD2.F32 R4, -RZ, R2.H0_H0 ;  /* 0x20000002ff047230 */ /* 0x004fcc0000004100 */
[----:B------:R-:W0:Y:S02]  /*1760*/  F2I.FTZ.TRUNC.NTZ R4, R4 ;  /* 0x0000000400047305 */ /* 0x000e24000021f100 */
[----:B0-----:R-:W-:Y:S01]  /*1770*/  PRMT R0, R4, 0x7610, R0 ;  /* 0x0000761004007816 */ /* 0x001fe20000000000 */
[----:B------:R-:W-:Y:S06]  /*1780*/  BRA `(.L_x_2903) ;  /* 0x0000000800ac7947 */ /* 0x000fec0003800000 */
.L_x_2908:
[----:B------:R-:W2:Y:S02]  /*1790*/  LDG.E.64 R2, desc[UR36][R2.64] ;  /* 0x0000002402027981 */ /* 0x000ea4000c1e1b00 */
[----:B--2---:R0:W1:Y:S01]  /*17a0*/  F2I.F64.TRUNC R0, R2 ;  /* 0x0000000200007311 */ /* 0x004062000030d100 */
[----:B------:R-:W-:Y:S05]  /*17b0*/  BRA `(.L_x_2903) ;  /* 0x0000000800a07947 */ /* 0x000fea0003800000 */
.L_x_2898:
        /* <DEDUP_REMOVED lines=10> */
[----:B------:R-:W-:Y:S01]  /*1860*/  SEL R0, RZ, 0x1, !P0 ;  /* 0x00000001ff007807 */ /* 0x000fe20004000000 */
[----:B------:R-:W-:Y:S08]  /*1870*/  BRA `(.L_x_2903) ;  /* 0x0000000800707947 */ /* 0x000ff00003800000 */
.L_x_2912:
[----:B------:R-:W2:Y:S02]  /*1880*/  LDG.E.64 R2, desc[UR36][R2.64] ;  /* 0x0000002402027981 */ /* 0x000ea4000c1e1b00 */
[----:B--2---:R3:W4:Y:S01]  /*1890*/  F2I.F64.TRUNC R0, R2 ;  /* 0x0000000200007311 */ /* 0x004722000030d100 */
[----:B------:R-:W-:Y:S05]  /*18a0*/  BRA `(.L_x_2903) ;  /* 0x0000000800647947 */ /* 0x000fea0003800000 */
.L_x_2911:
        /* <DEDUP_REMOVED lines=23> */
[----:B------:R-:W-:-:S06]  /*1a20*/  LOP3.LUT R5, R5, 0x80000000, R0, 0xf8, !PT ;  /* 0x8000000005057812 */ /* 0x000fcc00078ef800 */
[----:B------:R-:W0:Y:S02]  /*1a30*/  F2I.FTZ.TRUNC.NTZ R5, R5 ;  /* 0x0000000500057305 */ /* 0x000e24000021f100 */
[----:B0-----:R-:W-:Y:S01]  /*1a40*/  PRMT R0, R5, 0x7610, R0 ;  /* 0x0000761005007816 */ /* 0x001fe20000000000 */
[----:B------:R-:W-:Y:S06]  /*1a50*/  BRA `(.L_x_2903) ;  /* 0x0000000400f87947 */ /* 0x000fec0003800000 */
.L_x_2914:
        /* <DEDUP_REMOVED lines=10> */
[----:B------:R-:W-:-:S06]  /*1b00*/  LOP3.LUT R5, R0, 0x80000000, R5, 0xf8, !PT ;  /* 0x8000000000057812 */ /* 0x000fcc00078ef805 */
[----:B------:R-:W0:Y:S02]  /*1b10*/  F2I.FTZ.TRUNC.NTZ R5, R5 ;  /* 0x0000000500057305 */ /* 0x000e24000021f100 */
[----:B0-----:R-:W-:Y:S01]  /*1b20*/  PRMT R0, R5, 0x7610, R0 ;  /* 0x0000761005007816 */ /* 0x001fe20000000000 */
[----:B------:R-:W-:Y:S06]  /*1b30*/  BRA `(.L_x_2903) ;  /* 0x0000000400c07947 */ /* 0x000fec0003800000 */
.L_x_2913:
[----:B------:R-:W2:Y:S02]  /*1b40*/  LDG.E.U16 R4, desc[UR36][R2.64] ;  /* 0x0000002402047981 */ /* 0x000ea4000c1e1500 */
[----:B--2---:R-:W-:-:S06]  /*1b50*/  IMAD.U32 R4, R4, 0x10000, RZ ;  /* 0x0001000004047824 */ /* 0x004fcc00078e00ff */
[----:B------:R-:W0:Y:S02]  /*1b60*/  F2I.FTZ.TRUNC.NTZ R4, R4 ;  /* 0x0000000400047305 */ /* 0x000e24000021f100 */
[----:B0-----:R-:W-:Y:S01]  /*1b70*/  PRMT R0, R4, 0x7610, R0 ;  /* 0x0000761004007816 */ /* 0x001fe20000000000 */
[----:B------:R-:W-:Y:S06]  /*1b80*/  BRA `(.L_x_2903) ;  /* 0x0000000400ac7947 */ /* 0x000fec0003800000 */
.L_x_2910:
        /* <DEDUP_REMOVED lines=10> */
.L_x_2917:
        /* <DEDUP_REMOVED lines=21> */
.L_x_2921:
[----:B------:R-:W-:Y:S05]  /*1d80*/  BSYNC.RECONVERGENT B1 ;  /* 0x0000000000017941 */ /* 0x000fea0003800200 */
.L_x_2920:
[----:B------:R-:W-:Y:S02]  /*1d90*/  SHF.L.U32 R0, R0, 0x14, RZ ;  /* 0x0000001400007819 */ /* 0x000fe400000006ff */
[----:B------:R-:W-:-:S04]  /*1da0*/  LEA R2, R2, 0x3b800000, 0x17 ;  /* 0x3b80000002027811 */ /* 0x000fc800078eb8ff */
[----:B------:R-:W-:-:S07]  /*1db0*/  LOP3.LUT R4, R2, R0, R7, 0xfe, !PT ;  /* 0x0000000002047212 */ /* 0x000fce00078efe07 */
.L_x_2919:
[----:B------:R-:W-:Y:S05]  /*1dc0*/  BSYNC.RECONVERGENT B0 ;  /* 0x0000000000007941 */ /* 0x000fea0003800200 */
.L_x_2918:
[----:B------:R-:W0:Y:S02]  /*1dd0*/  F2I.FTZ.TRUNC.NTZ R4, R4 ;  /* 0x0000000400047305 */ /* 0x000e24000021f100 */
[----:B0-----:R-:W-:Y:S01]  /*1de0*/  PRMT R0, R4, 0x7610, R0 ;  /* 0x0000761004007816 */ /* 0x001fe20000000000 */
[----:B------:R-:W-:Y:S06]  /*1df0*/  BRA `(.L_x_2903) ;  /* 0x0000000400107947 */ /* 0x000fec0003800000 */
.L_x_2916:
        /* <DEDUP_REMOVED lines=21> */
.L_x_2925:
[----:B------:R-:W-:Y:S05]  /*1f50*/  BSYNC.RECONVERGENT B1 ;  /* 0x0000000000017941 */ /* 0x000fea0003800200 */
.L_x_2924:
[----:B------:R-:W-:Y:S01]  /*1f60*/  IMAD.SHL.U32 R0, R0, 0x200000, RZ ;  /* 0x0020000000007824 */ /* 0x000fe200078e00ff */
[----:B------:R-:W-:-:S04]  /*1f70*/  LEA R2, R2, 0x37800000, 0x17 ;  /* 0x3780000002027811 */ /* 0x000fc800078eb8ff */
[----:B------:R-:W-:-:S07]  /*1f80*/  LOP3.LUT R4, R2, R0, R7, 0xfe, !PT ;  /* 0x0000000002047212 */ /* 0x000fce00078efe07 */
.L_x_2923:
[----:B------:R-:W-:Y:S05]  /*1f90*/  BSYNC.RECONVERGENT B0 ;  /* 0x0000000000007941 */ /* 0x000fea0003800200 */
.L_x_2922:
[----:B------:R-:W0:Y:S02]  /*1fa0*/  F2I.FTZ.TRUNC.NTZ R4, R4 ;  /* 0x0000000400047305 */ /* 0x000e24000021f100 */
[----:B0-----:R-:W-:Y:S01]  /*1fb0*/  PRMT R0, R4, 0x7610, R0 ;  /* 0x0000761004007816 */ /* 0x001fe20000000000 */
[----:B------:R-:W-:Y:S06]  /*1fc0*/  BRA `(.L_x_2903) ;  /* 0x00000000009c7947 */ /* 0x000fec0003800000 */
.L_x_2915:
[----:B------:R-:W-:-:S09]  /*1fd0*/  UISETP.NE.AND UP0, UPT, UR4, 0x1c, UPT ;  /* 0x0000001c0400788c */ /* 0x000fd2000bf05270 */
[----:B------:R-:W-:Y:S05]  /*1fe0*/  BRA.U !UP0, `(.L_x_2926) ;  /* 0x0000000108907547 */ /* 0x000fea000b800000 */
[----:B------:R-:W-:-:S09]  /*1ff0*/  UISETP.NE.AND UP0, UPT, UR4, 0x1d, UPT ;  /* 0x0000001d0400788c */ /* 0x000fd2000bf05270 */
[----:B------:R-:W-:Y:S05]  /*2000*/  BRA.U !UP0, `(.L_x_2927) ;  /* 0x0000000108807547 */ /* 0x000fea000b800000 */
[----:B------:R-:W-:-:S09]  /*2010*/  UISETP.NE.AND UP0, UPT, UR4, 0x2c, UPT ;  /* 0x0000002c0400788c */ /* 0x000fd2000bf05270 */
[----:B------:R-:W-:Y:S05]  /*2020*/  BRA.U !UP0, `(.L_x_2928) ;  /* 0x0000000108487547 */ /* 0x000fea000b800000 */
.L_x_2902:
        /* <DEDUP_REMOVED lines=8> */
[----:B0-----:R-:W-:Y:S02]  /*20b0*/  IMAD.U32 R4, RZ, RZ, UR4 ;  /* 0x00000004ff047e24 */ /* 0x001fe4000f8e00ff */
[----:B------:R-:W-:Y:S01]  /*20c0*/  IMAD.U32 R5, RZ, RZ, UR5 ;  /* 0x00000005ff057e24 */ /* 0x000fe2000f8e00ff */
[----:B-1----:R-:W-:Y:S01]  /*20d0*/  MOV R6, UR6 ;  /* 0x0000000600067c02 */ /* 0x002fe20008000f00 */
[----:B------:R-:W-:-:S02]  /*20e0*/  IMAD.U32 R7, RZ, RZ, UR7 ;  /* 0x00000007ff077e24 */ /* 0x000fc4000f8e00ff */
[----:B---3--:R-:W-:Y:S02]  /*20f0*/  IMAD.U32 R10, RZ, RZ, UR8 ;  /* 0x00000008ff0a7e24 */ /* 0x008fe4000f8e00ff */
[----:B------:R-:W-:-:S07]  /*2100*/  IMAD.U32 R11, RZ, RZ, UR9 ;  /* 0x00000009ff0b7e24 */ /* 0x000fce000f8e00ff */
[----:B------:R-:W-:-:S07]  /*2110*/  LEPC R20, `(.L_x_2929) ;  /* 0x000000001014794e */ /* 0x000fce0000000000 */
[----:B--2---:R-:W-:Y:S05]  /*2120*/  CALL.ABS.NOINC R2 ;  /* 0x0000000002007343 */ /* 0x004fea0003c00000 */
.L_x_2929:
[----:B------:R-:W-:Y:S01]  /*2130*/  PRMT R0, RZ, 0x7610, R0 ;  /* 0x00007610ff007816 */ /* 0x000fe20000000000 */
[----:B------:R-:W-:Y:S06]  /*2140*/  BRA `(.L_x_2903) ;  /* 0x00000000003c7947 */ /* 0x000fec0003800000 */
.L_x_2928:
        /* <DEDUP_REMOVED lines=8> */
.L_x_2931:
[----:B------:R-:W-:Y:S05]  /*21d0*/  BSYNC.RECONVERGENT B0 ;  /* 0x0000000000007941 */ /* 0x000fea0003800200 */
.L_x_2930:
[----:B------:R-:W0:Y:S02]  /*21e0*/  F2I.FTZ.TRUNC.NTZ R4, R4 ;  /* 0x0000000400047305 */ /* 0x000e24000021f100 */
[----:B0-----:R-:W-:Y:S01]  /*21f0*/  PRMT R0, R4, 0x7610, R0 ;  /* 0x0000761004007816 */ /* 0x001fe20000000000 */
[----:B------:R-:W-:Y:S06]  /*2200*/  BRA `(.L_x_2903) ;  /* 0x00000000000c7947 */ /* 0x000fec0003800000 */
.L_x_2927:
[----:B------:R2:W5:Y:S01]  /*2210*/  LDG.E.U16 R0, desc[UR36][R2.64] ;  /* 0x0000002402007981 */ /* 0x000562000c1e1500 */
[----:B------:R-:W-:Y:S05]  /*2220*/  BRA `(.L_x_2903) ;  /* 0x0000000000047947 */ /* 0x000fea0003800000 */
.L_x_2926:
[----:B------:R1:W5:Y:S02]  /*2230*/  LDG.E.U16 R0, desc[UR36][R2.64] ;  /* 0x0000002402007981 */ /* 0x000364000c1e1500 */
.L_x_2903:
[----:B------:R-:W0:Y:S02]  /*2240*/  LDCU.64 UR6, c[0x0][0x580] ;  /* 0x0000b000ff0677ac */ /* 0x000e240008000a00 */
[----:B012345:R-:W-:Y:S01]  /*2250*/  PRMT R3, R0, 0x9910, RZ ;  /* 0x0000991000037816 */ /* 0x03ffe200000000ff */
[----:B------:R-:W-:-:S03]  /*2260*/  UPRMT UR4, UR42, 0x9910, URZ ;  /* 0x000099102a047896 */ /* 0x000fc600080000ff */
[----:B------:R-:W-:Y:S01]  /*2270*/  IABS R9, R3 ;  /* 0x0000000300097213 */ /* 0x000fe20000000000 */
[----:B------:R-:W-:-:S03]  /*2280*/  UISETP.GT.AND UP0, UPT, UR4, 0x9, UPT ;  /* 0x000000090400788c */ /* 0x000fc6000bf04270 */
[----:B------:R-:W-:Y:S02]  /*2290*/  PRMT R9, R9, 0x7710, RZ ;  /* 0x0000771009097816 */ /* 0x000fe400000000ff */
[----:B------:R-:W-:-:S05]  /*22a0*/  IADD3 R2, P0, PT, R16, UR6, RZ ;  /* 0x0000000610027c10 */ /* 0x000fca000ff1e0ff */
        /* <DEDUP_REMOVED lines=12> */
.L_x_2935:
[----:B------:R3:W-:Y:S01]  /*2370*/  STG.E.U8 desc[UR36][R2.64], R9 ;  /* 0x0000000902007986 */ /* 0x0007e2000c101124 */
[----:B------:R-:W-:Y:S05]  /*2380*/  BRA `(.L_x_2937) ;  /* 0x0000000c00687947 */ /* 0x000fea0003800000 */
.L_x_2934:
[----:B------:R-:W-:-:S09]  /*2390*/  UISETP.NE.AND UP0, UPT, UR4, 0x2, UPT ;  /* 0x000000020400788c */ /* 0x000fd2000bf05270 */
[----:B------:R-:W-:Y:S05]  /*23a0*/  BRA.U !UP0, `(.L_x_2938) ;  /* 0x0000000108387547 */ /* 0x000fea000b800000 */
[----:B------:R-:W-:-:S09]  /*23b0*/  UISETP.NE.AND UP0, UPT, UR4, 0x3, UPT ;  /* 0x000000030400788c */ /* 0x000fd2000bf05270 */
[----:B------:R-:W-:Y:S05]  /*23c0*/  BRA.U !UP0, `(.L_x_2939) ;  /* 0x0000000108207547 */ /* 0x000fea000b800000 */
[----:B------:R-:W-:-:S09]  /*23d0*/  UISETP.NE.AND UP0, UPT, UR4, 0x4, UPT ;  /* 0x000000040400788c */ /* 0x000fd2000bf05270 */
[----:B------:R-:W-:Y:S05]  /*23e0*/  BRA.U UP0, `(.L_x_2936) ;  /* 0x0000000900a87547 */ /* 0x000fea000b800000 */
[----:B------:R-:W-:-:S04]  /*23f0*/  PRMT R0, R0, 0x9910, RZ ;  /* 0x0000991000007816 */ /* 0x000fc800000000ff */
[----:B------:R-:W-:-:S05]  /*2400*/  IABS R0, R0 ;  /* 0x0000000000007213 */ /* 0x000fca0000000000 */
[----:B------:R-:W-:-:S05]  /*2410*/  IMAD.MOV.U32 R4, RZ, RZ, R0 ;  /* 0x000000ffff047224 */ /* 0x000fca00078e0000 */
[----:B------:R-:W-:-:S05]  /*2420*/  SHF.R.S32.HI R5, RZ, 0x1f, R4 ;  /* 0x0000001fff057819 */ /* 0x000fca0000011404 */
[----:B------:R0:W-:Y:S01]  /*2430*/  STG.E.64 desc[UR36][R2.64], R4 ;  /* 0x0000000402007986 */ /* 0x0001e2000c101b24 */
[----:B------:R-:W-:Y:S05]  /*2440*/  BRA `(.L_x_2937) ;  /* 0x0000000c00387947 */ /* 0x000fea0003800000 */
.L_x_2939:
[----:B------:R-:W-:-:S04]  /*2450*/  PRMT R0, R0, 0x9910, RZ ;  /* 0x0000991000007816 */ /* 0x000fc800000000ff */
[----:B------:R-:W-:-:S05]  /*2460*/  IABS R5, R0 ;  /* 0x0000000000057213 */ /* 0x000fca0000000000 */
[----:B------:R1:W-:Y:S01]  /*2470*/  STG.E desc[UR36][R2.64], R5 ;  /* 0x0000000502007986 */ /* 0x0003e2000c101924 */
[----:B------:R-:W-:Y:S05]  /*2480*/  BRA `(.L_x_2937) ;  /* 0x0000000c00287947 */ /* 0x000fea0003800000 */
.L_x_2938:
[----:B------:R2:W-:Y:S01]  /*2490*/  STG.E.U16 desc[UR36][R2.64], R9 ;  /* 0x0000000902007986 */ /* 0x0005e2000c101524 */
[----:B------:R-:W-:Y:S05]  /*24a0*/  BRA `(.L_x_2937) ;  /* 0x0000000c00207947 */ /* 0x000fea0003800000 */
.L_x_2933:
[----:B------:R-:W-:-:S09]  /*24b0*/  UISETP.GT.AND UP0, UPT, UR4, 0x6, UPT ;  /* 0x000000060400788c */ /* 0x000fd2000bf04270 */
[----:B------:R-:W-:Y:S05]  /*24c0*/  BRA.U UP0, `(.L_x_2940) ;  /* 0x00000001002c7547 */ /* 0x000fea000b800000 */
[----:B------:R-:W-:-:S09]  /*24d0*/  UISETP.NE.AND UP0, UPT, UR4, 0x5, UPT ;  /* 0x000000050400788c */ /* 0x000fd2000bf05270 */
[----:B------:R-:W-:Y:S05]  /*24e0*/  BRA.U !UP0, `(.L_x_2941) ;  /* 0x0000000108147547 */ /* 0x000fea000b800000 */
[----:B------:R-:W-:-:S09]  /*24f0*/  UISETP.NE.AND UP0, UPT, UR4, 0x6, UPT ;  /* 0x000000060400788c */ /* 0x000fd2000bf05270 */
[----:B------:R-:W-:Y:S05]  /*2500*/  BRA.U UP0, `(.L_x_2936) ;  /* 0x0000000900607547 */ /* 0x000fea000b800000 */
[----:B------:R-:W0:Y:S02]  /*2510*/  I2F.S16 R5, R9 ;  /* 0x0000000900057306 */ /* 0x000e240000101400 */
[----:B0-----:R0:W-:Y:S01]  /*2520*/  STG.E desc[UR36][R2.64], R5 ;  /* 0x0000000502007986 */ /* 0x0011e2000c101924 */
[----:B------:R-:W-:Y:S05]  /*2530*/  BRA `(.L_x_2937) ;  /* 0x0000000800fc7947 */ /* 0x000fea0003800000 */
.L_x_2941:
[----:B------:R-:W0:Y:S02]  /*2540*/  I2F.S16 R0, R9 ;  /* 0x0000000900007306 */ /* 0x000e240000101400 */
[----:B0-----:R-:W-:-:S05]  /*2550*/  F2FP.F16.F32.PACK_AB R0, RZ, R0 ;  /* 0x00000000ff00723e */ /* 0x001fca00000000ff */
[----:B------:R0:W-:Y:S01]  /*2560*/  STG.E.U16 desc[UR36][R2.64], R0 ;  /* 0x0000000002007986 */ /* 0x0001e2000c101524 */
[----:B------:R-:W-:Y:S05]  /*2570*/  BRA `(.L_x_2937) ;  /* 0x0000000800ec7947 */ /* 0x000fea0003800000 */
.L_x_2940:
[----:B------:R-:W-:-:S09]  /*2580*/  UISETP.NE.AND UP0, UPT, UR4, 0x7, UPT ;  /* 0x000000070400788c */ /* 0x000fd2000bf05270 */
[----:B------:R-:W-:Y:S05]  /*2590*/  BRA.U !UP0, `(.L_x_2942) ;  /* 0x0000000108347547 */ /* 0x000fea000b800000 */
[----:B------:R-:W-:-:S09]  /*25a0*/  UISETP.NE.AND UP0, UPT, UR4, 0x8, UPT ;  /* 0x000000080400788c */ /* 0x000fd2000bf05270 */
[----:B------:R-:W-:Y:S05]  /*25b0*/  BRA.U !UP0, `(.L_x_2943) ;  /* 0x0000000108187547 */ /* 0x000fea000b800000 */
[----:B------:R-:W-:-:S09]  /*25c0*/  UISETP.NE.AND UP0, UPT, UR4, 0x9, UPT ;  /* 0x000000090400788c */ /* 0x000fd2000bf05270 */
[----:B------:R-:W-:Y:S05]  /*25d0*/  BRA.U UP0, `(.L_x_2936) ;  /* 0x00000009002c7547 */ /* 0x000fea000b800000 */
[----:B------:R-:W0:Y:S01]  /*25e0*/  I2F.S16 R4, R9 ;  /* 0x0000000900047306 */ /* 0x000e220000101400 */
[----:B------:R-:W-:-:S05]  /*25f0*/  HFMA2 R5, -RZ, RZ, 0, 0 ;  /* 0x00000000ff057431 */ /* 0x000fca00000001ff */
[----:B0-----:R0:W-:Y:S01]  /*2600*/  STG.E.64 desc[UR36][R2.64], R4 ;  /* 0x0000000402007986 */ /* 0x0011e2000c101b24 */
[----:B------:R-:W-:Y:S05]  /*2610*/  BRA `(.L_x_2937) ;  /* 0x0000000800c47947 */ /* 0x000fea0003800000 */
.L_x_2943:
[----:B------:R-:W0:Y:S02]  /*2620*/  I2F.S16 R9, R9 ;  /* 0x0000000900097306 */ /* 0x000e240000101400 */
[----:B0-----:R-:W-:-:S04]  /*2630*/  F2FP.F16.F32.PACK_AB R5, RZ, R9 ;  /* 0x00000009ff05723e */ /* 0x001fc800000000ff */
[----:B------:R-:W-:-:S05]  /*2640*/  PRMT R5, R5, 0x5410, RZ ;  /* 0x0000541005057816 */ /* 0x000fca00000000ff */
[----:B------:R0:W-:Y:S01]  /*2650*/  STG.E desc[UR36][R2.64], R5 ;  /* 0x0000000502007986 */ /* 0x0001e2000c101924 */
[----:B------:R-:W-:Y:S05]  /*2660*/  BRA `(.L_x_2937) ;  /* 0x0000000800b07947 */ /* 0x000fea0003800000 */
.L_x_2942:
[----:B------:R-:W0:Y:S02]  /*2670*/  I2F.F64.S16 R4, R9 ;  /* 0x0000000900047312 */ /* 0x000e240000101c00 */
[----:B0-----:R0:W-:Y:S01]  /*2680*/  STG.E.64 desc[UR36][R2.64], R4 ;  /* 0x0000000402007986 */ /* 0x0011e2000c101b24 */
[----:B------:R-:W-:Y:S05]  /*2690*/  BRA `(.L_x_2937) ;  /* 0x0000000800a47947 */ /* 0x000fea0003800000 */
.L_x_2932:
        /* <DEDUP_REMOVED lines=8> */
[----:B------:R-:W-:-:S04]  /*2720*/  PRMT R0, R0, 0x9910, RZ ;  /* 0x0000991000007816 */ /* 0x000fc800000000ff */
[----:B------:R-:W-:-:S04]  /*2730*/  ISETP.NE.AND P0, PT, R0, RZ, PT ;  /* 0x000000ff0000720c */ /* 0x000fc80003f05270 */
[----:B------:R-:W-:-:S05]  /*2740*/  SEL R5, RZ, 0x1, !P0 ;  /* 0x00000001ff057807 */ /* 0x000fca0004000000 */
[----:B------:R0:W-:Y:S01]  /*2750*/  STG.E.U8 desc[UR36][R2.64], R5 ;  /* 0x0000000502007986 */ /* 0x0001e2000c101124 */
[----:B------:R-:W-:Y:S05]  /*2760*/  BRA `(.L_x_2937) ;  /* 0x0000000800707947 */ /* 0x000fea0003800000 */
.L_x_2946:
[----:B------:R-:W0:Y:S01]  /*2770*/  I2F.F64.S16 R4, R9 ;  /* 0x0000000900047312 */ /* 0x000e220000101c00 */
[----:B------:R-:W-:-:S05]  /*2780*/  CS2R R6, SRZ ;  /* 0x0000000000067805 */ /* 0x000fca000001ff00 */
[----:B0-----:R0:W-:Y:S01]  /*2790*/  STG.E.128 desc[UR36][R2.64], R4 ;  /* 0x0000000402007986 */ /* 0x0011e2000c101d24 */
[----:B------:R-:W-:Y:S05]  /*27a0*/  BRA `(.L_x_2937) ;  /* 0x0000000800607947 */ /* 0x000fea0003800000 */
.L_x_2945:
[----:B------:R-:W-:-:S09]  /*27b0*/  UISETP.NE.AND UP0, UPT, UR4, 0xf, UPT ;  /* 0x0000000f0400788c */ /* 0x000fd2000bf05270 */
[----:B------:R-:W-:Y:S05]  /*27c0*/  BRA.U !UP0, `(.L_x_2947) ;  /* 0x0000000108a07547 */ /* 0x000fea000b800000 */
[----:B------:R-:W-:-:S09]  /*27d0*/  UISETP.NE.AND UP0, UPT, UR4, 0x17, UPT ;  /* 0x000000170400788c */ /* 0x000fd2000bf05270 */
[----:B------:R-:W-:Y:S05]  /*27e0*/  BRA.U !UP0, `(.L_x_2948) ;  /* 0x00000001084c7547 */ /* 0x000fea000b800000 */
[----:B------:R-:W-:-:S09]  /*27f0*/  UISETP.NE.AND UP0, UPT, UR4, 0x18, UPT ;  /* 0x000000180400788c */ /* 0x000fd2000bf05270 */
[----:B------:R-:W-:Y:S05]  /*2800*/  BRA.U UP0, `(.L_x_2936) ;  /* 0x0000000500a07547 */ /* 0x000fea000b800000 */
[----:B------:R-:W0:Y:S01]  /*2810*/  I2F.S16 R9, R9 ;  /* 0x0000000900097306 */ /* 0x000e220000101400 */
[----:B------:R-:W-:Y:S01]  /*2820*/  BSSY.RECONVERGENT B0, `(.L_x_2949) ;  /* 0x000000c000007945 */ /* 0x000fe20003800200 */
[----:B------:R-:W-:Y:S01]  /*2830*/  IMAD.MOV.U32 R0, RZ, RZ, 0x7f ;  /* 0x0000007fff007424 */ /* 0x000fe200078e00ff */
[----:B0-----:R-:W-:Y:S02]  /*2840*/  LOP3.LUT R6, R9, 0x7fffffff, RZ, 0xc0, !PT ;  /* 0x7fffffff09067812 */ /* 0x001fe400078ec0ff */
        /* <DEDUP_REMOVED lines=9> */
.L_x_2950:
[----:B------:R-:W-:Y:S05]  /*28e0*/  BSYNC.RECONVERGENT B0 ;  /* 0x0000000000007941 */ /* 0x000fea0003800200 */
.L_x_2949:
[----:B------:R-:W-:-:S05]  /*28f0*/  LOP3.LUT R5, R0, 0x80, R5, 0xf8, !PT ;  /* 0x0000008000057812 */ /* 0x000fca00078ef805 */
[----:B------:R0:W-:Y:S01]  /*2900*/  STG.E.U8 desc[UR36][R2.64], R5 ;  /* 0x0000000502007986 */ /* 0x0001e2000c101124 */
[----:B------:R-:W-:Y:S05]  /*2910*/  BRA `(.L_x_2937) ;  /* 0x0000000800047947 */ /* 0x000fea0003800000 */
.L_x_2948:
[----:B------:R-:W0:Y:S01]  /*2920*/  I2F.S16 R9, R9 ;  /* 0x0000000900097306 */ /* 0x000e220000101400 */
[----:B------:R-:W-:Y:S01]  /*2930*/  BSSY.RECONVERGENT B0, `(.L_x_2951) ;  /* 0x000000e000007945 */ /* 0x000fe20003800200 */
[----:B0-----:R-:W-:Y:S02]  /*2940*/  LOP3.LUT R6, R9, 0x7fffffff, RZ, 0xc0, !PT ;  /* 0x7fffffff09067812 */ /* 0x001fe400078ec0ff */
        /* <DEDUP_REMOVED lines=12> */
.L_x_2952:
[----:B------:R-:W-:Y:S05]  /*2a10*/  BSYNC.RECONVERGENT B0 ;  /* 0x0000000000007941 */ /* 0x000fea0003800200 */
.L_x_2951:
[----:B------:R-:W-:-:S05]  /*2a20*/  LOP3.LUT R5, R0, 0x80, R5, 0xf8, !PT ;  /* 0x0000008000057812 */ /* 0x000fca00078ef805 */
[----:B------:R0:W-:Y:S01]  /*2a30*/  STG.E.U8 desc[UR36][R2.64], R5 ;  /* 0x0000000502007986 */ /* 0x0001e2000c101124 */
[----:B------:R-:W-:Y:S05]  /*2a40*/  BRA `(.L_x_2937) ;  /* 0x0000000400b87947 */ /* 0x000fea0003800000 */
.L_x_2947:
[----:B------:R-:W0:Y:S02]  /*2a50*/  I2F.S16 R0, R9 ;  /* 0x0000000900007306 */ /* 0x000e240000101400 */
[----:B0-----:R-:W-:-:S05]  /*2a60*/  F2FP.BF16.F32.PACK_AB R0, RZ, R0 ;  /* 0x00000000ff00723e */ /* 0x001fca00000010ff */
[----:B------:R0:W-:Y:S01]  /*2a70*/  STG.E.U16 desc[UR36][R2.64], R0 ;  /* 0x0000000002007986 */ /* 0x0001e2000c101524 */
[----:B------:R-:W-:Y:S05]  /*2a80*/  BRA `(.L_x_2937) ;  /* 0x0000000400a87947 */ /* 0x000fea0003800000 */
.L_x_2944:
        /* <DEDUP_REMOVED lines=10> */
.L_x_2955:
[----:B------:R-:W0:Y:S01]  /*2b30*/  I2F.S16 R5, R9 ;  /* 0x0000000900057306 */ /* 0x000e220000101400 */
[----:B------:R-:W-:Y:S01]  /*2b40*/  BSSY.RECONVERGENT B0, `(.L_x_2956) ;  /* 0x0000014000007945 */ /* 0x000fe20003800200 */
[----:B------:R-:W-:Y:S01]  /*2b50*/  IMAD.MOV.U32 R0, RZ, RZ, 0x80 ;  /* 0x00000080ff007424 */ /* 0x000fe200078e00ff */
[----:B0-----:R-:W-:-:S04]  /*2b60*/  LOP3.LUT R4, R5, 0x7fffffff, RZ, 0xc0, !PT ;  /* 0x7fffffff05047812 */ /* 0x001fc800078ec0ff */
        /* <DEDUP_REMOVED lines=9> */
.L_x_2958:
[----:B------:R-:W-:-:S04]  /*2c00*/  SHF.R.U32.HI R0, RZ, 0x14, R5 ;  /* 0x00000014ff007819 */ /* 0x000fc80000011605 */
[----:B------:R-:W-:-:S04]  /*2c10*/  LOP3.LUT R0, R0, 0x1, RZ, 0xc0, !PT ;  /* 0x0000000100007812 */ /* 0x000fc800078ec0ff */
[----:B------:R-:W-:-:S04]  /*2c20*/  IADD3 R0, PT, PT, R5, 0x487ffff, R0 ;  /* 0x0487ffff05007810 */ /* 0x000fc80007ffe000 */
[----:B------:R-:W-:-:S04]  /*2c30*/  SHF.R.U32.HI R0, RZ, 0x14, R0 ;  /* 0x00000014ff007819 */ /* 0x000fc80000011600 */
[----:B------:R-:W-:-:S07]  /*2c40*/  LOP3.LUT R4, R0, 0xff, RZ, 0xc0, !PT ;  /* 0x000000ff00047812 */ /* 0x000fce00078ec0ff */
.L_x_2959:
[----:B------:R-:W-:-:S04]  /*2c50*/  SHF.R.U32.HI R5, RZ, 0x18, R5 ;  /* 0x00000018ff057819 */ /* 0x000fc80000011605 */
[----:B------:R-:W-:-:S04]  /*2c60*/  LOP3.LUT R4, R4, 0x80, R5, 0xf8, !PT ;  /* 0x0000008004047812 */ /* 0x000fc800078ef805 */
[----:B------:R-:W-:-:S07]  /*2c70*/  PRMT R0, R4, 0x7610, R0 ;  /* 0x0000761004007816 */ /* 0x000fce0000000000 */
.L_x_2957:
[----:B------:R-:W-:Y:S05]  /*2c80*/  BSYNC.RECONVERGENT B0 ;  /* 0x0000000000007941 */ /* 0x000fea0003800200 */
.L_x_2956:
[----:B------:R0:W-:Y:S01]  /*2c90*/  STG.E.U8 desc[UR36][R2.64], R0 ;  /* 0x0000000002007986 */ /* 0x0001e2000c101124 */
[----:B------:R-:W-:Y:S05]  /*2ca0*/  BRA `(.L_x_2937) ;  /* 0x0000000400207947 */ /* 0x000fea0003800000 */
.L_x_2954:
[----:B------:R-:W0:Y:S01]  /*2cb0*/  I2F.S16 R5, R9 ;  /* 0x0000000900057306 */ /* 0x000e220000101400 */
[----:B------:R-:W-:Y:S01]  /*2cc0*/  BSSY.RECONVERGENT B0, `(.L_x_2960) ;  /* 0x0000014000007945 */ /* 0x000fe20003800200 */
[----:B------:R-:W-:Y:S02]  /*2cd0*/  MOV R0, 0x80 ;  /* 0x0000008000007802 */ /* 0x000fe40000000f00 */
        /* <DEDUP_REMOVED lines=10> */
.L_x_2962:
[----:B------:R-:W-:-:S04]  /*2d80*/  SHF.R.U32.HI R0, RZ, 0x15, R5 ;  /* 0x00000015ff007819 */ /* 0x000fc80000011605 */
[----:B------:R-:W-:-:S04]  /*2d90*/  LOP3.LUT R0, R0, 0x1, RZ, 0xc0, !PT ;  /* 0x0000000100007812 */ /* 0x000fc800078ec0ff */
[----:B------:R-:W-:-:S04]  /*2da0*/  IADD3 R0, PT, PT, R5, 0x88fffff, R0 ;  /* 0x088fffff05007810 */ /* 0x000fc80007ffe000 */
[----:B------:R-:W-:-:S04]  /*2db0*/  SHF.R.U32.HI R0, RZ, 0x15, R0 ;  /* 0x00000015ff007819 */ /* 0x000fc80000011600 */
[----:B------:R-:W-:-:S07]  /*2dc0*/  LOP3.LUT R4, R0, 0xff, RZ, 0xc0, !PT ;  /* 0x000000ff00047812 */ /* 0x000fce00078ec0ff */
.L_x_2963:
[----:B------:R-:W-:-:S04]  /*2dd0*/  SHF.R.U32.HI R5, RZ, 0x18, R5 ;  /* 0x00000018ff057819 */ /* 0x000fc80000011605 */
[----:B------:R-:W-:-:S04]  /*2de0*/  LOP3.LUT R4, R4, 0x80, R5, 0xf8, !PT ;  /* 0x0000008004047812 */ /* 0x000fc800078ef805 */
[----:B------:R-:W-:-:S07]  /*2df0*/  PRMT R0, R4, 0x7610, R0 ;  /* 0x0000761004007816 */ /* 0x000fce0000000000 */
.L_x_2961:
[----:B------:R-:W-:Y:S05]  /*2e00*/  BSYNC.RECONVERGENT B0 ;  /* 0x0000000000007941 */ /* 0x000fea0003800200 */
.L_x_2960:
[----:B------:R0:W-:Y:S01]  /*2e10*/  STG.E.U8 desc[UR36][R2.64], R0 ;  /* 0x0000000002007986 */ /* 0x0001e2000c101124 */
[----:B------:R-:W-:Y:S05]  /*2e20*/  BRA `(.L_x_2937) ;  /* 0x0000000000c07947 */ /* 0x000fea0003800000 */
.L_x_2953:
[----:B------:R-:W-:-:S09]  /*2e30*/  UISETP.NE.AND UP0, UPT, UR4, 0x1c, UPT ;  /* 0x0000001c0400788c */ /* 0x000fd2000bf05270 */
[----:B------:R-:W-:Y:S05]  /*2e40*/  BRA.U !UP0, `(.L_x_2964) ;  /* 0x0000000108ac7547 */ /* 0x000fea000b800000 */
[----:B------:R-:W-:-:S09]  /*2e50*/  UISETP.NE.AND UP0, UPT, UR4, 0x1d, UPT ;  /* 0x0000001d0400788c */ /* 0x000fd2000bf05270 */
[----:B------:R-:W-:Y:S05]  /*2e60*/  BRA.U !UP0, `(.L_x_2965) ;  /* 0x00000001088c7547 */ /* 0x000fea000b800000 */
[----:B------:R-:W-:-:S09]  /*2e70*/  UISETP.NE.AND UP0, UPT, UR4, 0x2c, UPT ;  /* 0x0000002c0400788c */ /* 0x000fd2000bf05270 */
[----:B------:R-:W-:Y:S05]  /*2e80*/  BRA.U !UP0, `(.L_x_2966) ;  /* 0x0000000108447547 */ /* 0x000fea000b800000 */
.L_x_2936:
        /* <DEDUP_REMOVED lines=16> */
.L_x_2967:
[----:B------:R-:W-:Y:S05]  /*2f90*/  BRA `(.L_x_2937) ;  /* 0x0000000000647947 */ /* 0x000fea0003800000 */
.L_x_2966:
[----:B------:R-:W0:Y:S02]  /*2fa0*/  I2F.S16 R6, R9 ;  /* 0x0000000900067306 */ /* 0x000e240000101400 */
[----:B0-----:R-:W-:-:S04]  /*2fb0*/  SHF.R.U32.HI R4, RZ, 0x17, R6 ;  /* 0x00000017ff047819 */ /* 0x001fc80000011606 */
        /* <DEDUP_REMOVED lines=14> */
.L_x_2965:
[----:B------:R-:W-:-:S04]  /*30a0*/  PRMT R0, R0, 0x9910, RZ ;  /* 0x0000991000007816 */ /* 0x000fc800000000ff */
[----:B------:R-:W-:-:S05]  /*30b0*/  IABS R0, R0 ;  /* 0x0000000000007213 */ /* 0x000fca0000000000 */
[----:B------:R-:W-:-:S05]  /*30c0*/  IMAD.MOV.U32 R4, RZ, RZ, R0 ;  /* 0x000000ffff047224 */ /* 0x000fca00078e0000 */
[----:B------:R-:W-:-:S05]  /*30d0*/  SHF.R.S32.HI R5, RZ, 0x1f, R4 ;  /* 0x0000001fff057819 */ /* 0x000fca0000011404 */
[----:B------:R0:W-:Y:S01]  /*30e0*/  STG.E.64 desc[UR36][R2.64], R4 ;  /* 0x0000000402007986 */ /* 0x0001e2000c101b24 */
[----:B------:R-:W-:Y:S05]  /*30f0*/  BRA `(.L_x_2937) ;  /* 0x00000000000c7947 */ /* 0x000fea0003800000 */
.L_x_2964:
[----:B------:R-:W-:-:S04]  /*3100*/  PRMT R0, R0, 0x9910, RZ ;  /* 0x0000991000007816 */ /* 0x000fc800000000ff */
[----:B------:R-:W-:-:S05]  /*3110*/  IABS R5, R0 ;  /* 0x0000000000057213 */ /* 0x000fca0000000000 */
[----:B------:R0:W-:Y:S02]  /*3120*/  STG.E desc[UR36][R2.64], R5 ;  /* 0x0000000502007986 */ /* 0x0001e4000c101924 */
.L_x_2937:
[----:B------:R-:W-:-:S07]  /*3130*/  VIADD R17, R17, 0x80 ;  /* 0x0000008011117836 */ /* 0x000fce0000000000 */
.L_x_2896:
[----:B------:R-:W-:Y:S05]  /*3140*/  BSYNC.RECONVERGENT B6 ;  /* 0x0000000000067941 */ /* 0x000fea0003800200 */
.L_x_2895:
        /* <DEDUP_REMOVED lines=307> */
.L_x_2970:
        /* <DEDUP_REMOVED lines=16> */
.L_x_2974:
[----:B------:R1:W5:Y:S01]  /*4580*/  LDG.E.U8 R0, desc[UR36][R2.64] ;  /* 0x0000002402007981 */ /* 0x000362000c1e1100 */
[----:B------:R-:W-:Y:S05]  /*4590*/  BRA `(.L_x_2976) ;  /* 0x0000000c004c7947 */ /* 0x000fea0003800000 */
.L_x_2973:
        /* <DEDUP_REMOVED lines=8> */
.L_x_2978:
[----:B------:R3:W5:Y:S01]  /*4620*/  LDG.E.U16 R0, desc[UR36][R2.64] ;  /* 0x0000002402007981 */ /* 0x000762000c1e1500 */
[----:B------:R-:W-:Y:S05]  /*4630*/  BRA `(.L_x_2976) ;  /* 0x0000000c00247947 */ /* 0x000fea0003800000 */
.L_x_2977:
[----:B------:R2:W5:Y:S01]  /*4640*/  LDG.E.U16 R0, desc[UR36][R2.64] ;  /* 0x0000002402007981 */ /* 0x000562000c1e1500 */
[----:B------:R-:W-:Y:S05]  /*4650*/  BRA `(.L_x_2976) ;  /* 0x0000000c001c7947 */ /* 0x000fea0003800000 */
.L_x_2972:
        /* <DEDUP_REMOVED lines=9> */
.L_x_2980:
[----:B------:R-:W2:Y:S02]  /*46f0*/  LDG.E.U16 R4, desc[UR36][R2.64] ;  /* 0x0000002402047981 */ /* 0x000ea4000c1e1500 */
[----:B--2---:R-:W-:-:S06]  /*4700*/  HADD2.F32 R4, -RZ, R4.H0_H0 ;  /* 0x20000004ff047230 */ /* 0x004fcc0000004100 */
[----:B------:R-:W0:Y:S02]  /*4710*/  F2I.FTZ.TRUNC.NTZ R4, R4 ;  /* 0x0000000400047305 */ /* 0x000e24000021f100 */
[----:B0-----:R-:W-:Y:S01]  /*4720*/  PRMT R0, R4, 0x7610, R0 ;  /* 0x0000761004007816 */ /* 0x001fe20000000000 */
[----:B------:R-:W-:Y:S06]  /*4730*/  BRA `(.L_x_2976) ;  /* 0x0000000800e47947 */ /* 0x000fec0003800000 */
.L_x_2979:
        /* <DEDUP_REMOVED lines=9> */
.L_x_2982:
[----:B------:R-:W2:Y:S02]  /*47d0*/  LDG.E.U16 R2, desc[UR36][R2.64] ;  /* 0x0000002402027981 */ /* 0x000ea4000c1e1500 */
[----:B--2---:R-:W-:-:S06]  /*47e0*/  HADD2.F32 R4, -RZ, R2.H0_H0 ;  /* 0x20000002ff047230 */ /* 0x004fcc0000004100 */
[----:B------:R-:W0:Y:S02]  /*47f0*/  F2I.FTZ.TRUNC.NTZ R4, R4 ;  /* 0x0000000400047305 */ /* 0x000e24000021f100 */
[----:B0-----:R-:W-:Y:S01]  /*4800*/  PRMT R0, R4, 0x7610, R0 ;  /* 0x0000761004007816 */ /* 0x001fe20000000000 */
[----:B------:R-:W-:Y:S06]  /*4810*/  BRA `(.L_x_2976) ;  /* 0x0000000800ac7947 */ /* 0x000fec0003800000 */
.L_x_2981:
[----:B------:R-:W2:Y:S02]  /*4820*/  LDG.E.64 R2, desc[UR36][R2.64] ;  /* 0x0000002402027981 */ /* 0x000ea4000c1e1b00 */
[----:B--2---:R0:W1:Y:S01]  /*4830*/  F2I.F64.TRUNC R0, R2 ;  /* 0x0000000200007311 */ /* 0x004062000030d100 */
[----:B------:R-:W-:Y:S05]  /*4840*/  BRA `(.L_x_2976) ;  /* 0x0000000800a07947 */ /* 0x000fea0003800000 */
.L_x_2971:
        /* <DEDUP_REMOVED lines=12> */
.L_x_2985:
[----:B------:R-:W2:Y:S02]  /*4910*/  LDG.E.64 R2, desc[UR36][R2.64] ;  /* 0x0000002402027981 */ /* 0x000ea4000c1e1b00 */
[----:B--2---:R0:W1:Y:S01]  /*4920*/  F2I.F64.TRUNC R0, R2 ;  /* 0x0000000200007311 */ /* 0x004062000030d100 */
[----:B------:R-:W-:Y:S05]  /*4930*/  BRA `(.L_x_2976) ;  /* 0x0000000800647947 */ /* 0x000fea0003800000 */
.L_x_2984:
        /* <DEDUP_REMOVED lines=19> */
[----:B------:R-:W-:-:S03]  /*4a70*/  SHF.R.S32.HI R5, RZ, 0x8, R5 ;  /* 0x00000008ff057819 */ /* 0x000fc60000011405 */
[----:B------:R-:W-:-:S05]  /*4a80*/  VIADD R6, R6, 0x3c000000 ;  /* 0x3c00000006067836 */ /* 0x000fca0000000000 */
[----:B------:R-:W-:-:S04]  /*4a90*/  LOP3.LUT R5, R6, 0x7f800000, R5, 0xf8, !PT ;  /* 0x7f80000006057812 */ /* 0x000fc800078ef805 */
[----:B------:R-:W-:-:S04]  /*4aa0*/  SEL R5, R5, RZ, P0 ;  /* 0x000000ff05057207 */ /* 0x000fc80000000000 */
[----:B------:R-:W-:-:S06]  /*4ab0*/  LOP3.LUT R5, R5, 0x80000000, R0, 0xf8, !PT ;  /* 0x8000000005057812 */ /* 0x000fcc00078ef800 */
[----:B------:R-:W0:Y:S02]  /*4ac0*/  F2I.FTZ.TRUNC.NTZ R5, R5 ;  /* 0x0000000500057305 */ /* 0x000e24000021f100 */
[----:B0-----:R-:W-:Y:S01]  /*4ad0*/  PRMT R0, R5, 0x7610, R0 ;  /* 0x0000761005007816 */ /* 0x001fe20000000000 */
[----:B------:R-:W-:Y:S06]  /*4ae0*/  BRA `(.L_x_2976) ;  /* 0x0000000400f87947 */ /* 0x000fec0003800000 */
.L_x_2987:
        /* <DEDUP_REMOVED lines=10> */
[----:B------:R-:W-:-:S06]  /*4b90*/  LOP3.LUT R5, R0, 0x80000000, R5, 0xf8, !PT ;  /* 0x8000000000057812 */ /* 0x000fcc00078ef805 */
[----:B------:R-:W0:Y:S02]  /*4ba0*/  F2I.FTZ.TRUNC.NTZ R5, R5 ;  /* 0x0000000500057305 */ /* 0x000e24000021f100 */
[----:B0-----:R-:W-:Y:S01]  /*4bb0*/  PRMT R0, R5, 0x7610, R0 ;  /* 0x0000761005007816 */ /* 0x001fe20000000000 */
[----:B------:R-:W-:Y:S06]  /*4bc0*/  BRA `(.L_x_2976) ;  /* 0x0000000400c07947 */ /* 0x000fec0003800000 */
.L_x_2986:
[----:B------:R-:W2:Y:S02]  /*4bd0*/  LDG.E.U16 R4, desc[UR36][R2.64] ;  /* 0x0000002402047981 */ /* 0x000ea4000c1e1500 */
[----:B--2---:R-:W-:-:S06]  /*4be0*/  IMAD.U32 R4, R4, 0x10000, RZ ;  /* 0x0001000004047824 */ /* 0x004fcc00078e00ff */
[----:B------:R-:W0:Y:S02]  /*4bf0*/  F2I.FTZ.TRUNC.NTZ R4, R4 ;  /* 0x0000000400047305 */ /* 0x000e24000021f100 */
[----:B0-----:R-:W-:Y:S01]  /*4c00*/  PRMT R0, R4, 0x7610, R0 ;  /* 0x0000761004007816 */ /* 0x001fe20000000000 */
[----:B------:R-:W-:Y:S06]  /*4c10*/  BRA `(.L_x_2976) ;  /* 0x0000000400ac7947 */ /* 0x000fec0003800000 */
.L_x_2983:
        /* <DEDUP_REMOVED lines=10> */
.L_x_2990:
        /* <DEDUP_REMOVED lines=21> */
.L_x_2994:
[----:B------:R-:W-:Y:S05]  /*4e10*/  BSYNC.RECONVERGENT B1 ;  /* 0x0000000000017941 */ /* 0x000fea0003800200 */
.L_x_2993:
[----:B------:R-:W-:Y:S01]  /*4e20*/  IMAD.SHL.U32 R0, R0, 0x100000, RZ ;  /* 0x0010000000007824 */ /* 0x000fe200078e00ff */
[----:B------:R-:W-:-:S04]  /*4e30*/  LEA R2, R2, 0x3b800000, 0x17 ;  /* 0x3b80000002027811 */ /* 0x000fc800078eb8ff */
[----:B------:R-:W-:-:S07]  /*4e40*/  LOP3.LUT R4, R2, R0, R7, 0xfe, !PT ;  /* 0x0000000002047212 */ /* 0x000fce00078efe07 */
.L_x_2992:
[----:B------:R-:W-:Y:S05]  /*4e50*/  BSYNC.RECONVERGENT B0 ;  /* 0x0000000000007941 */ /* 0x000fea0003800200 */
.L_x_2991:
[----:B------:R-:W0:Y:S02]  /*4e60*/  F2I.FTZ.TRUNC.NTZ R4, R4 ;  /* 0x0000000400047305 */ /* 0x000e24000021f100 */
[----:B0-----:R-:W-:Y:S01]  /*4e70*/  PRMT R0, R4, 0x7610, R0 ;  /* 0x0000761004007816 */ /* 0x001fe20000000000 */
[----:B------:R-:W-:Y:S06]  /*4e80*/  BRA `(.L_x_2976) ;  /* 0x0000000400107947 */ /* 0x000fec0003800000 */
.L_x_2989:
        /* <DEDUP_REMOVED lines=21> */
.L_x_2998:
[----:B------:R-:W-:Y:S05]  /*4fe0*/  BSYNC.RECONVERGENT B1 ;  /* 0x0000000000017941 */ /* 0x000fea0003800200 */
.L_x_2997:
[----:B------:R-:W-:Y:S02]  /*4ff0*/  SHF.L.U32 R0, R0, 0x15, RZ ;  /* 0x0000001500007819 */ /* 0x000fe400000006ff */
[----:B------:R-:W-:-:S04]  /*5000*/  LEA R2, R2, 0x37800000, 0x17 ;  /* 0x3780000002027811 */ /* 0x000fc800078eb8ff */
[----:B------:R-:W-:-:S07]  /*5010*/  LOP3.LUT R4, R2, R0, R7, 0xfe, !PT ;  /* 0x0000000002047212 */ /* 0x000fce00078efe07 */
.L_x_2996:
[----:B------:R-:W-:Y:S05]  /*5020*/  BSYNC.RECONVERGENT B0 ;  /* 0x0000000000007941 */ /* 0x000fea0003800200 */
.L_x_2995:
[----:B------:R-:W0:Y:S02]  /*5030*/  F2I.FTZ.TRUNC.NTZ R4, R4 ;  /* 0x0000000400047305 */ /* 0x000e24000021f100 */
[----:B0-----:R-:W-:Y:S01]  /*5040*/  PRMT R0, R4, 0x7610, R0 ;  /* 0x0000761004007816 */ /* 0x001fe20000000000 */
[----:B------:R-:W-:Y:S06]  /*5050*/  BRA `(.L_x_2976) ;  /* 0x00000000009c7947 */ /* 0x000fec0003800000 */
.L_x_2988:
        /* <DEDUP_REMOVED lines=14> */
.L_x_3002:
[----:B------:R-:W-:Y:S05]  /*5140*/  BSYNC.RECONVERGENT B0 ;  /* 0x0000000000007941 */ /* 0x000fea0003800200 */
.L_x_3001:
[----:B------:R-:W0:Y:S02]  /*5150*/  F2I.FTZ.TRUNC.NTZ R4, R4 ;  /* 0x0000000400047305 */ /* 0x000e24000021f100 */
[----:B0-----:R-:W-:Y:S01]  /*5160*/  PRMT R0, R4, 0x7610, R0 ;  /* 0x0000761004007816 */ /* 0x001fe20000000000 */
[----:B------:R-:W-:Y:S06]  /*5170*/  BRA `(.L_x_2976) ;  /* 0x0000000000547947 */ /* 0x000fec0003800000 */
.L_x_2975:
        /* <DEDUP_REMOVED lines=8> */
[----:B0-----:R-:W-:Y:S01]  /*5200*/  MOV R4, UR4 ;  /* 0x0000000400047c02 */ /* 0x001fe20008000f00 */
[----:B------:R-:W-:-:S02]  /*5210*/  IMAD.U32 R5, RZ, RZ, UR5 ;  /* 0x00000005ff057e24 */ /* 0x000fc4000f8e00ff */
[----:B-1----:R-:W-:Y:S02]  /*5220*/  IMAD.U32 R6, RZ, RZ, UR6 ;  /* 0x00000006ff067e24 */ /* 0x002fe4000f8e00ff */
[----:B------:R-:W-:Y:S01]  /*5230*/  IMAD.U32 R7, RZ, RZ, UR7 ;  /* 0x00000007ff077e24 */ /* 0x000fe2000f8e00ff */
[----:B---3--:R-:W-:Y:S01]  /*5240*/  MOV R10, UR8 ;  /* 0x00000008000a7c02 */ /* 0x008fe20008000f00 */
[----:B------:R-:W-:-:S07]  /*5250*/  IMAD.U32 R11, RZ, RZ, UR9 ;  /* 0x00000009ff0b7e24 */ /* 0x000fce000f8e00ff */
[----:B------:R-:W-:-:S07]  /*5260*/  LEPC R20, `(.L_x_3003) ;  /* 0x000000001014794e */ /* 0x000fce0000000000 */
[----:B--2---:R-:W-:Y:S05]  /*5270*/  CALL.ABS.NOINC R2 ;  /* 0x0000000002007343 */ /* 0x004fea0003c00000 */
.L_x_3003:
[----:B------:R-:W-:Y:S01]  /*5280*/  PRMT R0, RZ, 0x7610, R0 ;  /* 0x00007610ff007816 */ /* 0x000fe20000000000 */
[----:B------:R-:W-:Y:S06]  /*5290*/  BRA `(.L_x_2976) ;  /* 0x00000000000c7947 */ /* 0x000fec0003800000 */
.L_x_3000:
[----:B------:R0:W5:Y:S01]  /*52a0*/  LDG.E.U16 R0, desc[UR36][R2.64] ;  /* 0x0000002402007981 */ /* 0x000162000c1e1500 */
[----:B------:R-:W-:Y:S05]  /*52b0*/  BRA `(.L_x_2976) ;  /* 0x0000000000047947 */ /* 0x000fea0003800000 */
.L_x_2999:
[----:B------:R0:W5:Y:S02]  /*52c0*/  LDG.E.U16 R0, desc[UR36][R2.64] ;  /* 0x0000002402007981 */ /* 0x000164000c1e1500 */
.L_x_2976:
        /* <DEDUP_REMOVED lines=19> */
.L_x_3007:
[----:B------:R0:W-:Y:S01]  /*5400*/  STG.E.U8 desc[UR36][R2.64], R9 ;  /* 0x0000000902007986 */ /* 0x0001e2000c101124 */
[----:B------:R-:W-:Y:S05]  /*5410*/  BRA `(.L_x_3009) ;  /* 0x0000000c00647947 */ /* 0x000fea0003800000 */
.L_x_3006:
        /* <DEDUP_REMOVED lines=12> */
.L_x_3011:
[----:B------:R-:W-:-:S04]  /*54e0*/  PRMT R0, R0, 0x9910, RZ ;  /* 0x0000991000007816 */ /* 0x000fc800000000ff */
[----:B------:R-:W-:-:S05]  /*54f0*/  IABS R5, R0 ;  /* 0x0000000000057213 */ /* 0x000fca0000000000 */
[----:B------:R0:W-:Y:S01]  /*5500*/  STG.E desc[UR36][R2.64], R5 ;  /* 0x0000000502007986 */ /* 0x0001e2000c101924 */
[----:B------:R-:W-:Y:S05]  /*5510*/  BRA `(.L_x_3009) ;  /* 0x0000000c00247947 */ /* 0x000fea0003800000 */
.L_x_3010:
[----:B------:R0:W-:Y:S01]  /*5520*/  STG.E.U16 desc[UR36][R2.64], R9 ;  /* 0x0000000902007986 */ /* 0x0001e2000c101524 */
[----:B------:R-:W-:Y:S05]  /*5530*/  BRA `(.L_x_3009) ;  /* 0x0000000c001c7947 */ /* 0x000fea0003800000 */
.L_x_3005:
        /* <DEDUP_REMOVED lines=9> */
.L_x_3013:
[----:B------:R-:W0:Y:S02]  /*55d0*/  I2F.S16 R0, R9 ;  /* 0x0000000900007306 */ /* 0x000e240000101400 */
[----:B0-----:R-:W-:-:S05]  /*55e0*/  F2FP.F16.F32.PACK_AB R0, RZ, R0 ;  /* 0x00000000ff00723e */ /* 0x001fca00000000ff */
[----:B------:R0:W-:Y:S01]  /*55f0*/  STG.E.U16 desc[UR36][R2.64], R0 ;  /* 0x0000000002007986 */ /* 0x0001e2000c101524 */
[----:B------:R-:W-:Y:S05]  /*5600*/  BRA `(.L_x_3009) ;  /* 0x0000000800e87947 */ /* 0x000fea0003800000 */
.L_x_3012:
[----:B------:R-:W-:-:S09]  /*5610*/  UISETP.NE.AND UP0, UPT, UR4, 0x7, UPT ;  /* 0x000000070400788c */ /* 0x000fd2000bf05270 */
[----:B------:R-:W-:Y:S05]  /*5620*/  BRA.U !UP0, `(.L_x_3014) ;  /* 0x0000000108347547 */ /* 0x000fea000b800000 */
[----:B------:R-:W-:-:S09]  /*5630*/  UISETP.NE.AND UP0, UPT, UR4, 0x8, UPT ;  /* 0x000000080400788c */ /* 0x000fd2000bf05270 */
[----:B------:R-:W-:Y:S05]  /*5640*/  BRA.U !UP0, `(.L_x_3015) ;  /* 0x0000000108187547 */ /* 0x000fea000b800000 */
[----:B------:R-:W-:-:S09]  /*5650*/  UISETP.NE.AND UP0, UPT, UR4, 0x9, UPT ;  /* 0x000000090400788c */ /* 0x000fd2000bf05270 */
[----:B------:R-:W-:Y:S05]  /*5660*/  BRA.U UP0, `(.L_x_3008) ;  /* 0x0000000500ec7547 */ /* 0x000fea000b800000 */
[----:B------:R-:W0:Y:S01]  /*5670*/  I2F.S16 R4, R9 ;  /* 0x0000000900047306 */ /* 0x000e220000101400 */
[----:B------:R-:W-:-:S05]  /*5680*/  IMAD.MOV.U32 R5, RZ, RZ, RZ ;  /* 0x000000ffff057224 */ /* 0x000fca00078e00ff */
[----:B0-----:R0:W-:Y:S01]  /*5690*/  STG.E.64 desc[UR36][R2.64], R4 ;  /* 0x0000000402007986 */ /* 0x0011e2000c101b24 */
[----:B------:R-:W-:Y:S05]  /*56a0*/  BRA `(.L_x_3009) ;  /* 0x0000000800c07947 */ /* 0x000fea0003800000 */
.L_x_3015:
[----:B------:R-:W0:Y:S02]  /*56b0*/  I2F.S16 R9, R9 ;  /* 0x0000000900097306 */ /* 0x000e240000101400 */
[----:B0-----:R-:W-:-:S04]  /*56c0*/  F2FP.F16.F32.PACK_AB R5, RZ, R9 ;  /* 0x00000009ff05723e */ /* 0x001fc800000000ff */
[----:B------:R-:W-:-:S05]  /*56d0*/  PRMT R5, R5, 0x5410, RZ ;  /* 0x0000541005057816 */ /* 0x000fca00000000ff */
[----:B------:R0:W-:Y:S01]  /*56e0*/  STG.E desc[UR36][R2.64], R5 ;  /* 0x0000000502007986 */ /* 0x0001e2000c101924 */
[----:B------:R-:W-:Y:S05]  /*56f0*/  BRA `(.L_x_3009) ;  /* 0x0000000800ac7947 */ /* 0x000fea0003800000 */
.L_x_3014:
[----:B------:R-:W0:Y:S02]  /*5700*/  I2F.F64.S16 R4, R9 ;  /* 0x0000000900047312 */ /* 0x000e240000101c00 */
[----:B0-----:R0:W-:Y:S01]  /*5710*/  STG.E.64 desc[UR36][R2.64], R4 ;  /* 0x0000000402007986 */ /* 0x0011e2000c101b24 */
[----:B------:R-:W-:Y:S05]  /*5720*/  BRA `(.L_x_3009) ;  /* 0x0000000800a07947 */ /* 0x000fea0003800000 */
.L_x_3004:
        /* <DEDUP_REMOVED lines=12> */
.L_x_3019:
[----:B------:R-:W0:Y:S01]  /*57f0*/  I2F.S16 R5, R9 ;  /* 0x0000000900057306 */ /* 0x000e220000101400 */
[----:B------:R-:W-:Y:S01]  /*5800*/  BSSY.RECONVERGENT B0, `(.L_x_3020) ;  /* 0x0000013000007945 */ /* 0x000fe20003800200 */
[----:B------:R-:W-:Y:S02]  /*5810*/  MOV R0, 0x80 ;  /* 0x0000008000007802 */ /* 0x000fe40000000f00 */
[----:B0-----:R-:W-:-:S04]  /*5820*/  LOP3.LUT R4, R5, 0x7fffffff, RZ, 0xc0, !PT ;  /* 0x7fffffff05047812 */ /* 0x001fc800078ec0ff */
        /* <DEDUP_REMOVED lines=14> */
.L_x_3022:
[----:B------:R-:W-:-:S04]  /*5910*/  SHF.R.U32.HI R5, RZ, 0x18, R5 ;  /* 0x00000018ff057819 */ /* 0x000fc80000011605 */
[----:B------:R-:W-:-:S07]  /*5920*/  LOP3.LUT R0, R0, 0x80, R5, 0xf8, !PT ;  /* 0x0000008000007812 */ /* 0x000fce00078ef805 */
.L_x_3021:
[----:B------:R-:W-:Y:S05]  /*5930*/  BSYNC.RECONVERGENT B0 ;  /* 0x0000000000007941 */ /* 0x000fea0003800200 */
.L_x_3020:
[----:B------:R0:W-:Y:S01]  /*5940*/  STG.E.U8 desc[UR36][R2.64], R0 ;  /* 0x0000000002007986 */ /* 0x0001e2000c101124 */
[----:B------:R-:W-:Y:S05]  /*5950*/  BRA `(.L_x_3009) ;  /* 0x0000000800147947 */ /* 0x000fea0003800000 */
.L_x_3018:
[----:B------:R-:W0:Y:S01]  /*5960*/  I2F.S16 R5, R9 ;  /* 0x0000000900057306 */ /* 0x000e220000101400 */
[----:B------:R-:W-:Y:S01]  /*5970*/  BSSY.RECONVERGENT B0, `(.L_x_3023) ;  /* 0x0000013000007945 */ /* 0x000fe20003800200 */
[----:B------:R-:W-:Y:S01]  /*5980*/  IMAD.MOV.U32 R0, RZ, RZ, 0x80 ;  /* 0x00000080ff007424 */ /* 0x000fe200078e00ff */
        /* <DEDUP_REMOVED lines=15> */
.L_x_3025:
[----:B------:R-:W-:-:S04]  /*5a80*/  SHF.R.U32.HI R5, RZ, 0x18, R5 ;  /* 0x00000018ff057819 */ /* 0x000fc80000011605 */
[----:B------:R-:W-:-:S07]  /*5a90*/  LOP3.LUT R0, R0, 0x80, R5, 0xf8, !PT ;  /* 0x0000008000007812 */ /* 0x000fce00078ef805 */
.L_x_3024:
[----:B------:R-:W-:Y:S05]  /*5aa0*/  BSYNC.RECONVERGENT B0 ;  /* 0x0000000000007941 */ /* 0x000fea0003800200 */
.L_x_3023:
[----:B------:R0:W-:Y:S01]  /*5ab0*/  STG.E.U8 desc[UR36][R2.64], R0 ;  /* 0x0000000002007986 */ /* 0x0001e2000c101124 */
[----:B------:R-:W-:Y:S05]  /*5ac0*/  BRA `(.L_x_3009) ;  /* 0x0000000400b87947 */ /* 0x000fea0003800000 */
.L_x_3017:
[----:B------:R-:W-:-:S09]  /*5ad0*/  UISETP.NE.AND UP0, UPT, UR4, 0x1c, UPT ;  /* 0x0000001c0400788c */ /* 0x000fd2000bf05270 */
[----:B------:R-:W-:Y:S05]  /*5ae0*/  BRA.U !UP0, `(.L_x_3026) ;  /* 0x0000000108687547 */ /* 0x000fea000b800000 */
[----:B------:R-:W-:-:S09]  /*5af0*/  UISETP.NE.AND UP0, UPT, UR4, 0x1d, UPT ;  /* 0x0000001d0400788c */ /* 0x000fd2000bf05270 */
[----:B------:R-:W-:Y:S05]  /*5b00*/  BRA.U !UP0, `(.L_x_3027) ;  /* 0x0000000108487547 */ /* 0x000fea000b800000 */
[----:B------:R-:W-:-:S09]  /*5b10*/  UISETP.NE.AND UP0, UPT, UR4, 0x2c, UPT ;  /* 0x0000002c0400788c */ /* 0x000fd2000bf05270 */
[----:B------:R-:W-:Y:S05]  /*5b20*/  BRA.U UP0, `(.L_x_3008) ;  /* 0x0000000100bc7547 */ /* 0x000fea000b800000 */
[----:B------:R-:W0:Y:S02]  /*5b30*/  I2F.S16 R6, R9 ;  /* 0x0000000900067306 */ /* 0x000e240000101400 */
[----:B0-----:R-:W-:-:S04]  /*5b40*/  SHF.R.U32.HI R4, RZ, 0x17, R6 ;  /* 0x00000017ff047819 */ /* 0x001fc80000011606 */
        /* <DEDUP_REMOVED lines=14> */
.L_x_3027:
[----:B------:R-:W-:-:S04]  /*5c30*/  PRMT R0, R0, 0x9910, RZ ;  /* 0x0000991000007816 */ /* 0x000fc800000000ff */
[----:B------:R-:W-:-:S04]  /*5c40*/  IABS R0, R0 ;  /* 0x0000000000007213 */ /* 0x000fc80000000000 */
[----:B------:R-:W-:-:S04]  /*5c50*/  MOV R4, R0 ;  /* 0x0000000000047202 */ /* 0x000fc80000000f00 */
[----:B------:R-:W-:-:S05]  /*5c60*/  SHF.R.S32.HI R5, RZ, 0x1f, R4 ;  /* 0x0000001fff057819 */ /* 0x000fca0000011404 */
[----:B------:R0:W-:Y:S01]  /*5c70*/  STG.E.64 desc[UR36][R2.64], R4 ;  /* 0x0000000402007986 */ /* 0x0001e2000c101b24 */
[----:B------:R-:W-:Y:S05]  /*5c80*/  BRA `(.L_x_3009) ;  /* 0x0000000400487947 */ /* 0x000fea0003800000 */
.L_x_3026:
[----:B------:R-:W-:-:S04]  /*5c90*/  PRMT R0, R0, 0x9910, RZ ;  /* 0x0000991000007816 */ /* 0x000fc800000000ff */
[----:B------:R-:W-:-:S05]  /*5ca0*/  IABS R5, R0 ;  /* 0x0000000000057213 */ /* 0x000fca0000000000 */
[----:B------:R0:W-:Y:S01]  /*5cb0*/  STG.E desc[UR36][R2.64], R5 ;  /* 0x0000000502007986 */ /* 0x0001e2000c101924 */
[----:B------:R-:W-:Y:S05]  /*5cc0*/  BRA `(.L_x_3009) ;  /* 0x0000000400387947 */ /* 0x000fea0003800000 */
.L_x_3016:
        /* <DEDUP_REMOVED lines=11> */
.L_x_3029:
[----:B------:R-:W0:Y:S01]  /*5d80*/  I2F.F64.S16 R4, R9 ;  /* 0x0000000900047312 */ /* 0x000e220000101c00 */
[----:B------:R-:W-:-:S05]  /*5d90*/  CS2R R6, SRZ ;  /* 0x0000000000067805 */ /* 0x000fca000001ff00 */
[----:B0-----:R4:W-:Y:S01]  /*5da0*/  STG.E.128 desc[UR36][R2.64], R4 ;  /* 0x0000000402007986 */ /* 0x0019e2000c101d24 */
[----:B------:R-:W-:Y:S05]  /*5db0*/  BRA `(.L_x_3009) ;  /* 0x0000000000fc7947 */ /* 0x000fea0003800000 */
.L_x_3028:
[----:B------:R-:W-:-:S09]  /*5dc0*/  UISETP.NE.AND UP0, UPT, UR4, 0xf, UPT ;  /* 0x0000000f0400788c */ /* 0x000fd2000bf05270 */
[----:B------:R-:W-:Y:S05]  /*5dd0*/  BRA.U !UP0, `(.L_x_3030) ;  /* 0x0000000108e87547 */ /* 0x000fea000b800000 */
[----:B------:R-:W-:-:S09]  /*5de0*/  UISETP.NE.AND UP0, UPT, UR4, 0x17, UPT ;  /* 0x000000170400788c */ /* 0x000fd2000bf05270 */
[----:B------:R-:W-:Y:S05]  /*5df0*/  BRA.U !UP0, `(.L_x_3031) ;  /* 0x0000000108907547 */ /* 0x000fea000b800000 */
[----:B------:R-:W-:-:S09]  /*5e00*/  UISETP.NE.AND UP0, UPT, UR4, 0x18, UPT ;  /* 0x000000180400788c */ /* 0x000fd2000bf05270 */
[----:B------:R-:W-:Y:S05]  /*5e10*/  BRA.U !UP0, `(.L_x_3032) ;  /* 0x0000000108447547 */ /* 0x000fea000b800000 */
.L_x_3008:
        /* <DEDUP_REMOVED lines=16> */
.L_x_3033:
[----:B------:R-:W-:Y:S05]  /*5f20*/  BRA `(.L_x_3009) ;  /* 0x0000000000a07947 */ /* 0x000fea0003800000 */
.L_x_3032:
[----:B------:R-:W0:Y:S01]  /*5f30*/  I2F.S16 R9, R9 ;  /* 0x0000000900097306 */ /* 0x000e220000101400 */
[----:B------:R-:W-:Y:S01]  /*5f40*/  BSSY.RECONVERGENT B0, `(.L_x_3034) ;  /* 0x000000c000007945 */ /* 0x000fe20003800200 */
[----:B------:R-:W-:Y:S01]  /*5f50*/  IMAD.MOV.U32 R0, RZ, RZ, 0x7f ;  /* 0x0000007fff007424 */ /* 0x000fe200078e00ff */
[----:B0-----:R-:W-:Y:S02]  /*5f60*/  LOP3.LUT R4, R9, 0x7fffffff, RZ, 0xc0, !PT ;  /* 0x7fffffff09047812 */ /* 0x001fe400078ec0ff */
        /* <DEDUP_REMOVED lines=9> */
.L_x_3035:
[----:B------:R-:W-:Y:S05]  /*6000*/  BSYNC.RECONVERGENT B0 ;  /* 0x0000000000007941 */ /* 0x000fea0003800200 */
.L_x_3034:
[----:B------:R-:W-:-:S05]  /*6010*/  LOP3.LUT R5, R0, 0x80, R5, 0xf8, !PT ;  /* 0x0000008000057812 */ /* 0x000fca00078ef805 */
[----:B------:R2:W-:Y:S01]  /*6020*/  STG.E.U8 desc[UR36][R2.64], R5 ;  /* 0x0000000502007986 */ /* 0x0005e2000c101124 */
[----:B------:R-:W-:Y:S05]  /*6030*/  BRA `(.L_x_3009) ;  /* 0x00000000005c7947 */ /* 0x000fea0003800000 */
.L_x_3031:
[----:B------:R-:W0:Y:S01]  /*6040*/  I2F.S16 R5, R9 ;  /* 0x0000000900057306 */ /* 0x000e220000101400 */
[----:B------:R-:W-:Y:S01]  /*6050*/  BSSY.RECONVERGENT B0, `(.L_x_3036) ;  /* 0x000000e000007945 */ /* 0x000fe20003800200 */
[----:B0-----:R-:W-:-:S04]  /*6060*/  LOP3.LUT R4, R5, 0x7fffffff, RZ, 0xc0, !PT ;  /* 0x7fffffff05047812 */ /* 0x001fc800078ec0ff */
        /* <DEDUP_REMOVED lines=9> */
.L_x_3037:
[----:B------:R-:W-:Y:S01]  /*6100*/  IMAD.MOV.U32 R0, RZ, RZ, 0x7f ;  /* 0x0000007fff007424 */ /* 0x000fe200078e00ff */
[----:B------:R-:W-:-:S04]  /*6110*/  ISETP.GT.U32.AND P0, PT, R4, 0x7f800000, PT ;  /* 0x7f8000000400780c */ /* 0x000fc80003f04070 */
[----:B------:R-:W-:-:S09]  /*6120*/  SEL R0, R0, 0x7c, P0 ;  /* 0x0000007c00007807 */ /* 0x000fd20000000000 */
.L_x_3038:
[----:B------:R-:W-:Y:S05]  /*6130*/  BSYNC.RECONVERGENT B0 ;  /* 0x0000000000007941 */ /* 0x000fea0003800200 */
.L_x_3036:
[----:B------:R-:W-:-:S04]  /*6140*/  SHF.R.U32.HI R5, RZ, 0x18, R5 ;  /* 0x00000018ff057819 */ /* 0x000fc80000011605 */
[----:B------:R-:W-:-:S05]  /*6150*/  LOP3.LUT R5, R0, 0x80, R5, 0xf8, !PT ;  /* 0x0000008000057812 */ /* 0x000fca00078ef805 */
[----:B------:R1:W-:Y:S01]  /*6160*/  STG.E.U8 desc[UR36][R2.64], R5 ;  /* 0x0000000502007986 */ /* 0x0003e2000c101124 */
[----:B------:R-:W-:Y:S05]  /*6170*/  BRA `(.L_x_3009) ;  /* 0x00000000000c7947 */ /* 0x000fea0003800000 */
.L_x_3030:
[----:B------:R-:W0:Y:S02]  /*6180*/  I2F.S16 R0, R9 ;  /* 0x0000000900007306 */ /* 0x000e240000101400 */
[----:B0-----:R-:W-:-:S05]  /*6190*/  F2FP.BF16.F32.PACK_AB R0, RZ, R0 ;  /* 0x00000000ff00723e */ /* 0x001fca00000010ff */
[----:B------:R0:W-:Y:S02]  /*61a0*/  STG.E.U16 desc[UR36][R2.64], R0 ;  /* 0x0000000002007986 */ /* 0x0001e4000c101524 */
.L_x_3009:
[----:B------:R-:W-:-:S07]  /*61b0*/  IADD3 R17, PT, PT, R17, 0x80, RZ ;  /* 0x0000008011117810 */ /* 0x000fce0007ffe0ff */
.L_x_2969:
[----:B------:R-:W-:Y:S05]  /*61c0*/  BSYNC.RECONVERGENT B6 ;  /* 0x0000000000067941 */ /* 0x000fea0003800200 */
.L_x_2968:
        /* <DEDUP_REMOVED lines=307> */
.L_x_3041:
        /* <DEDUP_REMOVED lines=16> */
.L_x_3045:
[----:B------:R0:W5:Y:S01]  /*7600*/  LDG.E.U8 R0, desc[UR36][R2.64] ;  /* 0x0000002402007981 */ /* 0x000162000c1e1100 */
[----:B------:R-:W-:Y:S05]  /*7610*/  BRA `(.L_x_3047) ;  /* 0x0000000c004c7947 */ /* 0x000fea0003800000 */
.L_x_3044:
        /* <DEDUP_REMOVED lines=8> */
.L_x_3049:
[----:B------:R0:W5:Y:S01]  /*76a0*/  LDG.E.U16 R0, desc[UR36][R2.64] ;  /* 0x0000002402007981 */ /* 0x000162000c1e1500 */
[----:B------:R-:W-:Y:S05]  /*76b0*/  BRA `(.L_x_3047) ;  /* 0x0000000c00247947 */ /* 0x000fea0003800000 */
.L_x_3048:
[----:B------:R0:W5:Y:S01]  /*76c0*/  LDG.E.U16 R0, desc[UR36][R2.64] ;  /* 0x0000002402007981 */ /* 0x000162000c1e1500 */
[----:B------:R-:W-:Y:S05]  /*76d0*/  BRA `(.L_x_3047) ;  /* 0x0000000c001c7947 */ /* 0x000fea0003800000 */
.L_x_3043:
        /* <DEDUP_REMOVED lines=9> */
.L_x_3051:
[----:B------:R-:W2:Y:S02]  /*7770*/  LDG.E.U16 R4, desc[UR36][R2.64] ;  /* 0x0000002402047981 */ /* 0x000ea4000c1e1500 */
[----:B--2---:R-:W-:-:S06]  /*7780*/  HADD2.F32 R4, -RZ, R4.H0_H0 ;  /* 0x20000004ff047230 */ /* 0x004fcc0000004100 */
[----:B------:R-:W0:Y:S02]  /*7790*/  F2I.FTZ.TRUNC.NTZ R4, R4 ;  /* 0x0000000400047305 */ /* 0x000e24000021f100 */
[----:B0-----:R-:W-:Y:S01]  /*77a0*/  PRMT R0, R4, 0x7610, R0 ;  /* 0x0000761004007816 */ /* 0x001fe20000000000 */
[----:B------:R-:W-:Y:S06]  /*77b0*/  BRA `(.L_x_3047) ;  /* 0x0000000800e47947 */ /* 0x000fec0003800000 */
.L_x_3050:
        /* <DEDUP_REMOVED lines=9> */
.L_x_3053:
[----:B------:R-:W2:Y:S02]  /*7850*/  LDG.E.U16 R2, desc[UR36][R2.64] ;  /* 0x0000002402027981 */ /* 0x000ea4000c1e1500 */
[----:B--2---:R-:W-:-:S06]  /*7860*/  HADD2.F32 R4, -RZ, R2.H0_H0 ;  /* 0x20000002ff047230 */ /* 0x004fcc0000004100 */
[----:B------:R-:W0:Y:S02]  /*7870*/  F2I.FTZ.TRUNC.NTZ R4, R4 ;  /* 0x0000000400047305 */ /* 0x000e24000021f100 */
[----:B0-----:R-:W-:Y:S01]  /*7880*/  PRMT R0, R4, 0x7610, R0 ;  /* 0x0000761004007816 */ /* 0x001fe20000000000 */
[----:B------:R-:W-:Y:S06]  /*7890*/  BRA `(.L_x_3047) ;  /* 0x0000000800ac7947 */ /* 0x000fec0003800000 */
.L_x_3052:
[----:B------:R-:W2:Y:S02]  /*78a0*/  LDG.E.64 R2, desc[UR36][R2.64] ;  /* 0x0000002402027981 */ /* 0x000ea4000c1e1b00 */
[----:B--2---:R0:W1:Y:S01]  /*78b0*/  F2I.F64.TRUNC R0, R2 ;  /* 0x0000000200007311 */ /* 0x004062000030d100 */
[----:B------:R-:W-:Y:S05]  /*78c0*/  BRA `(.L_x_3047) ;  /* 0x0000000800a07947 */ /* 0x000fea0003800000 */
.L_x_3042:
        /* <DEDUP_REMOVED lines=12> */
.L_x_3056:
[----:B------:R-:W2:Y:S02]  /*7990*/  LDG.E.64 R2, desc[UR36][R2.64] ;  /* 0x0000002402027981 */ /* 0x000ea4000c1e1b00 */
[----:B--2---:R0:W1:Y:S01]  /*79a0*/  F2I.F64.TRUNC R0, R2 ;  /* 0x0000000200007311 */ /* 0x004062000030d100 */
[----:B------:R-:W-:Y:S05]  /*79b0*/  BRA `(.L_x_3047) ;  /* 0x0000000800647947 */ /* 0x000fea0003800000 */
.L_x_3055:
        /* <DEDUP_REMOVED lines=27> */
.L_x_3058:
        /* <DEDUP_REMOVED lines=14> */
.L_x_3057:
[----:B------:R-:W2:Y:S02]  /*7c50*/  LDG.E.U16 R4, desc[UR36][R2.64] ;  /* 0x0000002402047981 */ /* 0x000ea4000c1e1500 */
[----:B--2---:R-:W-:-:S06]  /*7c60*/  IMAD.U32 R4, R4, 0x10000, RZ ;  /* 0x0001000004047824 */ /* 0x004fcc00078e00ff */
[----:B------:R-:W0:Y:S02]  /*7c70*/  F2I.FTZ.TRUNC.NTZ R4, R4 ;  /* 0x0000000400047305 */ /* 0x000e24000021f100 */
[----:B0-----:R-:W-:Y:S01]  /*7c80*/  PRMT R0, R4, 0x7610, R0 ;  /* 0x0000761004007816 */ /* 0x001fe20000000000 */
[----:B------:R-:W-:Y:S06]  /*7c90*/  BRA `(.L_x_3047) ;  /* 0x0000000400ac7947 */ /* 0x000fec0003800000 */
.L_x_3054:
        /* <DEDUP_REMOVED lines=10> */
.L_x_3061:
        /* <DEDUP_REMOVED lines=21> */
.L_x_3065:
[----:B------:R-:W-:Y:S05]  /*7e90*/  BSYNC.RECONVERGENT B1 ;  /* 0x0000000000017941 */ /* 0x000fea0003800200 */
.L_x_3064:
[----:B------:R-:W-:Y:S02]  /*7ea0*/  SHF.L.U32 R0, R0, 0x14, RZ ;  /* 0x0000001400007819 */ /* 0x000fe400000006ff */
[----:B------:R-:W-:-:S04]  /*7eb0*/  LEA R2, R2, 0x3b800000, 0x17 ;  /* 0x3b80000002027811 */ /* 0x000fc800078eb8ff */
[----:B------:R-:W-:-:S07]  /*7ec0*/  LOP3.LUT R4, R2, R0, R7, 0xfe, !PT ;  /* 0x0000000002047212 */ /* 0x000fce00078efe07 */
.L_x_3063:
[----:B------:R-:W-:Y:S05]  /*7ed0*/  BSYNC.RECONVERGENT B0 ;  /* 0x0000000000007941 */ /* 0x000fea0003800200 */
.L_x_3062:
[----:B------:R-:W0:Y:S02]  /*7ee0*/  F2I.FTZ.TRUNC.NTZ R4, R4 ;  /* 0x0000000400047305 */ /* 0x000e24000021f100 */
[----:B0-----:R-:W-:Y:S01]  /*7ef0*/  PRMT R0, R4, 0x7610, R0 ;  /* 0x0000761004007816 */ /* 0x001fe20000000000 */
[----:B------:R-:W-:Y:S06]  /*7f00*/  BRA `(.L_x_3047) ;  /* 0x0000000400107947 */ /* 0x000fec0003800000 */
.L_x_3060:
        /* <DEDUP_REMOVED lines=21> */
.L_x_3069:
[----:B------:R-:W-:Y:S05]  /*8060*/  BSYNC.RECONVERGENT B1 ;  /* 0x0000000000017941 */ /* 0x000fea0003800200 */
.L_x_3068:
[----:B------:R-:W-:Y:S01]  /*8070*/  IMAD.SHL.U32 R0, R0, 0x200000, RZ ;  /* 0x0020000000007824 */ /* 0x000fe200078e00ff */
[----:B------:R-:W-:-:S04]  /*8080*/  LEA R2, R2, 0x37800000, 0x17 ;  /* 0x3780000002027811 */ /* 0x000fc800078eb8ff */
[----:B------:R-:W-:-:S07]  /*8090*/  LOP3.LUT R4, R2, R0, R7, 0xfe, !PT ;  /* 0x0000000002047212 */ /* 0x000fce00078efe07 */
.L_x_3067:
[----:B------:R-:W-:Y:S05]  /*80a0*/  BSYNC.RECONVERGENT B0 ;  /* 0x0000000000007941 */ /* 0x000fea0003800200 */
.L_x_3066:
[----:B------:R-:W0:Y:S02]  /*80b0*/  F2I.FTZ.TRUNC.NTZ R4, R4 ;  /* 0x0000000400047305 */ /* 0x000e24000021f100 */
[----:B0-----:R-:W-:Y:S01]  /*80c0*/  PRMT R0, R4, 0x7610, R0 ;  /* 0x0000761004007816 */ /* 0x001fe20000000000 */
[----:B------:R-:W-:Y:S06]  /*80d0*/  BRA `(.L_x_3047) ;  /* 0x00000000009c7947 */ /* 0x000fec0003800000 */
.L_x_3059:
        /* <DEDUP_REMOVED lines=14> */
.L_x_3073:
[----:B------:R-:W-:Y:S05]  /*81c0*/  BSYNC.RECONVERGENT B0 ;  /* 0x0000000000007941 */ /* 0x000fea0003800200 */
.L_x_3072:
[----:B------:R-:W0:Y:S02]  /*81d0*/  F2I.FTZ.TRUNC.NTZ R4, R4 ;  /* 0x0000000400047305 */ /* 0x000e24000021f100 */
[----:B0-----:R-:W-:Y:S01]  /*81e0*/  PRMT R0, R4, 0x7610, R0 ;  /* 0x0000761004007816 */ /* 0x001fe20000000000 */
[----:B------:R-:W-:Y:S06]  /*81f0*/  BRA `(.L_x_3047) ;  /* 0x0000000000547947 */ /* 0x000fec0003800000 */
.L_x_3046:
        /* <DEDUP_REMOVED lines=16> */
.L_x_3074:
[----:B------:R-:W-:Y:S01]  /*8300*/  PRMT R0, RZ, 0x7610, R0 ;  /* 0x00007610ff007816 */ /* 0x000fe20000000000 */
[----:B------:R-:W-:Y:S06]  /*8310*/  BRA `(.L_x_3047) ;  /* 0x00000000000c7947 */ /* 0x000fec0003800000 */
.L_x_3071:
[----:B------:R3:W5:Y:S01]  /*8320*/  LDG.E.U16 R0, desc[UR36][R2.64] ;  /* 0x0000002402007981 */ /* 0x000762000c1e1500 */
[----:B------:R-:W-:Y:S05]  /*8330*/  BRA `(.L_x_3047) ;  /* 0x0000000000047947 */ /* 0x000fea0003800000 */
.L_x_3070:
[----:B------:R4:W5:Y:S02]  /*8340*/  LDG.E.U16 R0, desc[UR36][R2.64] ;  /* 0x0000002402007981 */ /* 0x000964000c1e1500 */
.L_x_3047:
        /* <DEDUP_REMOVED lines=19> */
.L_x_3078:
[----:B------:R4:W-:Y:S01]  /*8480*/  STG.E.U8 desc[UR36][R2.64], R9 ;  /* 0x0000000902007986 */ /* 0x0009e2000c101124 */
[----:B------:R-:W-:Y:S05]  /*8490*/  BRA `(.L_x_3080) ;  /* 0x0000000c00647947 */ /* 0x000fea0003800000 */
.L_x_3077:
        /* <DEDUP_REMOVED lines=12> */
.L_x_3082:
[----:B------:R-:W-:-:S04]  /*8560*/  PRMT R0, R0, 0x9910, RZ ;  /* 0x0000991000007816 */ /* 0x000fc800000000ff */
[----:B------:R-:W-:-:S05]  /*8570*/  IABS R5, R0 ;  /* 0x0000000000057213 */ /* 0x000fca0000000000 */
[----:B------:R2:W-:Y:S01]  /*8580*/  STG.E desc[UR36][R2.64], R5 ;  /* 0x0000000502007986 */ /* 0x0005e2000c101924 */
[----:B------:R-:W-:Y:S05]  /*8590*/  BRA `(.L_x_3080) ;  /* 0x0000000c00247947 */ /* 0x000fea0003800000 */
.L_x_3081:
[----:B------:R0:W-:Y:S01]  /*85a0*/  STG.E.U16 desc[UR36][R2.64], R9 ;  /* 0x0000000902007986 */ /* 0x0001e2000c101524 */
[----:B------:R-:W-:Y:S05]  /*85b0*/  BRA `(.L_x_3080) ;  /* 0x0000000c001c7947 */ /* 0x000fea0003800000 */
.L_x_3076:
        /* <DEDUP_REMOVED lines=9> */
.L_x_3084:
[----:B------:R-:W0:Y:S02]  /*8650*/  I2F.S16 R0, R9 ;  /* 0x0000000900007306 */ /* 0x000e240000101400 */
[----:B0-----:R-:W-:-:S05]  /*8660*/  F2FP.F16.F32.PACK_AB R0, RZ, R0 ;  /* 0x00000000ff00723e */ /* 0x001fca00000000ff */
[----:B------:R0:W-:Y:S01]  /*8670*/  STG.E.U16 desc[UR36][R2.64], R0 ;  /* 0x0000000002007986 */ /* 0x0001e2000c101524 */
[----:B------:R-:W-:Y:S05]  /*8680*/  BRA `(.L_x_3080) ;  /* 0x0000000800e87947 */ /* 0x000fea0003800000 */
.L_x_3083:
[----:B------:R-:W-:-:S09]  /*8690*/  UISETP.NE.AND UP0, UPT, UR4, 0x7, UPT ;  /* 0x000000070400788c */ /* 0x000fd2000bf05270 */
[----:B------:R-:W-:Y:S05]  /*86a0*/  BRA.U !UP0, `(.L_x_3085) ;  /* 0x0000000108347547 */ /* 0x000fea000b800000 */
[----:B------:R-:W-:-:S09]  /*86b0*/  UISETP.NE.AND UP0, UPT, UR4, 0x8, UPT ;  /* 0x000000080400788c */ /* 0x000fd2000bf05270 */
[----:B------:R-:W-:Y:S05]  /*86c0*/  BRA.U !UP0, `(.L_x_3086) ;  /* 0x0000000108187547 */ /* 0x000fea000b800000 */
[----:B------:R-:W-:-:S09]  /*86d0*/  UISETP.NE.AND UP0, UPT, UR4, 0x9, UPT ;  /* 0x000000090400788c */ /* 0x000fd2000bf05270 */
[----:B------:R-:W-:Y:S05]  /*86e0*/  BRA.U UP0, `(.L_x_3079) ;  /* 0x0000000500ec7547 */ /* 0x000fea000b800000 */
[----:B------:R-:W0:Y:S01]  /*86f0*/  I2F.S16 R4, R9 ;  /* 0x0000000900047306 */ /* 0x000e220000101400 */
[----:B------:R-:W-:-:S05]  /*8700*/  MOV R5, RZ ;  /* 0x000000ff00057202 */ /* 0x000fca0000000f00 */
[----:B0-----:R0:W-:Y:S01]  /*8710*/  STG.E.64 desc[UR36][R2.64], R4 ;  /* 0x0000000402007986 */ /* 0x0011e2000c101b24 */
[----:B------:R-:W-:Y:S05]  /*8720*/  BRA `(.L_x_3080) ;  /* 0x0000000800c07947 */ /* 0x000fea0003800000 */
.L_x_3086:
[----:B------:R-:W0:Y:S02]  /*8730*/  I2F.S16 R9, R9 ;  /* 0x0000000900097306 */ /* 0x000e240000101400 */
[----:B0-----:R-:W-:-:S04]  /*8740*/  F2FP.F16.F32.PACK_AB R5, RZ, R9 ;  /* 0x00000009ff05723e */ /* 0x001fc800000000ff */
[----:B------:R-:W-:-:S05]  /*8750*/  PRMT R5, R5, 0x5410, RZ ;  /* 0x0000541005057816 */ /* 0x000fca00000000ff */
[----:B------:R0:W-:Y:S01]  /*8760*/  STG.E desc[UR36][R2.64], R5 ;  /* 0x0000000502007986 */ /* 0x0001e2000c101924 */
[----:B------:R-:W-:Y:S05]  /*8770*/  BRA `(.L_x_3080) ;  /* 0x0000000800ac7947 */ /* 0x000fea0003800000 */
.L_x_3085:
[----:B------:R-:W0:Y:S02]  /*8780*/  I2F.F64.S16 R4, R9 ;  /* 0x0000000900047312 */ /* 0x000e240000101c00 */
[----:B0-----:R0:W-:Y:S01]  /*8790*/  STG.E.64 desc[UR36][R2.64], R4 ;  /* 0x0000000402007986 */ /* 0x0011e2000c101b24 */
[----:B------:R-:W-:Y:S05]  /*87a0*/  BRA `(.L_x_3080) ;  /* 0x0000000800a07947 */ /* 0x000fea0003800000 */
.L_x_3075:
        /* <DEDUP_REMOVED lines=12> */
.L_x_3090:
        /* <DEDUP_REMOVED lines=18> */
.L_x_3093:
[----:B------:R-:W-:-:S04]  /*8990*/  SHF.R.U32.HI R5, RZ, 0x18, R5 ;  /* 0x00000018ff057819 */ /* 0x000fc80000011605 */
[----:B------:R-:W-:-:S07]  /*89a0*/  LOP3.LUT R0, R0, 0x80, R5, 0xf8, !PT ;  /* 0x0000008000007812 */ /* 0x000fce00078ef805 */
.L_x_3092:
[----:B------:R-:W-:Y:S05]  /*89b0*/  BSYNC.RECONVERGENT B0 ;  /* 0x0000000000007941 */ /* 0x000fea0003800200 */
.L_x_3091:
[----:B------:R0:W-:Y:S01]  /*89c0*/  STG.E.U8 desc[UR36][R2.64], R0 ;  /* 0x0000000002007986 */ /* 0x0001e2000c101124 */
[----:B------:R-:W-:Y:S05]  /*89d0*/  BRA `(.L_x_3080) ;  /* 0x0000000800147947 */ /* 0x000fea0003800000 */
.L_x_3089:
        /* <DEDUP_REMOVED lines=18> */
.L_x_3096:
[----:B------:R-:W-:-:S04]  /*8b00*/  SHF.R.U32.HI R5, RZ, 0x18, R5 ;  /* 0x00000018ff057819 */ /* 0x000fc80000011605 */
[----:B------:R-:W-:-:S07]  /*8b10*/  LOP3.LUT R0, R0, 0x80, R5, 0xf8, !PT ;  /* 0x0000008000007812 */ /* 0x000fce00078ef805 */
.L_x_3095:
[----:B------:R-:W-:Y:S05]  /*8b20*/  BSYNC.RECONVERGENT B0 ;  /* 0x0000000000007941 */ /* 0x000fea0003800200 */
.L_x_3094:
[----:B------:R0:W-:Y:S01]  /*8b30*/  STG.E.U8 desc[UR36][R2.64], R0 ;  /* 0x0000000002007986 */ /* 0x0001e2000c101124 */
[----:B------:R-:W-:Y:S05]  /*8b40*/  BRA `(.L_x_3080) ;  /* 0x0000000400b87947 */ /* 0x000fea0003800000 */
.L_x_3088:
        /* <DEDUP_REMOVED lines=22> */
.L_x_3098:
[----:B------:R-:W-:-:S04]  /*8cb0*/  PRMT R0, R0, 0x9910, RZ ;  /* 0x0000991000007816 */ /* 0x000fc800000000ff */
[----:B------:R-:W-:-:S05]  /*8cc0*/  IABS R0, R0 ;  /* 0x0000000000007213 */ /* 0x000fca0000000000 */
[----:B------:R-:W-:-:S05]  /*8cd0*/  IMAD.MOV.U32 R4, RZ, RZ, R0 ;  /* 0x000000ffff047224 */ /* 0x000fca00078e0000 */
[----:B------:R-:W-:-:S05]  /*8ce0*/  SHF.R.S32.HI R5, RZ, 0x1f, R4 ;  /* 0x0000001fff057819 */ /* 0x000fca0000011404 */
[----:B------:R0:W-:Y:S01]  /*8cf0*/  STG.E.64 desc[UR36][R2.64], R4 ;  /* 0x0000000402007986 */ /* 0x0001e2000c101b24 */
[----:B------:R-:W-:Y:S05]  /*8d00*/  BRA `(.L_x_3080) ;  /* 0x0000000400487947 */ /* 0x000fea0003800000 */
.L_x_3097:
[----:B------:R-:W-:-:S04]  /*8d10*/  PRMT R0, R0, 0x9910, RZ ;  /* 0x0000991000007816 */ /* 0x000fc800000000ff */
[----:B------:R-:W-:-:S05]  /*8d20*/  IABS R5, R0 ;  /* 0x0000000000057213 */ /* 0x000fca0000000000 */
[----:B------:R0:W-:Y:S01]  /*8d30*/  STG.E desc[UR36][R2.64], R5 ;  /* 0x0000000502007986 */ /* 0x0001e2000c101924 */
[----:B------:R-:W-:Y:S05]  /*8d40*/  BRA `(.L_x_3080) ;  /* 0x0000000400387947 */ /* 0x000fea0003800000 */
.L_x_3087:
        /* <DEDUP_REMOVED lines=11> */
.L_x_3100:
[----:B------:R-:W0:Y:S01]  /*8e00*/  I2F.F64.S16 R4, R9 ;  /* 0x0000000900047312 */ /* 0x000e220000101c00 */
[----:B------:R-:W-:-:S05]  /*8e10*/  CS2R R6, SRZ ;  /* 0x0000000000067805 */ /* 0x000fca000001ff00 */
[----:B0-----:R0:W-:Y:S01]  /*8e20*/  STG.E.128 desc[UR36][R2.64], R4 ;  /* 0x0000000402007986 */ /* 0x0011e2000c101d24 */
[----:B------:R-:W-:Y:S05]  /*8e30*/  BRA `(.L_x_3080) ;  /* 0x0000000000fc7947 */ /* 0x000fea0003800000 */
.L_x_3099:
[----:B------:R-:W-:-:S09]  /*8e40*/  UISETP.NE.AND UP0, UPT, UR4, 0xf, UPT ;  /* 0x0000000f0400788c */ /* 0x000fd2000bf05270 */
[----:B------:R-:W-:Y:S05]  /*8e50*/  BRA.U !UP0, `(.L_x_3101) ;  /* 0x0000000108e87547 */ /* 0x000fea000b800000 */
[----:B------:R-:W-:-:S09]  /*8e60*/  UISETP.NE.AND UP0, UPT, UR4, 0x17, UPT ;  /* 0x000000170400788c */ /* 0x000fd2000bf05270 */
[----:B------:R-:W-:Y:S05]  /*8e70*/  BRA.U !UP0, `(.L_x_3102) ;  /* 0x0000000108907547 */ /* 0x000fea000b800000 */
[----:B------:R-:W-:-:S09]  /*8e80*/  UISETP.NE.AND UP0, UPT, UR4, 0x18, UPT ;  /* 0x000000180400788c */ /* 0x000fd2000bf05270 */
[----:B------:R-:W-:Y:S05]  /*8e90*/  BRA.U !UP0, `(.L_x_3103) ;  /* 0x0000000108447547 */ /* 0x000fea000b800000 */
.L_x_3079:
        /* <DEDUP_REMOVED lines=8> */
[----:B0-----:R-:W-:Y:S02]  /*8f20*/  IMAD.U32 R4, RZ, RZ, UR4 ;  /* 0x00000004ff047e24 */ /* 0x001fe4000f8e00ff */
[----:B------:R-:W-:Y:S01]  /*8f30*/  IMAD.U32 R5, RZ, RZ, UR5 ;  /* 0x00000005ff057e24 */ /* 0x000fe2000f8e00ff */
[----:B---3--:R-:W-:Y:S01]  /*8f40*/  MOV R6, UR6 ;  /* 0x0000000600067c02 */ /* 0x008fe20008000f00 */
[----:B------:R-:W-:-:S02]  /*8f50*/  IMAD.U32 R7, RZ, RZ, UR7 ;  /* 0x00000007ff077e24 */ /* 0x000fc4000f8e00ff */
[----:B----4-:R-:W-:Y:S02]  /*8f60*/  IMAD.U32 R10, RZ, RZ, UR8 ;  /* 0x00000008ff0a7e24 */ /* 0x010fe4000f8e00ff */
[----:B-1----:R-:W-:-:S07]  /*8f70*/  IMAD.U32 R11, RZ, RZ, UR9 ;  /* 0x00000009ff0b7e24 */ /* 0x002fce000f8e00ff */
[----:B------:R-:W-:-:S07]  /*8f80*/  LEPC R20, `(.L_x_3104) ;  /* 0x000000001014794e */ /* 0x000fce0000000000 */
[----:B--2---:R-:W-:Y:S05]  /*8f90*/  CALL.ABS.NOINC R2 ;  /* 0x0000000002007343 */ /* 0x004fea0003c00000 */
.L_x_3104:
[----:B------:R-:W-:Y:S05]  /*8fa0*/  BRA `(.L_x_3080) ;  /* 0x0000000000a07947 */ /* 0x000fea0003800000 */
.L_x_3103:
        /* <DEDUP_REMOVED lines=13> */
.L_x_3106:
[----:B------:R-:W-:Y:S05]  /*9080*/  BSYNC.RECONVERGENT B0 ;  /* 0x0000000000007941 */ /* 0x000fea0003800200 */
.L_x_3105:
[----:B------:R-:W-:-:S05]  /*9090*/  LOP3.LUT R5, R0, 0x80, R5, 0xf8, !PT ;  /* 0x0000008000057812 */ /* 0x000fca00078ef805 */
[----:B------:R0:W-:Y:S01]  /*90a0*/  STG.E.U8 desc[UR36][R2.64], R5 ;  /* 0x0000000502007986 */ /* 0x0001e2000c101124 */
[----:B------:R-:W-:Y:S05]  /*90b0*/  BRA `(.L_x_3080) ;  /* 0x00000000005c7947 */ /* 0x000fea0003800000 */
.L_x_3102:
        /* <DEDUP_REMOVED lines=12> */
.L_x_3108:
[----:B------:R-:W-:Y:S02]  /*9180*/  ISETP.GT.U32.AND P0, PT, R4, 0x7f800000, PT ;  /* 0x7f8000000400780c */ /* 0x000fe40003f04070 */
[----:B------:R-:W-:-:S04]  /*9190*/  MOV R0, 0x7f ;  /* 0x0000007f00007802 */ /* 0x000fc80000000f00 */
[----:B------:R-:W-:-:S07]  /*91a0*/  SEL R0, R0, 0x7c, P0 ;  /* 0x0000007c00007807 */ /* 0x000fce0000000000 */
.L_x_3109:
[----:B------:R-:W-:Y:S05]  /*91b0*/  BSYNC.RECONVERGENT B0 ;  /* 0x0000000000007941 */ /* 0x000fea0003800200 */
.L_x_3107:
[----:B------:R-:W-:-:S04]  /*91c0*/  SHF.R.U32.HI R5, RZ, 0x18, R5 ;  /* 0x00000018ff057819 */ /* 0x000fc80000011605 */
[----:B------:R-:W-:-:S05]  /*91d0*/  LOP3.LUT R5, R0, 0x80, R5, 0xf8, !PT ;  /* 0x0000008000057812 */ /* 0x000fca00078ef805 */
[----:B------:R0:W-:Y:S01]  /*91e0*/  STG.E.U8 desc[UR36][R2.64], R5 ;  /* 0x0000000502007986 */ /* 0x0001e2000c101124 */
[----:B------:R-:W-:Y:S05]  /*91f0*/  BRA `(.L_x_3080) ;  /* 0x00000000000c7947 */ /* 0x000fea0003800000 */
.L_x_3101:
[----:B------:R-:W0:Y:S02]  /*9200*/  I2F.S16 R0, R9 ;  /* 0x0000000900007306 */ /* 0x000e240000101400 */
[----:B0-----:R-:W-:-:S05]  /*9210*/  F2FP.BF16.F32.PACK_AB R0, RZ, R0 ;  /* 0x00000000ff00723e */ /* 0x001fca00000010ff */
[----:B------:R0:W-:Y:S02]  /*9220*/  STG.E.U16 desc[UR36][R2.64], R0 ;  /* 0x0000000002007986 */ /* 0x0001e4000c101524 */
.L_x_3080:
[----:B------:R-:W-:-:S07]  /*9230*/  VIADD R17, R17, 0x80 ;  /* 0x0000008011117836 */ /* 0x000fce0000000000 */
.L_x_3040:
[----:B------:R-:W-:Y:S05]  /*9240*/  BSYNC.RECONVERGENT B6 ;  /* 0x0000000000067941 */ /* 0x000fea0003800200 */
.L_x_3039:
        /* <DEDUP_REMOVED lines=306> */
.L_x_3110:
        /* <DEDUP_REMOVED lines=18> */
.L_x_3114:
[----:B------:R0:W5:Y:S01]  /*a690*/  LDG.E.U8 R0, desc[UR36][R2.64] ;  /* 0x0000002402007981 */ /* 0x000162000c1e1100 */
[----:B------:R-:W-:Y:S05]  /*a6a0*/  BRA `(.L_x_3116) ;  /* 0x0000000c004c7947 */ /* 0x000fea0003800000 */
.L_x_3113:
        /* <DEDUP_REMOVED lines=8> */
.L_x_3118:
[----:B------:R0:W5:Y:S01]  /*a730*/  LDG.E.U16 R0, desc[UR36][R2.64] ;  /* 0x0000002402007981 */ /* 0x000162000c1e1500 */
[----:B------:R-:W-:Y:S05]  /*a740*/  BRA `(.L_x_3116) ;  /* 0x0000000c00247947 */ /* 0x000fea0003800000 */
.L_x_3117:
[----:B------:R0:W5:Y:S01]  /*a750*/  LDG.E.U16 R0, desc[UR36][R2.64] ;  /* 0x0000002402007981 */ /* 0x000162000c1e1500 */
[----:B------:R-:W-:Y:S05]  /*a760*/  BRA `(.L_x_3116) ;  /* 0x0000000c001c7947 */ /* 0x000fea0003800000 */
.L_x_3112:
        /* <DEDUP_REMOVED lines=9> */
.L_x_3120:
[----:B------:R-:W2:Y:S02]  /*a800*/  LDG.E.U16 R4, desc[UR36][R2.64] ;  /* 0x0000002402047981 */ /* 0x000ea4000c1e1500 */
[----:B--2---:R-:W-:-:S06]  /*a810*/  HADD2.F32 R4, -RZ, R4.H0_H0 ;  /* 0x20000004ff047230 */ /* 0x004fcc0000004100 */
[----:B------:R-:W0:Y:S02]  /*a820*/  F2I.FTZ.TRUNC.NTZ R4, R4 ;  /* 0x0000000400047305 */ /* 0x000e24000021f100 */
[----:B0-----:R-:W-:Y:S01]  /*a830*/  PRMT R0, R4, 0x7610, R0 ;  /* 0x0000761004007816 */ /* 0x001fe20000000000 */
[----:B------:R-:W-:Y:S06]  /*a840*/  BRA `(.L_x_3116) ;  /* 0x0000000800e47947 */ /* 0x000fec0003800000 */
.L_x_3119:
        /* <DEDUP_REMOVED lines=9> */
.L_x_3122:
[----:B------:R-:W2:Y:S02]  /*a8e0*/  LDG.E.U16 R2, desc[UR36][R2.64] ;  /* 0x0000002402027981 */ /* 0x000ea4000c1e1500 */
[----:B--2---:R-:W-:-:S06]  /*a8f0*/  HADD2.F32 R4, -RZ, R2.H0_H0 ;  /* 0x20000002ff047230 */ /* 0x004fcc0000004100 */
[----:B------:R-:W0:Y:S02]  /*a900*/  F2I.FTZ.TRUNC.NTZ R4, R4 ;  /* 0x0000000400047305 */ /* 0x000e24000021f100 */
[----:B0-----:R-:W-:Y:S01]  /*a910*/  PRMT R0, R4, 0x7610, R0 ;  /* 0x0000761004007816 */ /* 0x001fe20000000000 */
[----:B------:R-:W-:Y:S06]  /*a920*/  BRA `(.L_x_3116) ;  /* 0x0000000800ac7947 */ /* 0x000fec0003800000 */
.L_x_3121:
[----:B------:R-:W2:Y:S02]  /*a930*/  LDG.E.64 R2, desc[UR36][R2.64] ;  /* 0x0000002402027981 */ /* 0x000ea4000c1e1b00 */
[----:B--2---:R0:W1:Y:S01]  /*a940*/  F2I.F64.TRUNC R0, R2 ;  /* 0x0000000200007311 */ /* 0x004062000030d100 */
[----:B------:R-:W-:Y:S05]  /*a950*/  BRA `(.L_x_3116) ;  /* 0x0000000800a07947 */ /* 0x000fea0003800000 */
.L_x_3111:
        /* <DEDUP_REMOVED lines=12> */
.L_x_3125:
[----:B------:R-:W2:Y:S02]  /*aa20*/  LDG.E.64 R2, desc[UR36][R2.64] ;  /* 0x0000002402027981 */ /* 0x000ea4000c1e1b00 */
[----:B--2---:R3:W4:Y:S01]  /*aa30*/  F2I.F64.TRUNC R0, R2 ;  /* 0x0000000200007311 */ /* 0x004722000030d100 */
[----:B------:R-:W-:Y:S05]  /*aa40*/  BRA `(.L_x_3116) ;  /* 0x0000000800647947 */ /* 0x000fea0003800000 */
.L_x_3124:
        /* <DEDUP_REMOVED lines=27> */
.L_x_3127:
        /* <DEDUP_REMOVED lines=14> */
.L_x_3126:
[----:B------:R-:W2:Y:S02]  /*ace0*/  LDG.E.U16 R4, desc[UR36][R2.64] ;  /* 0x0000002402047981 */ /* 0x000ea4000c1e1500 */
[----:B--2---:R-:W-:-:S06]  /*acf0*/  IMAD.U32 R4, R4, 0x10000, RZ ;  /* 0x0001000004047824 */ /* 0x004fcc00078e00ff */
[----:B------:R-:W0:Y:S02]  /*ad00*/  F2I.FTZ.TRUNC.NTZ R4, R4 ;  /* 0x0000000400047305 */ /* 0x000e24000021f100 */
[----:B0-----:R-:W-:Y:S01]  /*ad10*/  PRMT R0, R4, 0x7610, R0 ;  /* 0x0000761004007816 */ /* 0x001fe20000000000 */
[----:B------:R-:W-:Y:S06]  /*ad20*/  BRA `(.L_x_3116) ;  /* 0x0000000400ac7947 */ /* 0x000fec0003800000 */
.L_x_3123:
        /* <DEDUP_REMOVED lines=10> */
.L_x_3130:
        /* <DEDUP_REMOVED lines=21> */
.L_x_3134:
[----:B------:R-:W-:Y:S05]  /*af20*/  BSYNC.RECONVERGENT B1 ;  /* 0x0000000000017941 */ /* 0x000fea0003800200 */
.L_x_3133:
[----:B------:R-:W-:Y:S02]  /*af30*/  SHF.L.U32 R0, R0, 0x14, RZ ;  /* 0x0000001400007819 */ /* 0x000fe400000006ff */
[----:B------:R-:W-:-:S04]  /*af40*/  LEA R2, R2, 0x3b800000, 0x17 ;  /* 0x3b80000002027811 */ /* 0x000fc800078eb8ff */
[----:B------:R-:W-:-:S07]  /*af50*/  LOP3.LUT R4, R2, R0, R7, 0xfe, !PT ;  /* 0x0000000002047212 */ /* 0x000fce00078efe07 */
.L_x_3132:
[----:B------:R-:W-:Y:S05]  /*af60*/  BSYNC.RECONVERGENT B0 ;  /* 0x0000000000007941 */ /* 0x000fea0003800200 */
.L_x_3131:
[----:B------:R-:W0:Y:S02]  /*af70*/  F2I.FTZ.TRUNC.NTZ R4, R4 ;  /* 0x0000000400047305 */ /* 0x000e24000021f100 */
[----:B0-----:R-:W-:Y:S01]  /*af80*/  PRMT R0, R4, 0x7610, R0 ;  /* 0x0000761004007816 */ /* 0x001fe20000000000 */
[----:B------:R-:W-:Y:S06]  /*af90*/  BRA `(.L_x_3116) ;  /* 0x0000000400107947 */ /* 0x000fec0003800000 */
.L_x_3129:
        /* <DEDUP_REMOVED lines=21> */
.L_x_3138:
[----:B------:R-:W-:Y:S05]  /*b0f0*/  BSYNC.RECONVERGENT B1 ;  /* 0x0000000000017941 */ /* 0x000fea0003800200 */
.L_x_3137:
[----:B------:R-:W-:Y:S01]  /*b100*/  IMAD.SHL.U32 R0, R0, 0x200000, RZ ;  /* 0x0020000000007824 */ /* 0x000fe200078e00ff */
[----:B------:R-:W-:-:S04]  /*b110*/  LEA R2, R2, 0x37800000, 0x17 ;  /* 0x3780000002027811 */ /* 0x000fc800078eb8ff */
[----:B------:R-:W-:-:S07]  /*b120*/  LOP3.LUT R4, R2, R0, R7, 0xfe, !PT ;  /* 0x0000000002047212 */ /* 0x000fce00078efe07 */
.L_x_3136:
[----:B------:R-:W-:Y:S05]  /*b130*/  BSYNC.RECONVERGENT B0 ;  /* 0x0000000000007941 */ /* 0x000fea0003800200 */
.L_x_3135:
[----:B------:R-:W0:Y:S02]  /*b140*/  F2I.FTZ.TRUNC.NTZ R4, R4 ;  /* 0x0000000400047305 */ /* 0x000e24000021f100 */
[----:B0-----:R-:W-:Y:S01]  /*b150*/  PRMT R0, R4, 0x7610, R0 ;  /* 0x0000761004007816 */ /* 0x001fe20000000000 */
[----:B------:R-:W-:Y:S06]  /*b160*/  BRA `(.L_x_3116) ;  /* 0x00000000009c7947 */ /* 0x000fec0003800000 */
.L_x_3128:
        /* <DEDUP_REMOVED lines=14> */
.L_x_3142:
[----:B------:R-:W-:Y:S05]  /*b250*/  BSYNC.RECONVERGENT B0 ;  /* 0x0000000000007941 */ /* 0x000fea0003800200 */
.L_x_3141:
[----:B------:R-:W0:Y:S02]  /*b260*/  F2I.FTZ.TRUNC.NTZ R4, R4 ;  /* 0x0000000400047305 */ /* 0x000e24000021f100 */
[----:B0-----:R-:W-:Y:S01]  /*b270*/  PRMT R0, R4, 0x7610, R0 ;  /* 0x0000761004007816 */ /* 0x001fe20000000000 */
[----:B------:R-:W-:Y:S06]  /*b280*/  BRA `(.L_x_3116) ;  /* 0x0000000000547947 */ /* 0x000fec0003800000 */
.L_x_3115:
[----:B------:R-:W-:Y:S01]  /*b290*/  MOV R0, 0x0 ;  /* 0x0000000000007802 */ /* 0x000fe20000000f00 */
[----:B------:R-:W0:Y:S01]  /*b2a0*/  LDCU.64 UR4, c[0x4][0x188] ;  /* 0x01003100ff0477ac */ /* 0x000e220008000a00 */
[----:B------:R-:W-:Y:S02]  /*b2b0*/  HFMA2 R8, -RZ, RZ, 0, 4.64916229248046875e-06 ;  /* 0x0000004eff087431 */ /* 0x000fe400000001ff */
        /* <DEDUP_REMOVED lines=13> */
.L_x_3143:
[----:B------:R-:W-:Y:S01]  /*b390*/  PRMT R0, RZ, 0x7610, R0 ;  /* 0x00007610ff007816 */ /* 0x000fe20000000000 */
[----:B------:R-:W-:Y:S06]  /*b3a0*/  BRA `(.L_x_3116) ;  /* 0x00000000000c7947 */ /* 0x000fec0003800000 */
.L_x_3140:
[----:B------:R2:W5:Y:S01]  /*b3b0*/  LDG.E.U16 R0, desc[UR36][R2.64] ;  /* 0x0000002402007981 */ /* 0x000562000c1e1500 */
[----:B------:R-:W-:Y:S05]  /*b3c0*/  BRA `(.L_x_3116) ;  /* 0x0000000000047947 */ /* 0x000fea0003800000 */
.L_x_3139:
[----:B------:R1:W5:Y:S02]  /*b3d0*/  LDG.E.U16 R0, desc[UR36][R2.64] ;  /* 0x0000002402007981 */ /* 0x000364000c1e1500 */
.L_x_3116:
[----:B------:R-:W-:Y:S01]  /*b3e0*/  UPRMT UR4, UR42, 0x9910, URZ ;  /* 0x000099102a047896 */ /* 0x000fe200080000ff */
[----:B012345:R-:W-:-:S03]  /*b3f0*/  PRMT R2, R0, 0x9910, RZ ;  /* 0x0000991000027816 */ /* 0x03ffc600000000ff */
[----:B------:R-:W-:Y:S01]  /*b400*/  UISETP.GT.AND UP0, UPT, UR4, 0x9, UPT ;  /* 0x000000090400788c */ /* 0x000fe2000bf04270 */
[----:B------:R-:W-:-:S04]  /*b410*/  IABS R2, R2 ;  /* 0x0000000200027213 */ /* 0x000fc80000000000 */
[----:B------:R-:W-:-:S04]  /*b420*/  PRMT R5, R2, 0x7710, RZ ;  /* 0x0000771002057816 */ /* 0x000fc800000000ff */
        /* <DEDUP_REMOVED lines=11> */
.L_x_3147:
[----:B------:R-:W-:Y:S01]  /*b4e0*/  STG.E.U8 desc[UR36][R16.64], R5 ;  /* 0x0000000510007986 */ /* 0x000fe2000c101124 */
[----:B------:R-:W-:Y:S05]  /*b4f0*/  EXIT ;  /* 0x000000000000794d */ /* 0x000fea0003800000 */
.L_x_3146:
[----:B------:R-:W-:-:S09]  /*b500*/  UISETP.NE.AND UP0, UPT, UR4, 0x2, UPT ;  /* 0x000000020400788c */ /* 0x000fd2000bf05270 */
[----:B------:R-:W-:Y:S05]  /*b510*/  BRA.U !UP0, `(.L_x_3149) ;  /* 0x0000000108387547 */ /* 0x000fea000b800000 */
[----:B------:R-:W-:-:S09]  /*b520*/  UISETP.NE.AND UP0, UPT, UR4, 0x3, UPT ;  /* 0x000000030400788c */ /* 0x000fd2000bf05270 */
[----:B------:R-:W-:Y:S05]  /*b530*/  BRA.U !UP0, `(.L_x_3150) ;  /* 0x0000000108207547 */ /* 0x000fea000b800000 */
[----:B------:R-:W-:-:S09]  /*b540*/  UISETP.NE.AND UP0, UPT, UR4, 0x4, UPT ;  /* 0x000000040400788c */ /* 0x000fd2000bf05270 */
[----:B------:R-:W-:Y:S05]  /*b550*/  BRA.U UP0, `(.L_x_3148) ;  /* 0x0000000900687547 */ /* 0x000fea000b800000 */
[----:B------:R-:W-:-:S04]  /*b560*/  PRMT R0, R0, 0x9910, RZ ;  /* 0x0000991000007816 */ /* 0x000fc800000000ff */
[----:B------:R-:W-:-:S04]  /*b570*/  IABS R0, R0 ;  /* 0x0000000000007213 */ /* 0x000fc80000000000 */
[----:B------:R-:W-:-:S04]  /*b580*/  MOV R2, R0 ;  /* 0x0000000000027202 */ /* 0x000fc80000000f00 */
[----:B------:R-:W-:-:S05]  /*b590*/  SHF.R.S32.HI R3, RZ, 0x1f, R2 ;  /* 0x0000001fff037819 */ /* 0x000fca0000011402 */
[----:B------:R-:W-:Y:S01]  /*b5a0*/  STG.E.64 desc[UR36][R16.64], R2 ;  /* 0x0000000210007986 */ /* 0x000fe2000c101b24 */
[----:B------:R-:W-:Y:S05]  /*b5b0*/  EXIT ;  /* 0x000000000000794d */ /* 0x000fea0003800000 */
.L_x_3150:
[----:B------:R-:W-:-:S04]  /*b5c0*/  PRMT R0, R0, 0x9910, RZ ;  /* 0x0000991000007816 */ /* 0x000fc800000000ff */
[----:B------:R-:W-:-:S05]  /*b5d0*/  IABS R3, R0 ;  /* 0x0000000000037213 */ /* 0x000fca0000000000 */
[----:B------:R-:W-:Y:S01]  /*b5e0*/  STG.E desc[UR36][R16.64], R3 ;  /* 0x0000000310007986 */ /* 0x000fe2000c101924 */
[----:B------:R-:W-:Y:S05]  /*b5f0*/  EXIT ;  /* 0x000000000000794d */ /* 0x000fea0003800000 */
.L_x_3149:
[----:B------:R-:W-:Y:S01]  /*b600*/  STG.E.U16 desc[UR36][R16.64], R5 ;  /* 0x0000000510007986 */ /* 0x000fe2000c101524 */
[----:B------:R-:W-:Y:S05]  /*b610*/  EXIT ;  /* 0x000000000000794d */ /* 0x000fea0003800000 */
.L_x_3145:
[----:B------:R-:W-:-:S09]  /*b620*/  UISETP.GT.AND UP0, UPT, UR4, 0x6, UPT ;  /* 0x000000060400788c */ /* 0x000fd2000bf04270 */
[----:B------:R-:W-:Y:S05]  /*b630*/  BRA.U UP0, `(.L_x_3151) ;  /* 0x00000001002c7547 */ /* 0x000fea000b800000 */
[----:B------:R-:W-:-:S09]  /*b640*/  UISETP.NE.AND UP0, UPT, UR4, 0x5, UPT ;  /* 0x000000050400788c */ /* 0x000fd2000bf05270 */
[----:B------:R-:W-:Y:S05]  /*b650*/  BRA.U !UP0, `(.L_x_3152) ;  /* 0x0000000108147547 */ /* 0x000fea000b800000 */
[----:B------:R-:W-:-:S09]  /*b660*/  UISETP.NE.AND UP0, UPT, UR4, 0x6, UPT ;  /* 0x000000060400788c */ /* 0x000fd2000bf05270 */
[----:B------:R-:W-:Y:S05]  /*b670*/  BRA.U UP0, `(.L_x_3148) ;  /* 0x0000000900207547 */ /* 0x000fea000b800000 */
[----:B------:R-:W0:Y:S02]  /*b680*/  I2F.S16 R3, R5 ;  /* 0x0000000500037306 */ /* 0x000e240000101400 */
[----:B0-----:R-:W-:Y:S01]  /*b690*/  STG.E desc[UR36][R16.64], R3 ;  /* 0x0000000310007986 */ /* 0x001fe2000c101924 */
[----:B------:R-:W-:Y:S05]  /*b6a0*/  EXIT ;  /* 0x000000000000794d */ /* 0x000fea0003800000 */
.L_x_3152:
[----:B------:R-:W0:Y:S02]  /*b6b0*/  I2F.S16 R0, R5 ;  /* 0x0000000500007306 */ /* 0x000e240000101400 */
[----:B0-----:R-:W-:-:S05]  /*b6c0*/  F2FP.F16.F32.PACK_AB R0, RZ, R0 ;  /* 0x00000000ff00723e */ /* 0x001fca00000000ff */
[----:B------:R-:W-:Y:S01]  /*b6d0*/  STG.E.U16 desc[UR36][R16.64], R0 ;  /* 0x0000000010007986 */ /* 0x000fe2000c101524 */
[----:B------:R-:W-:Y:S05]  /*b6e0*/  EXIT ;  /* 0x000000000000794d */ /* 0x000fea0003800000 */
.L_x_3151:
        /* <DEDUP_REMOVED lines=8> */
[----:B0-----:R-:W-:Y:S01]  /*b770*/  STG.E.64 desc[UR36][R16.64], R2 ;  /* 0x0000000210007986 */ /* 0x001fe2000c101b24 */
[----:B------:R-:W-:Y:S05]  /*b780*/  EXIT ;  /* 0x000000000000794d */ /* 0x000fea0003800000 */
.L_x_3154:
[----:B------:R-:W0:Y:S02]  /*b790*/  I2F.S16 R5, R5 ;  /* 0x0000000500057306 */ /* 0x000e240000101400 */
[----:B0-----:R-:W-:-:S04]  /*b7a0*/  F2FP.F16.F32.PACK_AB R3, RZ, R5 ;  /* 0x00000005ff03723e */ /* 0x001fc800000000ff */
[----:B------:R-:W-:-:S05]  /*b7b0*/  PRMT R3, R3, 0x5410, RZ ;  /* 0x0000541003037816 */ /* 0x000fca00000000ff */
[----:B------:R-:W-:Y:S01]  /*b7c0*/  STG.E desc[UR36][R16.64], R3 ;  /* 0x0000000310007986 */ /* 0x000fe2000c101924 */
[----:B------:R-:W-:Y:S05]  /*b7d0*/  EXIT ;  /* 0x000000000000794d */ /* 0x000fea0003800000 */
.L_x_3153:
[----:B------:R-:W0:Y:S02]  /*b7e0*/  I2F.F64.S16 R2, R5 ;  /* 0x0000000500027312 */ /* 0x000e240000101c00 */
[----:B0-----:R-:W-:Y:S01]  /*b7f0*/  STG.E.64 desc[UR36][R16.64], R2 ;  /* 0x0000000210007986 */ /* 0x001fe2000c101b24 */
[----:B------:R-:W-:Y:S05]  /*b800*/  EXIT ;  /* 0x000000000000794d */ /* 0x000fea0003800000 */
.L_x_3144:
        /* <DEDUP_REMOVED lines=12> */
.L_x_3158:
        /* <DEDUP_REMOVED lines=17> */
.L_x_3161:
[----:B------:R-:W-:-:S04]  /*b9e0*/  SHF.R.U32.HI R3, RZ, 0x18, R3 ;  /* 0x00000018ff037819 */ /* 0x000fc80000011603 */
[----:B------:R-:W-:-:S04]  /*b9f0*/  LOP3.LUT R0, R0, 0x80, R3, 0xf8, !PT ;  /* 0x0000008000007812 */ /* 0x000fc800078ef803 */
[----:B------:R-:W-:-:S07]  /*ba00*/  PRMT R8, R0, 0x7610, R8 ;  /* 0x0000761000087816 */ /* 0x000fce0000000008 */
.L_x_3160:
[----:B------:R-:W-:Y:S05]  /*ba10*/  BSYNC.RECONVERGENT B0 ;  /* 0x0000000000007941 */ /* 0x000fea0003800200 */
.L_x_3159:
[----:B------:R-:W-:Y:S01]  /*ba20*/  STG.E.U8 desc[UR36][R16.64], R8 ;  /* 0x0000000810007986 */ /* 0x000fe2000c101124 */
[----:B------:R-:W-:Y:S05]  /*ba30*/  EXIT ;  /* 0x000000000000794d */ /* 0x000fea0003800000 */
.L_x_3157:
[----:B------:R-:W0:Y:S01]  /*ba40*/  I2F.S16 R3, R5 ;  /* 0x0000000500037306 */ /* 0x000e220000101400 */
[----:B------:R-:W-:Y:S01]  /*ba50*/  BSSY.RECONVERGENT B0, `(.L_x_3162) ;  /* 0x0000013000007945 */ /* 0x000fe20003800200 */
[----:B------:R-:W-:Y:S01]  /*ba60*/  HFMA2 R8, -RZ, RZ, 0, 7.62939453125e-06 ;  /* 0x00000080ff087431 */ /* 0x000fe200000001ff */
        /* <DEDUP_REMOVED lines=14> */
.L_x_3164:
[----:B------:R-:W-:-:S04]  /*bb50*/  SHF.R.U32.HI R3, RZ, 0x18, R3 ;  /* 0x00000018ff037819 */ /* 0x000fc80000011603 */
[----:B------:R-:W-:-:S04]  /*bb60*/  LOP3.LUT R0, R0, 0x80, R3, 0xf8, !PT ;  /* 0x0000008000007812 */ /* 0x000fc800078ef803 */
[----:B------:R-:W-:-:S07]  /*bb70*/  PRMT R8, R0, 0x7610, R8 ;  /* 0x0000761000087816 */ /* 0x000fce0000000008 */
.L_x_3163:
[----:B------:R-:W-:Y:S05]  /*bb80*/  BSYNC.RECONVERGENT B0 ;  /* 0x0000000000007941 */ /* 0x000fea0003800200 */
.L_x_3162:
[----:B------:R-:W-:Y:S01]  /*bb90*/  STG.E.U8 desc[UR36][R16.64], R8 ;  /* 0x0000000810007986 */ /* 0x000fe2000c101124 */
[----:B------:R-:W-:Y:S05]  /*bba0*/  EXIT ;  /* 0x000000000000794d */ /* 0x000fea0003800000 */
.L_x_3156:
        /* <DEDUP_REMOVED lines=22> */
.L_x_3166:
[----:B------:R-:W-:-:S04]  /*bd10*/  PRMT R0, R0, 0x9910, RZ ;  /* 0x0000991000007816 */ /* 0x000fc800000000ff */
[----:B------:R-:W-:-:S05]  /*bd20*/  IABS R0, R0 ;  /* 0x0000000000007213 */ /* 0x000fca0000000000 */
[----:B------:R-:W-:-:S05]  /*bd30*/  IMAD.MOV.U32 R2, RZ, RZ, R0 ;  /* 0x000000ffff027224 */ /* 0x000fca00078e0000 */
[----:B------:R-:W-:-:S05]  /*bd40*/  SHF.R.S32.HI R3, RZ, 0x1f, R2 ;  /* 0x0000001fff037819 */ /* 0x000fca0000011402 */
[----:B------:R-:W-:Y:S01]  /*bd50*/  STG.E.64 desc[UR36][R16.64], R2 ;  /* 0x0000000210007986 */ /* 0x000fe2000c101b24 */
[----:B------:R-:W-:Y:S05]  /*bd60*/  EXIT ;  /* 0x000000000000794d */ /* 0x000fea0003800000 */
.L_x_3165:
[----:B------:R-:W-:-:S04]  /*bd70*/  PRMT R0, R0, 0x9910, RZ ;  /* 0x0000991000007816 */ /* 0x000fc800000000ff */
[----:B------:R-:W-:-:S05]  /*bd80*/  IABS R3, R0 ;  /* 0x0000000000037213 */ /* 0x000fca0000000000 */
[----:B------:R-:W-:Y:S01]  /*bd90*/  STG.E desc[UR36][R16.64], R3 ;  /* 0x0000000310007986 */ /* 0x000fe2000c101924 */
[----:B------:R-:W-:Y:S05]  /*bda0*/  EXIT ;  /* 0x000000000000794d */ /* 0x000fea0003800000 */
.L_x_3155:
        /* <DEDUP_REMOVED lines=9> */
[----:B------:R-:W-:Y:S01]  /*be40*/  STG.E.U8 desc[UR36][R16.64], R3 ;  /* 0x0000000310007986 */ /* 0x000fe2000c101124 */
[----:B------:R-:W-:Y:S05]  /*be50*/  EXIT ;  /* 0x000000000000794d */ /* 0x000fea0003800000 */
.L_x_3168:
[----:B------:R-:W0:Y:S01]  /*be60*/  I2F.F64.S16 R4, R5 ;  /* 0x0000000500047312 */ /* 0x000e220000101c00 */
[----:B------:R-:W-:-:S05]  /*be70*/  CS2R R6, SRZ ;  /* 0x0000000000067805 */ /* 0x000fca000001ff00 */
[----:B0-----:R-:W-:Y:S01]  /*be80*/  STG.E.128 desc[UR36][R16.64], R4 ;  /* 0x0000000410007986 */ /* 0x001fe2000c101d24 */
[----:B------:R-:W-:Y:S05]  /*be90*/  EXIT ;  /* 0x000000000000794d */ /* 0x000fea0003800000 */
.L_x_3167:
[----:B------:R-:W-:-:S09]  /*bea0*/  UISETP.NE.AND UP0, UPT, UR4, 0xf, UPT ;  /* 0x0000000f0400788c */ /* 0x000fd2000bf05270 */
[----:B------:R-:W-:Y:S05]  /*beb0*/  BRA.U !UP0, `(.L_x_3169) ;  /* 0x0000000108e87547 */ /* 0x000fea000b800000 */
[----:B------:R-:W-:-:S09]  /*bec0*/  UISETP.NE.AND UP0, UPT, UR4, 0x17, UPT ;  /* 0x000000170400788c */ /* 0x000fd2000bf05270 */
[----:B------:R-:W-:Y:S05]  /*bed0*/  BRA.U !UP0, `(.L_x_3170) ;  /* 0x0000000108907547 */ /* 0x000fea000b800000 */
[----:B------:R-:W-:-:S09]  /*bee0*/  UISETP.NE.AND UP0, UPT, UR4, 0x18, UPT ;  /* 0x000000180400788c */ /* 0x000fd2000bf05270 */
[----:B------:R-:W-:Y:S05]  /*bef0*/  BRA.U !UP0, `(.L_x_3171) ;  /* 0x0000000108447547 */ /* 0x000fea000b800000 */
.L_x_3148:
        /* <DEDUP_REMOVED lines=16> */
.L_x_3172:
[----:B------:R-:W-:Y:S05]  /*c000*/  EXIT ;  /* 0x000000000000794d */ /* 0x000fea0003800000 */
.L_x_3171:
[----:B------:R-:W0:Y:S01]  /*c010*/  I2F.S16 R5, R5 ;  /* 0x0000000500057306 */ /* 0x000e220000101400 */
[----:B------:R-:W-:Y:S01]  /*c020*/  BSSY.RECONVERGENT B0, `(.L_x_3173) ;  /* 0x000000c000007945 */ /* 0x000fe20003800200 */
[----:B------:R-:W-:Y:S02]  /*c030*/  MOV R0, 0x7f ;  /* 0x0000007f00007802 */ /* 0x000fe40000000f00 */
        /* <DEDUP_REMOVED lines=10> */
.L_x_3174:
[----:B------:R-:W-:Y:S05]  /*c0e0*/  BSYNC.RECONVERGENT B0 ;  /* 0x0000000000007941 */ /* 0x000fea0003800200 */
.L_x_3173:
[----:B------:R-:W-:-:S05]  /*c0f0*/  LOP3.LUT R3, R0, 0x80, R3, 0xf8, !PT ;  /* 0x0000008000037812 */ /* 0x000fca00078ef803 */
[----:B------:R-:W-:Y:S01]  /*c100*/  STG.E.U8 desc[UR36][R16.64], R3 ;  /* 0x0000000310007986 */ /* 0x000fe2000c101124 */
[----:B------:R-:W-:Y:S05]  /*c110*/  EXIT ;  /* 0x000000000000794d */ /* 0x000fea0003800000 */
.L_x_3170:
        /* <DEDUP_REMOVED lines=12> */
.L_x_3176:
[----:B------:R-:W-:Y:S01]  /*c1e0*/  IMAD.MOV.U32 R0, RZ, RZ, 0x7f ;  /* 0x0000007fff007424 */ /* 0x000fe200078e00ff */
[----:B------:R-:W-:-:S04]  /*c1f0*/  ISETP.GT.U32.AND P0, PT, R2, 0x7f800000, PT ;  /* 0x7f8000000200780c */ /* 0x000fc80003f04070 */
[----:B------:R-:W-:-:S09]  /*c200*/  SEL R0, R0, 0x7c, P0 ;  /* 0x0000007c00007807 */ /* 0x000fd20000000000 */
.L_x_3177:
[----:B------:R-:W-:Y:S05]  /*c210*/  BSYNC.RECONVERGENT B0 ;  /* 0x0000000000007941 */ /* 0x000fea0003800200 */
.L_x_3175:
[----:B------:R-:W-:-:S04]  /*c220*/  SHF.R.U32.HI R3, RZ, 0x18, R3 ;  /* 0x00000018ff037819 */ /* 0x000fc80000011603 */
[----:B------:R-:W-:-:S05]  /*c230*/  LOP3.LUT R3, R0, 0x80, R3, 0xf8, !PT ;  /* 0x0000008000037812 */ /* 0x000fca00078ef803 */
[----:B------:R-:W-:Y:S01]  /*c240*/  STG.E.U8 desc[UR36][R16.64], R3 ;  /* 0x0000000310007986 */ /* 0x000fe2000c101124 */
[----:B------:R-:W-:Y:S05]  /*c250*/  EXIT ;  /* 0x000000000000794d */ /* 0x000fea0003800000 */
.L_x_3169:
[----:B------:R-:W0:Y:S02]  /*c260*/  I2F.S16 R0, R5 ;  /* 0x0000000500007306 */ /* 0x000e240000101400 */
[----:B0-----:R-:W-:-:S05]  /*c270*/  F2FP.BF16.F32.PACK_AB R0, RZ, R0 ;  /* 0x00000000ff00723e */ /* 0x001fca00000010ff */
[----:B------:R-:W-:Y:S01]  /*c280*/  STG.E.U16 desc[UR36][R16.64], R0 ;  /* 0x0000000010007986 */ /* 0x000fe2000c101524 */
[----:B------:R-:W-:Y:S05]  /*c290*/  EXIT ;  /* 0x000000000000794d */ /* 0x000fea0003800000 */
.L_x_3178:
        /* <DEDUP_REMOVED lines=14> */
.L_x_5992:


//--------------------- .text._ZN2at6native27unrolled_elementwise_kernelINS0_10AbsFunctorIsEESt5arrayIPcLm2EELi4E23TrivialOffsetCalculatorILi1EjES8_NS0_6memory12LoadWithCastILi1EEENS9_13StoreWithCastILi1EEEEEviT_T0_T2_T3_T4_T5_ --------------------------
	.section	.text._ZN2at6native27unrolled_elementwise_kernelINS0_10AbsFunctorIsEESt5arrayIPcLm2EELi4E23TrivialOffsetCalculatorILi1EjES8_NS0_6memory12LoadWithCastILi1EEENS9_13StoreWithCastILi1EEEEEviT_T0_T2_T3_T4_T5_,"ax",@progbits
	.align	128
        .global         _ZN2at6native27unrolled_elementwise_kernelINS0_10AbsFunctorIsEESt5arrayIPcLm2EELi4E23TrivialOffsetCalculatorILi1EjES8_NS0_6memory12LoadWithCastILi1EEENS9_13StoreWithCastILi1EEEEEviT_T0_T2_T3_T4_T5_
        .type           _ZN2at6native27unrolled_elementwise_kernelINS0_10AbsFunctorIsEESt5arrayIPcLm2EELi4E23TrivialOffsetCalculatorILi1EjES8_NS0_6memory12LoadWithCastILi1EEENS9_13StoreWithCastILi1EEEEEviT_T0_T2_T3_T4_T5_,@function
        .size           _ZN2at6native27unrolled_elementwise_kernelINS0_10AbsFunctorIsEESt5arrayIPcLm2EELi4E23TrivialOffsetCalculatorILi1EjES8_NS0_6memory12LoadWithCastILi1EEENS9_13StoreWithCastILi1EEEEEviT_T0_T2_T3_T4_T5_,(.L_x_5993 - _ZN2at6native27unrolled_elementwise_kernelINS0_10AbsFunctorIsEESt5arrayIPcLm2EELi4E23TrivialOffsetCalculatorILi1EjES8_NS0_6memory12LoadWithCastILi1EEENS9_13StoreWithCastILi1EEEEEviT_T0_T2_T3_T4_T5_)
        .other          _ZN2at6native27unrolled_elementwise_kernelINS0_10AbsFunctorIsEESt5arrayIPcLm2EELi4E23TrivialOffsetCalculatorILi1EjES8_NS0_6memory12LoadWithCastILi1EEENS9_13StoreWithCastILi1EEEEEviT_T0_T2_T3_T4_T5_,@"STO_CUDA_ENTRY STV_DEFAULT"
_ZN2at6native27unrolled_elementwise_kernelINS0_10AbsFunctorIsEESt5arrayIPcLm2EELi4E23TrivialOffsetCalculatorILi1EjES8_NS0_6memory12LoadWithCastILi1EEENS9_13StoreWithCastILi1EEEEEviT_T0_T2_T3_T4_T5_:
.text._ZN2at6native27unrolled_elementwise_kernelINS0_10AbsFunctorIsEESt5arrayIPcLm2EELi4E23TrivialOffsetCalculatorILi1EjES8_NS0_6memory12LoadWithCastILi1EEENS9_13StoreWithCastILi1EEEEEviT_T0_T2_T3_T4_T5_:
        /* <DEDUP_REMOVED lines=31> */
.L_x_3184:
[----:B------:R3:W5:Y:S01]  /*01f0*/  LDG.E.U8 R26, desc[UR36][R4.64] ;  /* 0x00000024041a7981 */ /* 0x000762000c1e1100 */
[----:B------:R-:W-:Y:S05]  /*0200*/  BRA `(.L_x_3186) ;  /* 0x0000000c00507947 */ /* 0x000fea0003800000 */
.L_x_3183:
        /* <DEDUP_REMOVED lines=8> */
.L_x_3188:
[----:B------:R1:W5:Y:S01]  /*0290*/  LDG.E.U16 R26, desc[UR36][R4.64] ;  /* 0x00000024041a7981 */ /* 0x000362000c1e1500 */
[----:B------:R-:W-:Y:S05]  /*02a0*/  BRA `(.L_x_3186) ;  /* 0x0000000c00287947 */ /* 0x000fea0003800000 */
.L_x_3187:
[----:B------:R2:W5:Y:S01]  /*02b0*/  LDG.E.U16 R26, desc[UR36][R4.64] ;  /* 0x00000024041a7981 */ /* 0x000562000c1e1500 */
[----:B------:R-:W-:Y:S05]  /*02c0*/  BRA `(.L_x_3186) ;  /* 0x0000000c00207947 */ /* 0x000fea0003800000 */
.L_x_3182:
        /* <DEDUP_REMOVED lines=9> */
.L_x_3190:
[----:B------:R-:W2:Y:S02]  /*0360*/  LDG.E.U16 R0, desc[UR36][R4.64] ;  /* 0x0000002404007981 */ /* 0x000ea4000c1e1500 */
[----:B--2---:R-:W-:-:S06]  /*0370*/  HADD2.F32 R0, -RZ, R0.H0_H0 ;  /* 0x20000000ff007230 */ /* 0x004fcc0000004100 */
[----:B------:R-:W0:Y:S02]  /*0380*/  F2I.FTZ.TRUNC.NTZ R0, R0 ;  /* 0x0000000000007305 */ /* 0x000e24000021f100 */
[----:B0-----:R-:W-:Y:S01]  /*0390*/  PRMT R26, R0, 0x7610, R26 ;  /* 0x00007610001a7816 */ /* 0x001fe2000000001a */
[----:B------:R-:W-:Y:S06]  /*03a0*/  BRA `(.L_x_3186) ;  /* 0x0000000800e87947 */ /* 0x000fec0003800000 */
.L_x_3189:
        /* <DEDUP_REMOVED lines=9> */
.L_x_3192:
[----:B------:R-:W2:Y:S02]  /*0440*/  LDG.E.U16 R4, desc[UR36][R4.64] ;  /* 0x0000002404047981 */ /* 0x000ea4000c1e1500 */
[----:B--2---:R-:W-:-:S06]  /*0450*/  HADD2.F32 R0, -RZ, R4.H0_H0 ;  /* 0x20000004ff007230 */ /* 0x004fcc0000004100 */
[----:B------:R-:W0:Y:S02]  /*0460*/  F2I.FTZ.TRUNC.NTZ R0, R0 ;  /* 0x0000000000007305 */ /* 0x000e24000021f100 */
[----:B0-----:R-:W-:Y:S01]  /*0470*/  PRMT R26, R0, 0x7610, R26 ;  /* 0x00007610001a7816 */ /* 0x001fe2000000001a */
[----:B------:R-:W-:Y:S06]  /*0480*/  BRA `(.L_x_3186) ;  /* 0x0000000800b07947 */ /* 0x000fec0003800000 */
.L_x_3191:
[----:B------:R-:W2:Y:S02]  /*0490*/  LDG.E.64 R4, desc[UR36][R4.64] ;  /* 0x0000002404047981 */ /* 0x000ea4000c1e1b00 */
[----:B--2---:R0:W1:Y:S01]  /*04a0*/  F2I.F64.TRUNC R26, R4 ;  /* 0x00000004001a7311 */ /* 0x004062000030d100 */
[----:B------:R-:W-:Y:S05]  /*04b0*/  BRA `(.L_x_3186) ;  /* 0x0000000800a47947 */ /* 0x000fea0003800000 */
.L_x_3181:
        /* <DEDUP_REMOVED lines=12> */
.L_x_3195:
[----:B------:R-:W2:Y:S02]  /*0580*/  LDG.E.64 R4, desc[UR36][R4.64] ;  /* 0x0000002404047981 */ /* 0x000ea4000c1e1b00 */
[----:B--2---:R0:W1:Y:S01]  /*0590*/  F2I.F64.TRUNC R26, R4 ;  /* 0x00000004001a7311 */ /* 0x004062000030d100 */
[----:B------:R-:W-:Y:S05]  /*05a0*/  BRA `(.L_x_3186) ;  /* 0x0000000800687947 */ /* 0x000fea0003800000 */
.L_x_3194:
        /* <DEDUP_REMOVED lines=27> */
.L_x_3197:
        /* <DEDUP_REMOVED lines=11> */
[----:B------:R-:W-:-:S06]  /*0810*/  LOP3.LUT R0, R0, 0x80000000, R3, 0xf8, !PT ;  /* 0x8000000000007812 */ /* 0x000fcc00078ef803 */
[----:B------:R-:W0:Y:S02]  /*0820*/  F2I.FTZ.TRUNC.NTZ R0, R0 ;  /* 0x0000000000007305 */ /* 0x000e24000021f100 */
[----:B0-----:R-:W-:Y:S01]  /*0830*/  PRMT R26, R0, 0x7610, R26 ;  /* 0x00007610001a7816 */ /* 0x001fe2000000001a */
[----:B------:R-:W-:Y:S06]  /*0840*/  BRA `(.L_x_3186) ;  /* 0x0000000400c07947 */ /* 0x000fec0003800000 */
.L_x_3196:
[----:B------:R-:W2:Y:S02]  /*0850*/  LDG.E.U16 R0, desc[UR36][R4.64] ;  /* 0x0000002404007981 */ /* 0x000ea4000c1e1500 */
[----:B--2---:R-:W-:-:S06]  /*0860*/  IMAD.U32 R0, R0, 0x10000, RZ ;  /* 0x0001000000007824 */ /* 0x004fcc00078e00ff */
[----:B------:R-:W0:Y:S02]  /*0870*/  F2I.FTZ.TRUNC.NTZ R0, R0 ;  /* 0x0000000000007305 */ /* 0x000e24000021f100 */
[----:B0-----:R-:W-:Y:S01]  /*0880*/  PRMT R26, R0, 0x7610, R26 ;  /* 0x00007610001a7816 */ /* 0x001fe2000000001a */
[----:B------:R-:W-:Y:S06]  /*0890*/  BRA `(.L_x_3186) ;  /* 0x0000000400ac7947 */ /* 0x000fec0003800000 */
.L_x_3193:
        /* <DEDUP_REMOVED lines=10> */
.L_x_3200:
        /* <DEDUP_REMOVED lines=21> */
.L_x_3204:
[----:B------:R-:W-:Y:S05]  /*0a90*/  BSYNC.RECONVERGENT B1 ;  /* 0x0000000000017941 */ /* 0x000fea0003800200 */
.L_x_3203:
[----:B------:R-:W-:Y:S01]  /*0aa0*/  IMAD.SHL.U32 R0, R0, 0x100000, RZ ;  /* 0x0010000000007824 */ /* 0x000fe200078e00ff */
[----:B------:R-:W-:-:S04]  /*0ab0*/  LEA R3, R3, 0x3b800000, 0x17 ;  /* 0x3b80000003037811 */ /* 0x000fc800078eb8ff */
[----:B------:R-:W-:-:S07]  /*0ac0*/  LOP3.LUT R0, R3, R0, R7, 0xfe, !PT ;  /* 0x0000000003007212 */ /* 0x000fce00078efe07 */
.L_x_3202:
[----:B------:R-:W-:Y:S05]  /*0ad0*/  BSYNC.RECONVERGENT B0 ;  /* 0x0000000000007941 */ /* 0x000fea0003800200 */
.L_x_3201:
[----:B------:R-:W0:Y:S02]  /*0ae0*/  F2I.FTZ.TRUNC.NTZ R0, R0 ;  /* 0x0000000000007305 */ /* 0x000e24000021f100 */
[----:B0-----:R-:W-:Y:S01]  /*0af0*/  PRMT R26, R0, 0x7610, R26 ;  /* 0x00007610001a7816 */ /* 0x001fe2000000001a */
[----:B------:R-:W-:Y:S06]  /*0b00*/  BRA `(.L_x_3186) ;  /* 0x0000000400107947 */ /* 0x000fec0003800000 */
.L_x_3199:
        /* <DEDUP_REMOVED lines=21> */
.L_x_3208:
[----:B------:R-:W-:Y:S05]  /*0c60*/  BSYNC.RECONVERGENT B1 ;  /* 0x0000000000017941 */ /* 0x000fea0003800200 */
.L_x_3207:
[----:B------:R-:W-:Y:S01]  /*0c70*/  IMAD.SHL.U32 R0, R0, 0x200000, RZ ;  /* 0x0020000000007824 */ /* 0x000fe200078e00ff */
[----:B------:R-:W-:-:S04]  /*0c80*/  LEA R3, R3, 0x37800000, 0x17 ;  /* 0x3780000003037811 */ /* 0x000fc800078eb8ff */
[----:B------:R-:W-:-:S07]  /*0c90*/  LOP3.LUT R0, R3, R0, R7, 0xfe, !PT ;  /* 0x0000000003007212 */ /* 0x000fce00078efe07 */
.L_x_3206:
[----:B------:R-:W-:Y:S05]  /*0ca0*/  BSYNC.RECONVERGENT B0 ;  /* 0x0000000000007941 */ /* 0x000fea0003800200 */
.L_x_3205:
[----:B------:R-:W0:Y:S02]  /*0cb0*/  F2I.FTZ.TRUNC.NTZ R0, R0 ;  /* 0x0000000000007305 */ /* 0x000e24000021f100 */
[----:B0-----:R-:W-:Y:S01]  /*0cc0*/  PRMT R26, R0, 0x7610, R26 ;  /* 0x00007610001a7816 */ /* 0x001fe2000000001a */
[----:B------:R-:W-:Y:S06]  /*0cd0*/  BRA `(.L_x_3186) ;  /* 0x00000000009c7947 */ /* 0x000fec0003800000 */
.L_x_3198:
[----:B------:R-:W-:-:S09]  /*0ce0*/  UISETP.NE.AND UP0, UPT, UR4, 0x1c, UPT ;  /* 0x0000001c0400788c */ /* 0x000fd2000bf05270 */
[----:B------:R-:W-:Y:S05]  /*0cf0*/  BRA.U !UP0, `(.L_x_3209) ;  /* 0x0000000108907547 */ /* 0x000fea000b800000 */
[----:B------:R-:W-:-:S09]  /*0d00*/  UISETP.NE.AND UP0, UPT, UR4, 0x1d, UPT ;  /* 0x0000001d0400788c */ /* 0x000fd2000bf05270 */
[----:B------:R-:W-:Y:S05]  /*0d10*/  BRA.U !UP0, `(.L_x_3210) ;  /* 0x0000000108807547 */ /* 0x000fea000b800000 */
[----:B------:R-:W-:-:S09]  /*0d20*/  UISETP.NE.AND UP0, UPT, UR4, 0x2c, UPT ;  /* 0x0000002c0400788c */ /* 0x000fd2000bf05270 */
[----:B------:R-:W-:Y:S05]  /*0d30*/  BRA.U !UP0, `(.L_x_3211) ;  /* 0x0000000108487547 */ /* 0x000fea000b800000 */
.L_x_3185:
        /* <DEDUP_REMOVED lines=16> */
.L_x_3212:
[----:B------:R-:W-:Y:S01]  /*0e40*/  PRMT R26, RZ, 0x7610, R26 ;  /* 0x00007610ff1a7816 */ /* 0x000fe2000000001a */
[----:B------:R-:W-:Y:S06]  /*0e50*/  BRA `(.L_x_3186) ;  /* 0x00000000003c7947 */ /* 0x000fec0003800000 */
.L_x_3211:
        /* <DEDUP_REMOVED lines=8> */
.L_x_3214:
[----:B------:R-:W-:Y:S05]  /*0ee0*/  BSYNC.RECONVERGENT B0 ;  /* 0x0000000000007941 */ /* 0x000fea0003800200 */
.L_x_3213:
[----:B------:R-:W0:Y:S02]  /*0ef0*/  F2I.FTZ.TRUNC.NTZ R0, R0 ;  /* 0x0000000000007305 */ /* 0x000e24000021f100 */
[----:B0-----:R-:W-:Y:S01]  /*0f00*/  PRMT R26, R0, 0x7610, R26 ;  /* 0x00007610001a7816 */ /* 0x001fe2000000001a */
[----:B------:R-:W-:Y:S06]  /*0f10*/  BRA `(.L_x_3186) ;  /* 0x00000000000c7947 */ /* 0x000fec0003800000 */
.L_x_3210:
[----:B------:R0:W5:Y:S01]  /*0f20*/  LDG.E.U16 R26, desc[UR36][R4.64] ;  /* 0x00000024041a7981 */ /* 0x000162000c1e1500 */
[----:B------:R-:W-:Y:S05]  /*0f30*/  BRA `(.L_x_3186) ;  /* 0x0000000000047947 */ /* 0x000fea0003800000 */
.L_x_3209:
[----:B------:R0:W5:Y:S02]  /*0f40*/  LDG.E.U16 R26, desc[UR36][R4.64] ;  /* 0x00000024041a7981 */ /* 0x000164000c1e1500 */
.L_x_3186:
[----:B------:R-:W-:-:S07]  /*0f50*/  VIADD R19, R23, 0x80 ;  /* 0x0000008017137836 */ /* 0x000fce0000000000 */
.L_x_3180:
[----:B------:R-:W-:Y:S05]  /*0f60*/  BSYNC.RECONVERGENT B6 ;  /* 0x0000000000067941 */ /* 0x000fea0003800200 */
.L_x_3179:
[----:B------:R-:W-:Y:S01]  /*0f70*/  ISETP.GE.AND P0, PT, R19, R22, PT ;  /* 0x000000161300720c */ /* 0x000fe20003f06270 */
[----:B------:R-:W-:Y:S01]  /*0f80*/  BSSY.RECONVERGENT B6, `(.L_x_3215) ;  /* 0x00000ed000067945 */ /* 0x000fe20003800200 */
[----:B------:R-:W-:-:S11]  /*0f90*/  PRMT R25, RZ, 0x7610, R25 ;  /* 0x00007610ff197816 */ /* 0x000fd60000000019 */
[----:B------:R-:W-:Y:S05]  /*0fa0*/  @P0 BRA `(.L_x_3216) ;  /* 0x0000000c00a80947 */ /* 0x000fea0003800000 */
[----:B01234-:R-:W0:Y:S01]  /*0fb0*/  LDC.64 R4, c[0x0][0x390] ;  /* 0x0000e400ff047b82 */ /* 0x01fe220000000a00 */
        /* <DEDUP_REMOVED lines=18> */
.L_x_3220:
[----:B------:R0:W5:Y:S01]  /*10e0*/  LDG.E.U8 R25, desc[UR36][R4.64] ;  /* 0x0000002404197981 */ /* 0x000162000c1e1100 */
[----:B------:R-:W-:Y:S05]  /*10f0*/  BRA `(.L_x_3222) ;  /* 0x0000000c00507947 */ /* 0x000fea0003800000 */
.L_x_3219:
        /* <DEDUP_REMOVED lines=8> */
.L_x_3224:
[----:B------:R0:W5:Y:S01]  /*1180*/  LDG.E.U16 R25, desc[UR36][R4.64] ;  /* 0x0000002404197981 */ /* 0x000162000c1e1500 */
[----:B------:R-:W-:Y:S05]  /*1190*/  BRA `(.L_x_3222) ;  /* 0x0000000c00287947 */ /* 0x000fea0003800000 */
.L_x_3223:
[----:B------:R0:W5:Y:S01]  /*11a0*/  LDG.E.U16 R25, desc[UR36][R4.64] ;  /* 0x0000002404197981 */ /* 0x000162000c1e1500 */
[----:B------:R-:W-:Y:S05]  /*11b0*/  BRA `(.L_x_3222) ;  /* 0x0000000c00207947 */ /* 0x000fea0003800000 */
.L_x_3218:
        /* <DEDUP_REMOVED lines=9> */
.L_x_3226:
[----:B------:R-:W2:Y:S02]  /*1250*/  LDG.E.U16 R0, desc[UR36][R4.64] ;  /* 0x0000002404007981 */ /* 0x000ea4000c1e1500 */
[----:B--2---:R-:W-:-:S06]  /*1260*/  HADD2.F32 R0, -RZ, R0.H0_H0 ;  /* 0x20000000ff007230 */ /* 0x004fcc0000004100 */
[----:B------:R-:W0:Y:S02]  /*1270*/  F2I.FTZ.TRUNC.NTZ R0, R0 ;  /* 0x0000000000007305 */ /* 0x000e24000021f100 */
[----:B0-----:R-:W-:Y:S01]  /*1280*/  PRMT R25, R0, 0x7610, R25 ;  /* 0x0000761000197816 */ /* 0x001fe20000000019 */
[----:B------:R-:W-:Y:S06]  /*1290*/  BRA `(.L_x_3222) ;  /* 0x0000000800e87947 */ /* 0x000fec0003800000 */
.L_x_3225:
        /* <DEDUP_REMOVED lines=9> */
.L_x_3228:
[----:B------:R-:W2:Y:S02]  /*1330*/  LDG.E.U16 R4, desc[UR36][R4.64] ;  /* 0x0000002404047981 */ /* 0x000ea4000c1e1500 */
[----:B--2---:R-:W-:-:S06]  /*1340*/  HADD2.F32 R0, -RZ, R4.H0_H0 ;  /* 0x20000004ff007230 */ /* 0x004fcc0000004100 */
[----:B------:R-:W0:Y:S02]  /*1350*/  F2I.FTZ.TRUNC.NTZ R0, R0 ;  /* 0x0000000000007305 */ /* 0x000e24000021f100 */
[----:B0-----:R-:W-:Y:S01]  /*1360*/  PRMT R25, R0, 0x7610, R25 ;  /* 0x0000761000197816 */ /* 0x001fe20000000019 */
[----:B------:R-:W-:Y:S06]  /*1370*/  BRA `(.L_x_3222) ;  /* 0x0000000800b07947 */ /* 0x000fec0003800000 */
.L_x_3227:
[----:B------:R-:W2:Y:S02]  /*1380*/  LDG.E.64 R4, desc[UR36][R4.64] ;  /* 0x0000002404047981 */ /* 0x000ea4000c1e1b00 */
[----:B--2---:R0:W1:Y:S01]  /*1390*/  F2I.F64.TRUNC R25, R4 ;  /* 0x0000000400197311 */ /* 0x004062000030d100 */
[----:B------:R-:W-:Y:S05]  /*13a0*/  BRA `(.L_x_3222) ;  /* 0x0000000800a47947 */ /* 0x000fea0003800000 */
.L_x_3217:
        /* <DEDUP_REMOVED lines=12> */
.L_x_3231:
[----:B------:R-:W2:Y:S02]  /*1470*/  LDG.E.64 R4, desc[UR36][R4.64] ;  /* 0x0000002404047981 */ /* 0x000ea4000c1e1b00 */
[----:B--2---:R0:W1:Y:S01]  /*1480*/  F2I.F64.TRUNC R25, R4 ;  /* 0x0000000400197311 */ /* 0x004062000030d100 */
[----:B------:R-:W-:Y:S05]  /*1490*/  BRA `(.L_x_3222) ;  /* 0x0000000800687947 */ /* 0x000fea0003800000 */
.L_x_3230:
        /* <DEDUP_REMOVED lines=27> */
.L_x_3233:
        /* <DEDUP_REMOVED lines=11> */
[----:B------:R-:W-:-:S06]  /*1700*/  LOP3.LUT R0, R0, 0x80000000, R3, 0xf8, !PT ;  /* 0x8000000000007812 */ /* 0x000fcc00078ef803 */
[----:B------:R-:W0:Y:S02]  /*1710*/  F2I.FTZ.TRUNC.NTZ R0, R0 ;  /* 0x0000000000007305 */ /* 0x000e24000021f100 */
[----:B0-----:R-:W-:Y:S01]  /*1720*/  PRMT R25, R0, 0x7610, R25 ;  /* 0x0000761000197816 */ /* 0x001fe20000000019 */
[----:B------:R-:W-:Y:S06]  /*1730*/  BRA `(.L_x_3222) ;  /* 0x0000000400c07947 */ /* 0x000fec0003800000 */
.L_x_3232:
[----:B------:R-:W2:Y:S02]  /*1740*/  LDG.E.U16 R0, desc[UR36][R4.64] ;  /* 0x0000002404007981 */ /* 0x000ea4000c1e1500 */
[----:B--2---:R-:W-:-:S06]  /*1750*/  IMAD.U32 R0, R0, 0x10000, RZ ;  /* 0x0001000000007824 */ /* 0x004fcc00078e00ff */
[----:B------:R-:W0:Y:S02]  /*1760*/  F2I.FTZ.TRUNC.NTZ R0, R0 ;  /* 0x0000000000007305 */ /* 0x000e24000021f100 */
[----:B0-----:R-:W-:Y:S01]  /*1770*/  PRMT R25, R0, 0x7610, R25 ;  /* 0x0000761000197816 */ /* 0x001fe20000000019 */
[----:B------:R-:W-:Y:S06]  /*1780*/  BRA `(.L_x_3222) ;  /* 0x0000000400ac7947 */ /* 0x000fec0003800000 */
.L_x_3229:
        /* <DEDUP_REMOVED lines=10> */
.L_x_3236:
        /* <DEDUP_REMOVED lines=21> */
.L_x_3240:
[----:B------:R-:W-:Y:S05]  /*1980*/  BSYNC.RECONVERGENT B1 ;  /* 0x0000000000017941 */ /* 0x000fea0003800200 */
.L_x_3239:
[----:B------:R-:W-:Y:S01]  /*1990*/  IMAD.SHL.U32 R0, R0, 0x100000, RZ ;  /* 0x0010000000007824 */ /* 0x000fe200078e00ff */
[----:B------:R-:W-:-:S04]  /*19a0*/  LEA R3, R3, 0x3b800000, 0x17 ;  /* 0x3b80000003037811 */ /* 0x000fc800078eb8ff */
[----:B------:R-:W-:-:S07]  /*19b0*/  LOP3.LUT R0, R3, R0, R7, 0xfe, !PT ;  /* 0x0000000003007212 */ /* 0x000fce00078efe07 */
.L_x_3238:
[----:B------:R-:W-:Y:S05]  /*19c0*/  BSYNC.RECONVERGENT B0 ;  /* 0x0000000000007941 */ /* 0x000fea0003800200 */
.L_x_3237:
[----:B------:R-:W0:Y:S02]  /*19d0*/  F2I.FTZ.TRUNC.NTZ R0, R0 ;  /* 0x0000000000007305 */ /* 0x000e24000021f100 */
[----:B0-----:R-:W-:Y:S01]  /*19e0*/  PRMT R25, R0, 0x7610, R25 ;  /* 0x0000761000197816 */ /* 0x001fe20000000019 */
[----:B------:R-:W-:Y:S06]  /*19f0*/  BRA `(.L_x_3222) ;  /* 0x0000000400107947 */ /* 0x000fec0003800000 */
.L_x_3235:
        /* <DEDUP_REMOVED lines=21> */
.L_x_3244:
[----:B------:R-:W-:Y:S05]  /*1b50*/  BSYNC.RECONVERGENT B1 ;  /* 0x0000000000017941 */ /* 0x000fea0003800200 */
.L_x_3243:
[----:B------:R-:W-:Y:S01]  /*1b60*/  IMAD.SHL.U32 R0, R0, 0x200000, RZ ;  /* 0x0020000000007824 */ /* 0x000fe200078e00ff */
[----:B------:R-:W-:-:S04]  /*1b70*/  LEA R3, R3, 0x37800000, 0x17 ;  /* 0x3780000003037811 */ /* 0x000fc800078eb8ff */
[----:B------:R-:W-:-:S07]  /*1b80*/  LOP3.LUT R0, R3, R0, R7, 0xfe, !PT ;  /* 0x0000000003007212 */ /* 0x000fce00078efe07 */
.L_x_3242:
[----:B------:R-:W-:Y:S05]  /*1b90*/  BSYNC.RECONVERGENT B0 ;  /* 0x0000000000007941 */ /* 0x000fea0003800200 */
.L_x_3241:
[----:B------:R-:W0:Y:S02]  /*1ba0*/  F2I.FTZ.TRUNC.NTZ R0, R0 ;  /* 0x0000000000007305 */ /* 0x000e24000021f100 */
[----:B0-----:R-:W-:Y:S01]  /*1bb0*/  PRMT R25, R0, 0x7610, R25 ;  /* 0x0000761000197816 */ /* 0x001fe20000000019 */
[----:B------:R-:W-:Y:S06]  /*1bc0*/  BRA `(.L_x_3222) ;  /* 0x00000000009c7947 */ /* 0x000fec0003800000 */
.L_x_3234:
        /* <DEDUP_REMOVED lines=14> */
.L_x_3248:
[----:B------:R-:W-:Y:S05]  /*1cb0*/  BSYNC.RECONVERGENT B0 ;  /* 0x0000000000007941 */ /* 0x000fea0003800200 */
.L_x_3247:
[----:B------:R-:W0:Y:S02]  /*1cc0*/  F2I.FTZ.TRUNC.NTZ R0, R0 ;  /* 0x0000000000007305 */ /* 0x000e24000021f100 */
[----:B0-----:R-:W-:Y:S01]  /*1cd0*/  PRMT R25, R0, 0x7610, R25 ;  /* 0x0000761000197816 */ /* 0x001fe20000000019 */
[----:B------:R-:W-:Y:S06]  /*1ce0*/  BRA `(.L_x_3222) ;  /* 0x0000000000547947 */ /* 0x000fec0003800000 */
.L_x_3221:
        /* <DEDUP_REMOVED lines=16> */
.L_x_3249:
[----:B------:R-:W-:Y:S01]  /*1df0*/  PRMT R25, RZ, 0x7610, R25 ;  /* 0x00007610ff197816 */ /* 0x000fe20000000019 */
[----:B------:R-:W-:Y:S06]  /*1e00*/  BRA `(.L_x_3222) ;  /* 0x00000000000c7947 */ /* 0x000fec0003800000 */
.L_x_3246:
[----:B------:R3:W5:Y:S01]  /*1e10*/  LDG.E.U16 R25, desc[UR36][R4.64] ;  /* 0x0000002404197981 */ /* 0x000762000c1e1500 */
[----:B------:R-:W-:Y:S05]  /*1e20*/  BRA `(.L_x_3222) ;  /* 0x0000000000047947 */ /* 0x000fea0003800000 */
.L_x_3245:
[----:B------:R2:W5:Y:S02]  /*1e30*/  LDG.E.U16 R25, desc[UR36][R4.64] ;  /* 0x0000002404197981 */ /* 0x000564000c1e1500 */
.L_x_3222:
[----:B------:R-:W-:-:S07]  /*1e40*/  VIADD R19, R19, 0x80 ;  /* 0x0000008013137836 */ /* 0x000fce0000000000 */
.L_x_3216:
[----:B------:R-:W-:Y:S05]  /*1e50*/  BSYNC.RECONVERGENT B6 ;  /* 0x0000000000067941 */ /* 0x000fea0003800200 */
.L_x_3215:
        /* <DEDUP_REMOVED lines=23> */
.L_x_3255:
[----:B------:R0:W5:Y:S01]  /*1fd0*/  LDG.E.U8 R16, desc[UR36][R4.64] ;  /* 0x0000002404107981 */ /* 0x000162000c1e1100 */
[----:B------:R-:W-:Y:S05]  /*1fe0*/  BRA `(.L_x_3257) ;  /* 0x0000000c00507947 */ /* 0x000fea0003800000 */
.L_x_3254:
        /* <DEDUP_REMOVED lines=8> */
.L_x_3259:
[----:B------:R0:W5:Y:S01]  /*2070*/  LDG.E.U16 R16, desc[UR36][R4.64] ;  /* 0x0000002404107981 */ /* 0x000162000c1e1500 */
[----:B------:R-:W-:Y:S05]  /*2080*/  BRA `(.L_x_3257) ;  /* 0x0000000c00287947 */ /* 0x000fea0003800000 */
.L_x_3258:
[----:B------:R0:W5:Y:S01]  /*2090*/  LDG.E.U16 R16, desc[UR36][R4.64] ;  /* 0x0000002404107981 */ /* 0x000162000c1e1500 */
[----:B------:R-:W-:Y:S05]  /*20a0*/  BRA `(.L_x_3257) ;  /* 0x0000000c00207947 */ /* 0x000fea0003800000 */
.L_x_3253:
        /* <DEDUP_REMOVED lines=9> */
.L_x_3261:
[----:B------:R-:W2:Y:S02]  /*2140*/  LDG.E.U16 R0, desc[UR36][R4.64] ;  /* 0x0000002404007981 */ /* 0x000ea4000c1e1500 */
[----:B--2---:R-:W-:-:S06]  /*2150*/  HADD2.F32 R0, -RZ, R0.H0_H0 ;  /* 0x20000000ff007230 */ /* 0x004fcc0000004100 */
[----:B------:R-:W0:Y:S02]  /*2160*/  F2I.FTZ.TRUNC.NTZ R0, R0 ;  /* 0x0000000000007305 */ /* 0x000e24000021f100 */
[----:B0-----:R-:W-:Y:S01]  /*2170*/  PRMT R16, R0, 0x7610, R16 ;  /* 0x0000761000107816 */ /* 0x001fe20000000010 */
[----:B------:R-:W-:Y:S06]  /*2180*/  BRA `(.L_x_3257) ;  /* 0x0000000800e87947 */ /* 0x000fec0003800000 */
.L_x_3260:
        /* <DEDUP_REMOVED lines=9> */
.L_x_3263:
[----:B------:R-:W2:Y:S02]  /*2220*/  LDG.E.U16 R4, desc[UR36][R4.64] ;  /* 0x0000002404047981 */ /* 0x000ea4000c1e1500 */
[----:B--2---:R-:W-:-:S06]  /*2230*/  HADD2.F32 R0, -RZ, R4.H0_H0 ;  /* 0x20000004ff007230 */ /* 0x004fcc0000004100 */
[----:B------:R-:W0:Y:S02]  /*2240*/  F2I.FTZ.TRUNC.NTZ R0, R0 ;  /* 0x0000000000007305 */ /* 0x000e24000021f100 */
[----:B0-----:R-:W-:Y:S01]  /*2250*/  PRMT R16, R0, 0x7610, R16 ;  /* 0x0000761000107816 */ /* 0x001fe20000000010 */
[----:B------:R-:W-:Y:S06]  /*2260*/  BRA `(.L_x_3257) ;  /* 0x0000000800b07947 */ /* 0x000fec0003800000 */
.L_x_3262:
[----:B------:R-:W2:Y:S02]  /*2270*/  LDG.E.64 R4, desc[UR36][R4.64] ;  /* 0x0000002404047981 */ /* 0x000ea4000c1e1b00 */
[----:B--2---:R0:W1:Y:S01]  /*2280*/  F2I.F64.TRUNC R16, R4 ;  /* 0x0000000400107311 */ /* 0x004062000030d100 */
[----:B------:R-:W-:Y:S05]  /*2290*/  BRA `(.L_x_3257) ;  /* 0x0000000800a47947 */ /* 0x000fea0003800000 */
.L_x_3252:
        /* <DEDUP_REMOVED lines=12> */
.L_x_3266:
[----:B------:R-:W2:Y:S02]  /*2360*/  LDG.E.64 R4, desc[UR36][R4.64] ;  /* 0x0000002404047981 */ /* 0x000ea4000c1e1b00 */
[----:B--2---:R3:W4:Y:S01]  /*2370*/  F2I.F64.TRUNC R16, R4 ;  /* 0x0000000400107311 */ /* 0x004722000030d100 */
[----:B------:R-:W-:Y:S05]  /*2380*/  BRA `(.L_x_3257) ;  /* 0x0000000800687947 */ /* 0x000fea0003800000 */
.L_x_3265:
        /* <DEDUP_REMOVED lines=27> */
.L_x_3268:
        /* <DEDUP_REMOVED lines=15> */
.L_x_3267:
[----:B------:R-:W2:Y:S02]  /*2630*/  LDG.E.U16 R0, desc[UR36][R4.64] ;  /* 0x0000002404007981 */ /* 0x000ea4000c1e1500 */
[----:B--2---:R-:W-:-:S06]  /*2640*/  IMAD.U32 R0, R0, 0x10000, RZ ;  /* 0x0001000000007824 */ /* 0x004fcc00078e00ff */
[----:B------:R-:W0:Y:S02]  /*2650*/  F2I.FTZ.TRUNC.NTZ R0, R0 ;  /* 0x0000000000007305 */ /* 0x000e24000021f100 */
[----:B0-----:R-:W-:Y:S01]  /*2660*/  PRMT R16, R0, 0x7610, R16 ;  /* 0x0000761000107816 */ /* 0x001fe20000000010 */
[----:B------:R-:W-:Y:S06]  /*2670*/  BRA `(.L_x_3257) ;  /* 0x0000000400ac7947 */ /* 0x000fec0003800000 */
.L_x_3264:
        /* <DEDUP_REMOVED lines=10> */
.L_x_3271:
        /* <DEDUP_REMOVED lines=21> */
.L_x_3275:
[----:B------:R-:W-:Y:S05]  /*2870*/  BSYNC.RECONVERGENT B1 ;  /* 0x0000000000017941 */ /* 0x000fea0003800200 */
.L_x_3274:
[----:B------:R-:W-:Y:S01]  /*2880*/  IMAD.SHL.U32 R0, R0, 0x100000, RZ ;  /* 0x0010000000007824 */ /* 0x000fe200078e00ff */
[----:B------:R-:W-:-:S04]  /*2890*/  LEA R3, R3, 0x3b800000, 0x17 ;  /* 0x3b80000003037811 */ /* 0x000fc800078eb8ff */
[----:B------:R-:W-:-:S07]  /*28a0*/  LOP3.LUT R0, R3, R0, R7, 0xfe, !PT ;  /* 0x0000000003007212 */ /* 0x000fce00078efe07 */
.L_x_3273:
[----:B------:R-:W-:Y:S05]  /*28b0*/  BSYNC.RECONVERGENT B0 ;  /* 0x0000000000007941 */ /* 0x000fea0003800200 */
.L_x_3272:
[----:B------:R-:W0:Y:S02]  /*28c0*/  F2I.FTZ.TRUNC.NTZ R0, R0 ;  /* 0x0000000000007305 */ /* 0x000e24000021f100 */
[----:B0-----:R-:W-:Y:S01]  /*28d0*/  PRMT R16, R0, 0x7610, R16 ;  /* 0x0000761000107816 */ /* 0x001fe20000000010 */
[----:B------:R-:W-:Y:S06]  /*28e0*/  BRA `(.L_x_3257) ;  /* 0x0000000400107947 */ /* 0x000fec0003800000 */
.L_x_3270:
        /* <DEDUP_REMOVED lines=21> */
.L_x_3279:
[----:B------:R-:W-:Y:S05]  /*2a40*/  BSYNC.RECONVERGENT B1 ;  /* 0x0000000000017941 */ /* 0x000fea0003800200 */
.L_x_3278:
[----:B------:R-:W-:Y:S01]  /*2a50*/  IMAD.SHL.U32 R0, R0, 0x200000, RZ ;  /* 0x0020000000007824 */ /* 0x000fe200078e00ff */
[----:B------:R-:W-:-:S04]  /*2a60*/  LEA R3, R3, 0x37800000, 0x17 ;  /* 0x3780000003037811 */ /* 0x000fc800078eb8ff */
[----:B------:R-:W-:-:S07]  /*2a70*/  LOP3.LUT R0, R3, R0, R7, 0xfe, !PT ;  /* 0x0000000003007212 */ /* 0x000fce00078efe07 */
.L_x_3277:
[----:B------:R-:W-:Y:S05]  /*2a80*/  BSYNC.RECONVERGENT B0 ;  /* 0x0000000000007941 */ /* 0x000fea0003800200 */
.L_x_3276:
[----:B------:R-:W0:Y:S02]  /*2a90*/  F2I.FTZ.TRUNC.NTZ R0, R0 ;  /* 0x0000000000007305 */ /* 0x000e24000021f100 */
[----:B0-----:R-:W-:Y:S01]  /*2aa0*/  PRMT R16, R0, 0x7610, R16 ;  /* 0x0000761000107816 */ /* 0x001fe20000000010 */
[----:B------:R-:W-:Y:S06]  /*2ab0*/  BRA `(.L_x_3257) ;  /* 0x00000000009c7947 */ /* 0x000fec0003800000 */
.L_x_3269:
        /* <DEDUP_REMOVED lines=14> */
.L_x_3283:
[----:B------:R-:W-:Y:S05]  /*2ba0*/  BSYNC.RECONVERGENT B0 ;  /* 0x0000000000007941 */ /* 0x000fea0003800200 */
.L_x_3282:
[----:B------:R-:W0:Y:S02]  /*2bb0*/  F2I.FTZ.TRUNC.NTZ R0, R0 ;  /* 0x0000000000007305 */ /* 0x000e24000021f100 */
[----:B0-----:R-:W-:Y:S01]  /*2bc0*/  PRMT R16, R0, 0x7610, R16 ;  /* 0x0000761000107816 */ /* 0x001fe20000000010 */
[----:B------:R-:W-:Y:S06]  /*2bd0*/  BRA `(.L_x_3257) ;  /* 0x0000000000547947 */ /* 0x000fec0003800000 */
.L_x_3256:
        /* <DEDUP_REMOVED lines=16> */
.L_x_3284:
[----:B------:R-:W-:Y:S01]  /*2ce0*/  PRMT R16, RZ, 0x7610, R16 ;  /* 0x00007610ff107816 */ /* 0x000fe20000000010 */
[----:B------:R-:W-:Y:S06]  /*2cf0*/  BRA `(.L_x_3257) ;  /* 0x00000000000c7947 */ /* 0x000fec0003800000 */
.L_x_3281:
[----:B------:R2:W5:Y:S01]  /*2d00*/  LDG.E.U16 R16, desc[UR36][R4.64] ;  /* 0x0000002404107981 */ /* 0x000562000c1e1500 */
[----:B------:R-:W-:Y:S05]  /*2d10*/  BRA `(.L_x_3257) ;  /* 0x0000000000047947 */ /* 0x000fea0003800000 */
.L_x_3280:
[----:B------:R1:W5:Y:S02]  /*2d20*/  LDG.E.U16 R16, desc[UR36][R4.64] ;  /* 0x0000002404107981 */ /* 0x000364000c1e1500 */
.L_x_3257:
[----:B------:R-:W-:-:S07]  /*2d30*/  VIADD R19, R19, 0x80 ;  /* 0x0000008013137836 */ /* 0x000fce0000000000 */
.L_x_3251:
[----:B------:R-:W-:Y:S05]  /*2d40*/  BSYNC.RECONVERGENT B6 ;  /* 0x0000000000067941 */ /* 0x000fea0003800200 */
.L_x_3250:
        /* <DEDUP_REMOVED lines=23> */
.L_x_3290:
[----:B------:R0:W5:Y:S01]  /*2ec0*/  LDG.E.U8 R17, desc[UR36][R4.64] ;  /* 0x0000002404117981 */ /* 0x000162000c1e1100 */
[----:B------:R-:W-:Y:S05]  /*2ed0*/  BRA `(.L_x_3286) ;  /* 0x0000000c004c7947 */ /* 0x000fea0003800000 */
.L_x_3289:
        /* <DEDUP_REMOVED lines=8> */
.L_x_3293:
[----:B------:R0:W5:Y:S01]  /*2f60*/  LDG.E.U16 R17, desc[UR36][R4.64] ;  /* 0x0000002404117981 */ /* 0x000162000c1e1500 */
[----:B------:R-:W-:Y:S05]  /*2f70*/  BRA `(.L_x_3286) ;  /* 0x0000000c00247947 */ /* 0x000fea0003800000 */
.L_x_3292:
[----:B------:R0:W5:Y:S01]  /*2f80*/  LDG.E.U16 R17, desc[UR36][R4.64] ;  /* 0x0000002404117981 */ /* 0x000162000c1e1500 */
[----:B------:R-:W-:Y:S05]  /*2f90*/  BRA `(.L_x_3286) ;  /* 0x0000000c001c7947 */ /* 0x000fea0003800000 */
.L_x_3288:
        /* <DEDUP_REMOVED lines=9> */
.L_x_3295:
[----:B------:R-:W2:Y:S02]  /*3030*/  LDG.E.U16 R0, desc[UR36][R4.64] ;  /* 0x0000002404007981 */ /* 0x000ea4000c1e1500 */
[----:B--2---:R-:W-:-:S06]  /*3040*/  HADD2.F32 R0, -RZ, R0.H0_H0 ;  /* 0x20000000ff007230 */ /* 0x004fcc0000004100 */
[----:B------:R-:W0:Y:S02]  /*3050*/  F2I.FTZ.TRUNC.NTZ R0, R0 ;  /* 0x0000000000007305 */ /* 0x000e24000021f100 */
[----:B0-----:R-:W-:Y:S01]  /*3060*/  PRMT R17, R0, 0x7610, R17 ;  /* 0x0000761000117816 */ /* 0x001fe20000000011 */
[----:B------:R-:W-:Y:S06]  /*3070*/  BRA `(.L_x_3286) ;  /* 0x0000000800e47947 */ /* 0x000fec0003800000 */
.L_x_3294:
        /* <DEDUP_REMOVED lines=9> */
.L_x_3297:
[----:B------:R-:W2:Y:S02]  /*3110*/  LDG.E.U16 R4, desc[UR36][R4.64] ;  /* 0x0000002404047981 */ /* 0x000ea4000c1e1500 */
[----:B--2---:R-:W-:-:S06]  /*3120*/  HADD2.F32 R0, -RZ, R4.H0_H0 ;  /* 0x20000004ff007230 */ /* 0x004fcc0000004100 */
[----:B------:R-:W0:Y:S02]  /*3130*/  F2I.FTZ.TRUNC.NTZ R0, R0 ;  /* 0x0000000000007305 */ /* 0x000e24000021f100 */
[----:B0-----:R-:W-:Y:S01]  /*3140*/  PRMT R17, R0, 0x7610, R17 ;  /* 0x0000761000117816 */ /* 0x001fe20000000011 */
[----:B------:R-:W-:Y:S06]  /*3150*/  BRA `(.L_x_3286) ;  /* 0x0000000800ac7947 */ /* 0x000fec0003800000 */
.L_x_3296:
[----:B------:R-:W2:Y:S02]  /*3160*/  LDG.E.64 R4, desc[UR36][R4.64] ;  /* 0x0000002404047981 */ /* 0x000ea4000c1e1b00 */
[----:B--2---:R0:W1:Y:S01]  /*3170*/  F2I.F64.TRUNC R17, R4 ;  /* 0x0000000400117311 */ /* 0x004062000030d100 */
[----:B------:R-:W-:Y:S05]  /*3180*/  BRA `(.L_x_3286) ;  /* 0x0000000800a07947 */ /* 0x000fea0003800000 */
.L_x_3287:
        /* <DEDUP_REMOVED lines=12> */
.L_x_3300:
[----:B------:R-:W2:Y:S02]  /*3250*/  LDG.E.64 R4, desc[UR36][R4.64] ;  /* 0x0000002404047981 */ /* 0x000ea4000c1e1b00 */
[----:B--2---:R0:W1:Y:S01]  /*3260*/  F2I.F64.TRUNC R17, R4 ;  /* 0x0000000400117311 */ /* 0x004062000030d100 */
[----:B------:R-:W-:Y:S05]  /*3270*/  BRA `(.L_x_3286) ;  /* 0x0000000800647947 */ /* 0x000fea0003800000 */
.L_x_3299:
        /* <DEDUP_REMOVED lines=27> */
.L_x_3302:
        /* <DEDUP_REMOVED lines=15> */
.L_x_3301:
[----:B------:R-:W2:Y:S02]  /*3520*/  LDG.E.U16 R0, desc[UR36][R4.64] ;  /* 0x0000002404007981 */ /* 0x000ea4000c1e1500 */
[----:B--2---:R-:W-:-:S06]  /*3530*/  IMAD.U32 R0, R0, 0x10000, RZ ;  /* 0x0001000000007824 */ /* 0x004fcc00078e00ff */
[----:B------:R-:W0:Y:S02]  /*3540*/  F2I.FTZ.TRUNC.NTZ R0, R0 ;  /* 0x0000000000007305 */ /* 0x000e24000021f100 */
[----:B0-----:R-:W-:Y:S01]  /*3550*/  PRMT R17, R0, 0x7610, R17 ;  /* 0x0000761000117816 */ /* 0x001fe20000000011 */
[----:B------:R-:W-:Y:S06]  /*3560*/  BRA `(.L_x_3286) ;  /* 0x0000000400a87947 */ /* 0x000fec0003800000 */
.L_x_3298:
        /* <DEDUP_REMOVED lines=10> */
.L_x_3305:
        /* <DEDUP_REMOVED lines=21> */
.L_x_3309:
[----:B------:R-:W-:Y:S05]  /*3760*/  BSYNC.RECONVERGENT B1 ;  /* 0x0000000000017941 */ /* 0x000fea0003800200 */
.L_x_3308:
[----:B------:R-:W-:Y:S01]  /*3770*/  IMAD.SHL.U32 R0, R0, 0x100000, RZ ;  /* 0x0010000000007824 */ /* 0x000fe200078e00ff */
[----:B------:R-:W-:-:S04]  /*3780*/  LEA R3, R3, 0x3b800000, 0x17 ;  /* 0x3b80000003037811 */ /* 0x000fc800078eb8ff */
[----:B------:R-:W-:-:S07]  /*3790*/  LOP3.LUT R0, R3, R0, R7, 0xfe, !PT ;  /* 0x0000000003007212 */ /* 0x000fce00078efe07 */
.L_x_3307:
[----:B------:R-:W-:Y:S05]  /*37a0*/  BSYNC.RECONVERGENT B0 ;  /* 0x0000000000007941 */ /* 0x000fea0003800200 */
.L_x_3306:
[----:B------:R-:W0:Y:S02]  /*37b0*/  F2I.FTZ.TRUNC.NTZ R0, R0 ;  /* 0x0000000000007305 */ /* 0x000e24000021f100 */
[----:B0-----:R-:W-:Y:S01]  /*37c0*/  PRMT R17, R0, 0x7610, R17 ;  /* 0x0000761000117816 */ /* 0x001fe20000000011 */
[----:B------:R-:W-:Y:S06]  /*37d0*/  BRA `(.L_x_3286) ;  /* 0x00000004000c7947 */ /* 0x000fec0003800000 */
.L_x_3304:
        /* <DEDUP_REMOVED lines=21> */
.L_x_3313:
[----:B------:R-:W-:Y:S05]  /*3930*/  BSYNC.RECONVERGENT B1 ;  /* 0x0000000000017941 */ /* 0x000fea0003800200 */
.L_x_3312:
[----:B------:R-:W-:Y:S01]  /*3940*/  IMAD.SHL.U32 R0, R0, 0x200000, RZ ;  /* 0x0020000000007824 */ /* 0x000fe200078e00ff */
[----:B------:R-:W-:-:S04]  /*3950*/  LEA R3, R3, 0x37800000, 0x17 ;  /* 0x3780000003037811 */ /* 0x000fc800078eb8ff */
[----:B------:R-:W-:-:S07]  /*3960*/  LOP3.LUT R0, R3, R0, R7, 0xfe, !PT ;  /* 0x0000000003007212 */ /* 0x000fce00078efe07 */
.L_x_3311:
[----:B------:R-:W-:Y:S05]  /*3970*/  BSYNC.RECONVERGENT B0 ;  /* 0x0000000000007941 */ /* 0x000fea0003800200 */
.L_x_3310:
[----:B------:R-:W0:Y:S02]  /*3980*/  F2I.FTZ.TRUNC.NTZ R0, R0 ;  /* 0x0000000000007305 */ /* 0x000e24000021f100 */
[----:B0-----:R-:W-:Y:S01]  /*3990*/  PRMT R17, R0, 0x7610, R17 ;  /* 0x0000761000117816 */ /* 0x001fe20000000011 */
[----:B------:R-:W-:Y:S06]  /*39a0*/  BRA `(.L_x_3286) ;  /* 0x0000000000987947 */ /* 0x000fec0003800000 */
.L_x_3303:
        /* <DEDUP_REMOVED lines=14> */
.L_x_3317:
[----:B------:R-:W-:Y:S05]  /*3a90*/  BSYNC.RECONVERGENT B0 ;  /* 0x0000000000007941 */ /* 0x000fea0003800200 */
.L_x_3316:
[----:B------:R-:W0:Y:S02]  /*3aa0*/  F2I.FTZ.TRUNC.NTZ R0, R0 ;  /* 0x0000000000007305 */ /* 0x000e24000021f100 */
[----:B0-----:R-:W-:Y:S01]  /*3ab0*/  PRMT R17, R0, 0x7610, R17 ;  /* 0x0000761000117816 */ /* 0x001fe20000000011 */
[----:B------:R-:W-:Y:S06]  /*3ac0*/  BRA `(.L_x_3286) ;  /* 0x0000000000507947 */ /* 0x000fec0003800000 */
.L_x_3291:
        /* <DEDUP_REMOVED lines=16> */
.L_x_3318:
[----:B------:R-:W-:Y:S05]  /*3bd0*/  BRA `(.L_x_3286) ;  /* 0x00000000000c7947 */ /* 0x000fea0003800000 */
.L_x_3315:
[----:B------:R0:W5:Y:S01]  /*3be0*/  LDG.E.U16 R17, desc[UR36][R4.64] ;  /* 0x0000002404117981 */ /* 0x000162000c1e1500 */
[----:B------:R-:W-:Y:S05]  /*3bf0*/  BRA `(.L_x_3286) ;  /* 0x0000000000047947 */ /* 0x000fea0003800000 */
.L_x_3314:
[----:B------:R0:W5:Y:S02]  /*3c00*/  LDG.E.U16 R17, desc[UR36][R4.64] ;  /* 0x0000002404117981 */ /* 0x000164000c1e1500 */
.L_x_3286:
[----:B------:R-:W-:Y:S05]  /*3c10*/  BSYNC.RECONVERGENT B6 ;  /* 0x0000000000067941 */ /* 0x000fea0003800200 */
.L_x_3285:
[----:B------:R-:W0:Y:S01]  /*3c20*/  LDC.U8 R18, c[0x0][0x3a4] ;  /* 0x0000e900ff127b82 */ /* 0x000e220000000000 */
[----:B------:R-:W-:Y:S01]  /*3c30*/  ISETP.GE.AND P0, PT, R23, R22, PT ;  /* 0x000000161700720c */ /* 0x000fe20003f06270 */
[----:B------:R-:W-:Y:S01]  /*3c40*/  BSSY.RECONVERGENT B7, `(.L_x_3319) ;  /* 0x0000330000077945 */ /* 0x000fe20003800200 */
[----:B-1--45:R-:W-:-:S03]  /*3c50*/  PRMT R0, R16, 0x9910, RZ ;  /* 0x0000991010007816 */ /* 0x032fc600000000ff */
[----:B------:R-:W-:Y:S01]  /*3c60*/  BSSY.RELIABLE B6, `(.L_x_3320) ;  /* 0x0000218000067945 */ /* 0x000fe20003800100 */
[----:B------:R-:W-:-:S04]  /*3c70*/  IABS R0, R0 ;  /* 0x0000000000007213 */ /* 0x000fc80000000000 */
[----:B------:R-:W-:-:S03]  /*3c80*/  PRMT R19, R0, 0x7710, RZ ;  /* 0x0000771000137816 */ /* 0x000fc600000000ff */
[----:B------:R-:W-:Y:S05]  /*3c90*/  @P0 BRA `(.L_x_3321) ;  /* 0x0000002000440947 */ /* 0x000fea0003800000 */
[----:B------:R-:W1:Y:S01]  /*3ca0*/  LDCU UR4, c[0x0][0x3a8] ;  /* 0x00007500ff0477ac */ /* 0x000e620008000800 */
[----:B------:R-:W4:Y:S01]  /*3cb0*/  LDC.64 R8, c[0x0][0x388] ;  /* 0x0000e200ff087b82 */ /* 0x000f220000000a00 */
[----:B------:R-:W-:Y:S01]  /*3cc0*/  IMAD R0, R2, 0x200, R23 ;  /* 0x0000020002007824 */ /* 0x000fe200078e0217 */
[----:B0-23--:R-:W-:Y:S01]  /*3cd0*/  PRMT R4, R18, 0x9910, RZ ;  /* 0x0000991012047816 */ /* 0x00dfe200000000ff */
[----:B------:R-:W-:Y:S01]  /*3ce0*/  VIADD R23, R23, 0x80 ;  /* 0x0000008017177836 */ /* 0x000fe20000000000 */
[----:B------:R-:W-:-:S04]  /*3cf0*/  PRMT R5, R25, 0x9910, RZ ;  /* 0x0000991019057816 */ /* 0x000fc800000000ff */
[----:B------:R-:W-:-:S04]  /*3d00*/  IABS R5, R5 ;  /* 0x0000000500057213 */ /* 0x000fc80000000000 */
[----:B------:R-:W-:Y:S01]  /*3d10*/  PRMT R24, R5, 0x7710, RZ ;  /* 0x0000771005187816 */ /* 0x000fe200000000ff */
[----:B-1----:R-:W-:Y:S02]  /*3d20*/  IMAD R3, R0, UR4, RZ ;  /* 0x0000000400037c24 */ /* 0x002fe4000f8e02ff */
[----:B------:R-:W-:Y:S01]  /*3d30*/  IMAD.MOV.U32 R0, RZ, RZ, R4 ;  /* 0x000000ffff007224 */ /* 0x000fe200078e0004 */
[----:B------:R-:W-:-:S04]  /*3d40*/  PRMT R4, R26, 0x9910, RZ ;  /* 0x000099101a047816 */ /* 0x000fc800000000ff */
[----:B------:R-:W-:Y:S02]  /*3d50*/  ISETP.GT.AND P0, PT, R0, 0x9, PT ;  /* 0x000000090000780c */ /* 0x000fe40003f04270 */
[----:B----4-:R-:W-:Y:S02]  /*3d60*/  IADD3 R8, P1, PT, R3, R8, RZ ;  /* 0x0000000803087210 */ /* 0x010fe40007f3e0ff */
[----:B------:R-:W-:-:S03]  /*3d70*/  IABS R3, R4 ;  /* 0x0000000400037213 */ /* 0x000fc60000000000 */
[----:B------:R-:W-:Y:S01]  /*3d80*/  IMAD.X R9, RZ, RZ, R9, P1 ;  /* 0x000000ffff097224 */ /* 0x000fe200008e0609 */
[----:B------:R-:W-:-:S05]  /*3d90*/  PRMT R3, R3, 0x7710, RZ ;  /* 0x0000771003037816 */ /* 0x000fca00000000ff */
        /* <DEDUP_REMOVED lines=11> */
.L_x_3325:
[----:B------:R0:W-:Y:S01]  /*3e50*/  STG.E.U8 desc[UR36][R8.64], R3 ;  /* 0x0000000308007986 */ /* 0x0001e2000c101124 */
[----:B------:R-:W-:Y:S05]  /*3e60*/  BRA `(.L_x_3327) ;  /* 0x0000000c00707947 */ /* 0x000fea0003800000 */
.L_x_3324:
[----:B------:R-:W-:-:S13]  /*3e70*/  ISETP.NE.AND P0, PT, R0, 0x2, PT ;  /* 0x000000020000780c */ /* 0x000fda0003f05270 */
[----:B------:R-:W-:Y:S05]  /*3e80*/  @!P0 BRA `(.L_x_3328) ;  /* 0x0000000000388947 */ /* 0x000fea0003800000 */
[----:B------:R-:W-:-:S13]  /*3e90*/  ISETP.NE.AND P0, PT, R0, 0x3, PT ;  /* 0x000000030000780c */ /* 0x000fda0003f05270 */
[----:B------:R-:W-:Y:S05]  /*3ea0*/  @!P0 BRA `(.L_x_3329) ;  /* 0x0000000000208947 */ /* 0x000fea0003800000 */
[----:B------:R-:W-:-:S13]  /*3eb0*/  ISETP.NE.AND P0, PT, R0, 0x4, PT ;  /* 0x000000040000780c */ /* 0x000fda0003f05270 */
[----:B------:R-:W-:Y:S05]  /*3ec0*/  @P0 BRA `(.L_x_3326) ;  /* 0x0000000800ac0947 */ /* 0x000fea0003800000 */
[----:B------:R-:W-:-:S04]  /*3ed0*/  PRMT R26, R26, 0x9910, RZ ;  /* 0x000099101a1a7816 */ /* 0x000fc800000000ff */
[----:B------:R-:W-:-:S05]  /*3ee0*/  IABS R26, R26 ;  /* 0x0000001a001a7213 */ /* 0x000fca0000000000 */
[----:B------:R-:W-:-:S05]  /*3ef0*/  IMAD.MOV.U32 R4, RZ, RZ, R26 ;  /* 0x000000ffff047224 */ /* 0x000fca00078e001a */
[----:B------:R-:W-:-:S05]  /*3f00*/  SHF.R.S32.HI R5, RZ, 0x1f, R4 ;  /* 0x0000001fff057819 */ /* 0x000fca0000011404 */
[----:B------:R0:W-:Y:S01]  /*3f10*/  STG.E.64 desc[UR36][R8.64], R4 ;  /* 0x0000000408007986 */ /* 0x0001e2000c101b24 */
[----:B------:R-:W-:Y:S05]  /*3f20*/  BRA `(.L_x_3327) ;  /* 0x0000000c00407947 */ /* 0x000fea0003800000 */
.L_x_3329:
[----:B------:R-:W-:-:S04]  /*3f30*/  PRMT R26, R26, 0x9910, RZ ;  /* 0x000099101a1a7816 */ /* 0x000fc800000000ff */
[----:B------:R-:W-:-:S05]  /*3f40*/  IABS R3, R26 ;  /* 0x0000001a00037213 */ /* 0x000fca0000000000 */
[----:B------:R0:W-:Y:S01]  /*3f50*/  STG.E desc[UR36][R8.64], R3 ;  /* 0x0000000308007986 */ /* 0x0001e2000c101924 */
[----:B------:R-:W-:Y:S05]  /*3f60*/  BRA `(.L_x_3327) ;  /* 0x0000000c00307947 */ /* 0x000fea0003800000 */
.L_x_3328:
[----:B------:R0:W-:Y:S01]  /*3f70*/  STG.E.U16 desc[UR36][R8.64], R3 ;  /* 0x0000000308007986 */ /* 0x0001e2000c101524 */
[----:B------:R-:W-:Y:S05]  /*3f80*/  BRA `(.L_x_3327) ;  /* 0x0000000c00287947 */ /* 0x000fea0003800000 */
.L_x_3323:
        /* <DEDUP_REMOVED lines=9> */
.L_x_3331:
[----:B------:R-:W0:Y:S02]  /*4020*/  I2F.S16 R0, R3 ;  /* 0x0000000300007306 */ /* 0x000e240000101400 */
[----:B0-----:R-:W-:-:S05]  /*4030*/  F2FP.F16.F32.PACK_AB R0, RZ, R0 ;  /* 0x00000000ff00723e */ /* 0x001fca00000000ff */
[----:B------:R0:W-:Y:S01]  /*4040*/  STG.E.U16 desc[UR36][R8.64], R0 ;  /* 0x0000000008007986 */ /* 0x0001e2000c101524 */
[----:B------:R-:W-:Y:S05]  /*4050*/  BRA `(.L_x_3327) ;  /* 0x0000000800f47947 */ /* 0x000fea0003800000 */
.L_x_3330:
        /* <DEDUP_REMOVED lines=10> */
.L_x_3333:
[----:B------:R-:W0:Y:S02]  /*4100*/  I2F.S16 R3, R3 ;  /* 0x0000000300037306 */ /* 0x000e240000101400 */
[----:B0-----:R-:W-:-:S04]  /*4110*/  F2FP.F16.F32.PACK_AB R3, RZ, R3 ;  /* 0x00000003ff03723e */ /* 0x001fc800000000ff */
[----:B------:R-:W-:-:S05]  /*4120*/  PRMT R3, R3, 0x5410, RZ ;  /* 0x0000541003037816 */ /* 0x000fca00000000ff */
[----:B------:R0:W-:Y:S01]  /*4130*/  STG.E desc[UR36][R8.64], R3 ;  /* 0x0000000308007986 */ /* 0x0001e2000c101924 */
[----:B------:R-:W-:Y:S05]  /*4140*/  BRA `(.L_x_3327) ;  /* 0x0000000800b87947 */ /* 0x000fea0003800000 */
.L_x_3332:
[----:B------:R-:W0:Y:S02]  /*4150*/  I2F.F64.S16 R4, R3 ;  /* 0x0000000300047312 */ /* 0x000e240000101c00 */
[----:B0-----:R0:W-:Y:S01]  /*4160*/  STG.E.64 desc[UR36][R8.64], R4 ;  /* 0x0000000408007986 */ /* 0x0011e2000c101b24 */
[----:B------:R-:W-:Y:S05]  /*4170*/  BRA `(.L_x_3327) ;  /* 0x0000000800ac7947 */ /* 0x000fea0003800000 */
.L_x_3322:
        /* <DEDUP_REMOVED lines=8> */
[----:B------:R-:W-:-:S04]  /*4200*/  PRMT R26, R26, 0x9910, RZ ;  /* 0x000099101a1a7816 */ /* 0x000fc800000000ff */
[----:B------:R-:W-:-:S04]  /*4210*/  IABS R0, R26 ;  /* 0x0000001a00007213 */ /* 0x000fc80000000000 */
[----:B------:R-:W-:-:S04]  /*4220*/  ISETP.NE.AND P0, PT, R0, RZ, PT ;  /* 0x000000ff0000720c */ /* 0x000fc80003f05270 */
[----:B------:R-:W-:-:S05]  /*4230*/  SEL R3, RZ, 0x1, !P0 ;  /* 0x00000001ff037807 */ /* 0x000fca0004000000 */
[----:B------:R4:W-:Y:S01]  /*4240*/  STG.E.U8 desc[UR36][R8.64], R3 ;  /* 0x0000000308007986 */ /* 0x0009e2000c101124 */
[----:B------:R-:W-:Y:S05]  /*4250*/  BRA `(.L_x_3327) ;  /* 0x0000000800747947 */ /* 0x000fea0003800000 */
.L_x_3336:
[----:B------:R-:W0:Y:S01]  /*4260*/  I2F.F64.S16 R4, R3 ;  /* 0x0000000300047312 */ /* 0x000e220000101c00 */
[----:B------:R-:W-:-:S05]  /*4270*/  CS2R R6, SRZ ;  /* 0x0000000000067805 */ /* 0x000fca000001ff00 */
[----:B0-----:R3:W-:Y:S01]  /*4280*/  STG.E.128 desc[UR36][R8.64], R4 ;  /* 0x0000000408007986 */ /* 0x0017e2000c101d24 */
[----:B------:R-:W-:Y:S05]  /*4290*/  BRA `(.L_x_3327) ;  /* 0x0000000800647947 */ /* 0x000fea0003800000 */
.L_x_3335:
        /* <DEDUP_REMOVED lines=19> */
.L_x_3340:
[----:B------:R-:W-:Y:S05]  /*43d0*/  BSYNC.RECONVERGENT B0 ;  /* 0x0000000000007941 */ /* 0x000fea0003800200 */
.L_x_3339:
[----:B------:R-:W-:-:S05]  /*43e0*/  LOP3.LUT R5, R0, 0x80, R5, 0xf8, !PT ;  /* 0x0000008000057812 */ /* 0x000fca00078ef805 */
[----:B------:R2:W-:Y:S01]  /*43f0*/  STG.E.U8 desc[UR36][R8.64], R5 ;  /* 0x0000000508007986 */ /* 0x0005e2000c101124 */
[----:B------:R-:W-:Y:S05]  /*4400*/  BRA `(.L_x_3327) ;  /* 0x0000000800087947 */ /* 0x000fea0003800000 */
.L_x_3338:
        /* <DEDUP_REMOVED lines=15> */
.L_x_3342:
[----:B------:R-:W-:Y:S05]  /*4500*/  BSYNC.RECONVERGENT B0 ;  /* 0x0000000000007941 */ /* 0x000fea0003800200 */
.L_x_3341:
[----:B------:R-:W-:-:S05]  /*4510*/  LOP3.LUT R5, R0, 0x80, R5, 0xf8, !PT ;  /* 0x0000008000057812 */ /* 0x000fca00078ef805 */
[----:B------:R1:W-:Y:S01]  /*4520*/  STG.E.U8 desc[UR36][R8.64], R5 ;  /* 0x0000000508007986 */ /* 0x0003e2000c101124 */
[----:B------:R-:W-:Y:S05]  /*4530*/  BRA `(.L_x_3327) ;  /* 0x0000000400bc7947 */ /* 0x000fea0003800000 */
.L_x_3337:
[----:B------:R-:W0:Y:S02]  /*4540*/  I2F.S16 R0, R3 ;  /* 0x0000000300007306 */ /* 0x000e240000101400 */
[----:B0-----:R-:W-:-:S05]  /*4550*/  F2FP.BF16.F32.PACK_AB R0, RZ, R0 ;  /* 0x00000000ff00723e */ /* 0x001fca00000010ff */
[----:B------:R0:W-:Y:S01]  /*4560*/  STG.E.U16 desc[UR36][R8.64], R0 ;  /* 0x0000000008007986 */ /* 0x0001e2000c101524 */
[----:B------:R-:W-:Y:S05]  /*4570*/  BRA `(.L_x_3327) ;  /* 0x0000000400ac7947 */ /* 0x000fea0003800000 */
.L_x_3334:
        /* <DEDUP_REMOVED lines=10> */
.L_x_3345:
        /* <DEDUP_REMOVED lines=13> */
.L_x_3348:
[----:B------:R-:W-:-:S04]  /*46f0*/  SHF.R.U32.HI R0, RZ, 0x14, R3 ;  /* 0x00000014ff007819 */ /* 0x000fc80000011603 */
[----:B------:R-:W-:-:S04]  /*4700*/  LOP3.LUT R0, R0, 0x1, RZ, 0xc0, !PT ;  /* 0x0000000100007812 */ /* 0x000fc800078ec0ff */
[----:B------:R-:W-:-:S04]  /*4710*/  IADD3 R0, PT, PT, R3, 0x487ffff, R0 ;  /* 0x0487ffff03007810 */ /* 0x000fc80007ffe000 */
[----:B------:R-:W-:-:S04]  /*4720*/  SHF.R.U32.HI R0, RZ, 0x14, R0 ;  /* 0x00000014ff007819 */ /* 0x000fc80000011600 */
[----:B------:R-:W-:-:S07]  /*4730*/  LOP3.LUT R0, R0, 0xff, RZ, 0xc0, !PT ;  /* 0x000000ff00007812 */ /* 0x000fce00078ec0ff */
.L_x_3349:
[----:B------:R-:W-:-:S04]  /*4740*/  SHF.R.U32.HI R3, RZ, 0x18, R3 ;  /* 0x00000018ff037819 */ /* 0x000fc80000011603 */
[----:B------:R-:W-:-:S04]  /*4750*/  LOP3.LUT R0, R0, 0x80, R3, 0xf8, !PT ;  /* 0x0000008000007812 */ /* 0x000fc800078ef803 */
[----:B------:R-:W-:-:S07]  /*4760*/  PRMT R4, R0, 0x7610, R4 ;  /* 0x0000761000047816 */ /* 0x000fce0000000004 */
.L_x_3347:
[----:B------:R-:W-:Y:S05]  /*4770*/  BSYNC.RECONVERGENT B0 ;  /* 0x0000000000007941 */ /* 0x000fea0003800200 */
.L_x_3346:
[----:B------:R0:W-:Y:S01]  /*4780*/  STG.E.U8 desc[UR36][R8.64], R4 ;  /* 0x0000000408007986 */ /* 0x0001e2000c101124 */
[----:B------:R-:W-:Y:S05]  /*4790*/  BRA `(.L_x_3327) ;  /* 0x0000000400247947 */ /* 0x000fea0003800000 */
.L_x_3344:
        /* <DEDUP_REMOVED lines=13> */
.L_x_3352:
[----:B------:R-:W-:-:S04]  /*4870*/  SHF.R.U32.HI R0, RZ, 0x15, R3 ;  /* 0x00000015ff007819 */ /* 0x000fc80000011603 */
[----:B------:R-:W-:-:S04]  /*4880*/  LOP3.LUT R0, R0, 0x1, RZ, 0xc0, !PT ;  /* 0x0000000100007812 */ /* 0x000fc800078ec0ff */
[----:B------:R-:W-:-:S04]  /*4890*/  IADD3 R0, PT, PT, R3, 0x88fffff, R0 ;  /* 0x088fffff03007810 */ /* 0x000fc80007ffe000 */
[----:B------:R-:W-:-:S04]  /*48a0*/  SHF.R.U32.HI R0, RZ, 0x15, R0 ;  /* 0x00000015ff007819 */ /* 0x000fc80000011600 */
[----:B------:R-:W-:-:S07]  /*48b0*/  LOP3.LUT R0, R0, 0xff, RZ, 0xc0, !PT ;  /* 0x000000ff00007812 */ /* 0x000fce00078ec0ff */
.L_x_3353:
[----:B------:R-:W-:-:S04]  /*48c0*/  SHF.R.U32.HI R3, RZ, 0x18, R3 ;  /* 0x00000018ff037819 */ /* 0x000fc80000011603 */
[----:B------:R-:W-:-:S04]  /*48d0*/  LOP3.LUT R0, R0, 0x80, R3, 0xf8, !PT ;  /* 0x0000008000007812 */ /* 0x000fc800078ef803 */
[----:B------:R-:W-:-:S07]  /*48e0*/  PRMT R4, R0, 0x7610, R4 ;  /* 0x0000761000047816 */ /* 0x000fce0000000004 */
.L_x_3351:
[----:B------:R-:W-:Y:S05]  /*48f0*/  BSYNC.RECONVERGENT B0 ;  /* 0x0000000000007941 */ /* 0x000fea0003800200 */
.L_x_3350:
[----:B------:R0:W-:Y:S01]  /*4900*/  STG.E.U8 desc[UR36][R8.64], R4 ;  /* 0x0000000408007986 */ /* 0x0001e2000c101124 */
[----:B------:R-:W-:Y:S05]  /*4910*/  BRA `(.L_x_3327) ;  /* 0x0000000000c47947 */ /* 0x000fea0003800000 */
.L_x_3343:
[----:B------:R-:W-:-:S13]  /*4920*/  ISETP.NE.AND P0, PT, R0, 0x1c, PT ;  /* 0x0000001c0000780c */ /* 0x000fda0003f05270 */
[----:B------:R-:W-:Y:S05]  /*4930*/  @!P0 BRA `(.L_x_3354) ;  /* 0x0000000000b08947 */ /* 0x000fea0003800000 */
[----:B------:R-:W-:-:S13]  /*4940*/  ISETP.NE.AND P0, PT, R0, 0x1d, PT ;  /* 0x0000001d0000780c */ /* 0x000fda0003f05270 */
[----:B------:R-:W-:Y:S05]  /*4950*/  @!P0 BRA `(.L_x_3355) ;  /* 0x0000000000908947 */ /* 0x000fea0003800000 */
[----:B------:R-:W-:-:S13]  /*4960*/  ISETP.NE.AND P0, PT, R0, 0x2c, PT ;  /* 0x0000002c0000780c */ /* 0x000fda0003f05270 */
[----:B------:R-:W-:Y:S05]  /*4970*/  @!P0 BRA `(.L_x_3356) ;  /* 0x0000000000448947 */ /* 0x000fea0003800000 */
.L_x_3326:
        /* <DEDUP_REMOVED lines=16> */
.L_x_3357:
[----:B------:R-:W-:Y:S05]  /*4a80*/  BRA `(.L_x_3327) ;  /* 0x0000000000687947 */ /* 0x000fea0003800000 */
.L_x_3356:
[----:B------:R-:W0:Y:S02]  /*4a90*/  I2F.S16 R6, R3 ;  /* 0x0000000300067306 */ /* 0x000e240000101400 */
[----:B0-----:R-:W-:-:S04]  /*4aa0*/  SHF.R.U32.HI R4, RZ, 0x17, R6 ;  /* 0x00000017ff047819 */ /* 0x001fc80000011606 */
[----:B------:R-:W-:-:S04]  /*4ab0*/  LOP3.LUT R5, R4, 0xff, RZ, 0xc0, !PT ;  /* 0x000000ff04057812 */ /* 0x000fc800078ec0ff */
[----:B------:R-:W-:-:S13]  /*4ac0*/  ISETP.NE.AND P1, PT, R5, 0xff, PT ;  /* 0x000000ff0500780c */ /* 0x000fda0003f25270 */
[--C-:B------:R-:W-:Y:S02]  /*4ad0*/  @P1 SHF.R.U32.HI R0, RZ, 0x16, R6.reuse ;  /* 0x00000016ff001819 */ /* 0x100fe40000011606 */
[----:B------:R-:W-:Y:S01]  /*4ae0*/  @P1 LOP3.LUT P0, RZ, R5, 0x3fffff, R6, 0xf8, !PT ;  /* 0x003fffff05ff1812 */ /* 0x000fe2000780f806 */
[----:B------:R-:W-:Y:S01]  /*4af0*/  @P1 VIADD R5, R4, 0x1 ;  /* 0x0000000104051836 */ /* 0x000fe20000000000 */
[----:B------:R-:W-:-:S04]  /*4b00*/  @P1 LOP3.LUT R0, R0, 0x1, RZ, 0xc0, !PT ;  /* 0x0000000100001812 */ /* 0x000fc800078ec0ff */
[----:B------:R-:W-:Y:S01]  /*4b10*/  @P1 ISETP.EQ.U32.AND P2, PT, R0, 0x1, P0 ;  /* 0x000000010000180c */ /* 0x000fe20000742070 */
[----:B------:R-:W-:Y:S01]  /*4b20*/  IMAD.MOV.U32 R0, RZ, RZ, 0xff ;  /* 0x000000ffff007424 */ /* 0x000fe200078e00ff */
[----:B------:R-:W-:Y:S02]  /*4b30*/  PLOP3.LUT P0, PT, PT, PT, PT, 0x80, 0x8 ;  /* 0x000000000008781c */ /* 0x000fe40003f0f070 */
[----:B------:R-:W-:Y:S02]  /*4b40*/  @P1 PLOP3.LUT P0, PT, P2, PT, PT, 0x80, 0x8 ;  /* 0x000000000008181c */ /* 0x000fe4000170f070 */
[----:B------:R-:W-:-:S11]  /*4b50*/  PRMT R3, R0, 0x7610, R3 ;  /* 0x0000761000037816 */ /* 0x000fd60000000003 */
[----:B------:R-:W-:-:S04]  /*4b60*/  @!P0 IMAD.MOV R5, RZ, RZ, R4 ;  /* 0x000000ffff058224 */ /* 0x000fc800078e0204 */
[----:B------:R-:W-:-:S05]  /*4b70*/  @P1 IMAD.MOV.U32 R3, RZ, RZ, R5 ;  /* 0x000000ffff031224 */ /* 0x000fca00078e0005 */
[----:B------:R0:W-:Y:S01]  /*4b80*/  STG.E.U8 desc[UR36][R8.64], R3 ;  /* 0x0000000308007986 */ /* 0x0001e2000c101124 */
[----:B------:R-:W-:Y:S05]  /*4b90*/  BRA `(.L_x_3327) ;  /* 0x0000000000247947 */ /* 0x000fea0003800000 */
.L_x_3355:
[----:B------:R-:W-:-:S04]  /*4ba0*/  PRMT R26, R26, 0x9910, RZ ;  /* 0x000099101a1a7816 */ /* 0x000fc800000000ff */
[----:B------:R-:W-:-:S05]  /*4bb0*/  IABS R26, R26 ;  /* 0x0000001a001a7213 */ /* 0x000fca0000000000 */
[----:B------:R-:W-:-:S05]  /*4bc0*/  IMAD.MOV.U32 R4, RZ, RZ, R26 ;  /* 0x000000ffff047224 */ /* 0x000fca00078e001a */
[----:B------:R-:W-:-:S05]  /*4bd0*/  SHF.R.S32.HI R5, RZ, 0x1f, R4 ;  /* 0x0000001fff057819 */ /* 0x000fca0000011404 */
[----:B------:R0:W-:Y:S01]  /*4be0*/  STG.E.64 desc[UR36][R8.64], R4 ;  /* 0x0000000408007986 */ /* 0x0001e2000c101b24 */
[----:B------:R-:W-:Y:S05]  /*4bf0*/  BRA `(.L_x_3327) ;  /* 0x00000000000c7947 */ /* 0x000fea0003800000 */
.L_x_3354:
[----:B------:R-:W-:-:S04]  /*4c00*/  PRMT R26, R26, 0x9910, RZ ;  /* 0x000099101a1a7816 */ /* 0x000fc800000000ff */
[----:B------:R-:W-:-:S05]  /*4c10*/  IABS R3, R26 ;  /* 0x0000001a00037213 */ /* 0x000fca0000000000 */
[----:B------:R0:W-:Y:S02]  /*4c20*/  STG.E desc[UR36][R8.64], R3 ;  /* 0x0000000308007986 */ /* 0x0001e4000c101924 */
.L_x_3327:
        /* <DEDUP_REMOVED lines=23> */
.L_x_3362:
[----:B------:R0:W-:Y:S01]  /*4da0*/  STG.E.U8 desc[UR36][R8.64], R24 ;  /* 0x0000001808007986 */ /* 0x0001e2000c101124 */
[----:B------:R-:W-:Y:S05]  /*4db0*/  BRA `(.L_x_3364) ;  /* 0x0000000c00f87947 */ /* 0x000fea0003800000 */
.L_x_3361:
        /* <DEDUP_REMOVED lines=12> */
.L_x_3366:
[----:B------:R-:W-:-:S04]  /*4e80*/  PRMT R25, R25, 0x9910, RZ ;  /* 0x0000991019197816 */ /* 0x000fc800000000ff */
[----:B------:R-:W-:-:S05]  /*4e90*/  IABS R3, R25 ;  /* 0x0000001900037213 */ /* 0x000fca0000000000 */
[----:B------:R3:W-:Y:S01]  /*4ea0*/  STG.E desc[UR36][R8.64], R3 ;  /* 0x0000000308007986 */ /* 0x0007e2000c101924 */
[----:B------:R-:W-:Y:S05]  /*4eb0*/  BRA `(.L_x_3364) ;  /* 0x0000000c00b87947 */ /* 0x000fea0003800000 */
.L_x_3365:
[----:B------:R2:W-:Y:S01]  /*4ec0*/  STG.E.U16 desc[UR36][R8.64], R24 ;  /* 0x0000001808007986 */ /* 0x0005e2000c101524 */
[----:B------:R-:W-:Y:S05]  /*4ed0*/  BRA `(.L_x_3364) ;  /* 0x0000000c00b07947 */ /* 0x000fea0003800000 */
.L_x_3360:
        /* <DEDUP_REMOVED lines=8> */
[----:B------:R-:W-:-:S06]  /*4f60*/  PRMT R3, R3, 0x7710, RZ ;  /* 0x0000771003037816 */ /* 0x000fcc00000000ff */
[----:B------:R-:W0:Y:S02]  /*4f70*/  I2F.S16 R3, R3 ;  /* 0x0000000300037306 */ /* 0x000e240000101400 */
[----:B0-----:R0:W-:Y:S01]  /*4f80*/  STG.E desc[UR36][R8.64], R3 ;  /* 0x0000000308007986 */ /* 0x0011e2000c101924 */
[----:B------:R-:W-:Y:S05]  /*4f90*/  BRA `(.L_x_3364) ;  /* 0x0000000c00807947 */ /* 0x000fea0003800000 */
.L_x_3368:
[----:B------:R-:W-:-:S04]  /*4fa0*/  PRMT R25, R25, 0x9910, RZ ;  /* 0x0000991019197816 */ /* 0x000fc800000000ff */
[----:B------:R-:W-:-:S04]  /*4fb0*/  IABS R3, R25 ;  /* 0x0000001900037213 */ /* 0x000fc80000000000 */
[----:B------:R-:W-:-:S04]  /*4fc0*/  PRMT R3, R3, 0x7710, RZ ;  /* 0x0000771003037816 */ /* 0x000fc800000000ff */
[----:B------:R-:W0:Y:S02]  /*4fd0*/  I2F.S16 R0, R3 ;  /* 0x0000000300007306 */ /* 0x000e240000101400 */
[----:B0-----:R-:W-:-:S05]  /*4fe0*/  F2FP.F16.F32.PACK_AB R0, RZ, R0 ;  /* 0x00000000ff00723e */ /* 0x001fca00000000ff */
[----:B------:R0:W-:Y:S01]  /*4ff0*/  STG.E.U16 desc[UR36][R8.64], R0 ;  /* 0x0000000008007986 */ /* 0x0001e2000c101524 */
[----:B------:R-:W-:Y:S05]  /*5000*/  BRA `(.L_x_3364) ;  /* 0x0000000c00647947 */ /* 0x000fea0003800000 */
.L_x_3367:
[----:B------:R-:W-:-:S13]  /*5010*/  ISETP.NE.AND P0, PT, R0, 0x7, PT ;  /* 0x000000070000780c */ /* 0x000fda0003f05270 */
[----:B------:R-:W-:Y:S05]  /*5020*/  @!P0 BRA `(.L_x_3369) ;  /* 0x00000000004c8947 */ /* 0x000fea0003800000 */
[----:B------:R-:W-:-:S13]  /*5030*/  ISETP.NE.AND P0, PT, R0, 0x8, PT ;  /* 0x000000080000780c */ /* 0x000fda0003f05270 */
[----:B------:R-:W-:Y:S05]  /*5040*/  @!P0 BRA `(.L_x_3370) ;  /* 0x0000000000248947 */ /* 0x000fea0003800000 */
[----:B------:R-:W-:-:S13]  /*5050*/  ISETP.NE.AND P0, PT, R0, 0x9, PT ;  /* 0x000000090000780c */ /* 0x000fda0003f05270 */
[----:B------:R-:W-:Y:S05]  /*5060*/  @P0 BRA `(.L_x_3363) ;  /* 0x0000000800440947 */ /* 0x000fea0003800000 */
[----:B------:R-:W-:Y:S01]  /*5070*/  PRMT R25, R25, 0x9910, RZ ;  /* 0x0000991019197816 */ /* 0x000fe200000000ff */
[----:B------:R-:W-:-:S03]  /*5080*/  IMAD.MOV.U32 R5, RZ, RZ, RZ ;  /* 0x000000ffff057224 */ /* 0x000fc600078e00ff */
[----:B------:R-:W-:-:S04]  /*5090*/  IABS R0, R25 ;  /* 0x0000001900007213 */ /* 0x000fc80000000000 */
[----:B------:R-:W-:-:S04]  /*50a0*/  PRMT R0, R0, 0x7710, RZ ;  /* 0x0000771000007816 */ /* 0x000fc800000000ff */
[----:B------:R-:W0:Y:S02]  /*50b0*/  I2F.S16 R4, R0 ;  /* 0x0000000000047306 */ /* 0x000e240000101400 */
[----:B0-----:R0:W-:Y:S01]  /*50c0*/  STG.E.64 desc[UR36][R8.64], R4 ;  /* 0x0000000408007986 */ /* 0x0011e2000c101b24 */
[----:B------:R-:W-:Y:S05]  /*50d0*/  BRA `(.L_x_3364) ;  /* 0x0000000c00307947 */ /* 0x000fea0003800000 */
.L_x_3370:
[----:B------:R-:W-:-:S04]  /*50e0*/  PRMT R25, R25, 0x9910, RZ ;  /* 0x0000991019197816 */ /* 0x000fc800000000ff */
[----:B------:R-:W-:-:S04]  /*50f0*/  IABS R0, R25 ;  /* 0x0000001900007213 */ /* 0x000fc80000000000 */
[----:B------:R-:W-:-:S06]  /*5100*/  PRMT R0, R0, 0x7710, RZ ;  /* 0x0000771000007816 */ /* 0x000fcc00000000ff */
[----:B------:R-:W0:Y:S02]  /*5110*/  I2F.S16 R0, R0 ;  /* 0x0000000000007306 */ /* 0x000e240000101400 */
[----:B0-----:R-:W-:-:S04]  /*5120*/  F2FP.F16.F32.PACK_AB R3, RZ, R0 ;  /* 0x00000000ff03723e */ /* 0x001fc800000000ff */
[----:B------:R-:W-:-:S05]  /*5130*/  PRMT R3, R3, 0x5410, RZ ;  /* 0x0000541003037816 */ /* 0x000fca00000000ff */
[----:B------:R0:W-:Y:S01]  /*5140*/  STG.E desc[UR36][R8.64], R3 ;  /* 0x0000000308007986 */ /* 0x0001e2000c101924 */
[----:B------:R-:W-:Y:S05]  /*5150*/  BRA `(.L_x_3364) ;  /* 0x0000000c00107947 */ /* 0x000fea0003800000 */
.L_x_3369:
[----:B------:R-:W-:-:S04]  /*5160*/  PRMT R25, R25, 0x9910, RZ ;  /* 0x0000991019197816 */ /* 0x000fc800000000ff */
[----:B------:R-:W-:-:S04]  /*5170*/  IABS R4, R25 ;  /* 0x0000001900047213 */ /* 0x000fc80000000000 */
[----:B------:R-:W-:-:S06]  /*5180*/  PRMT R4, R4, 0x7710, RZ ;  /* 0x0000771004047816 */ /* 0x000fcc00000000ff */
[----:B------:R-:W0:Y:S02]  /*5190*/  I2F.F64.S16 R4, R4 ;  /* 0x0000000400047312 */ /* 0x000e240000101c00 */
[----:B0-----:R0:W-:Y:S01]  /*51a0*/  STG.E.64 desc[UR36][R8.64], R4 ;  /* 0x0000000408007986 */ /* 0x0011e2000c101b24 */
[----:B------:R-:W-:Y:S05]  /*51b0*/  BRA `(.L_x_3364) ;  /* 0x0000000800f87947 */ /* 0x000fea0003800000 */
.L_x_3359:
        /* <DEDUP_REMOVED lines=12> */
.L_x_3374:
[----:B------:R-:W-:Y:S01]  /*5280*/  PRMT R25, R25, 0x9910, RZ ;  /* 0x0000991019197816 */ /* 0x000fe200000000ff */
[----:B------:R-:W-:Y:S01]  /*5290*/  BSSY.RECONVERGENT B0, `(.L_x_3375) ;  /* 0x0000016000007945 */ /* 0x000fe20003800200 */
[----:B------:R-:W-:Y:S02]  /*52a0*/  IMAD.MOV.U32 R4, RZ, RZ, 0x80 ;  /* 0x00000080ff047424 */ /* 0x000fe400078e00ff */
[----:B------:R-:W-:-:S04]  /*52b0*/  IABS R0, R25 ;  /* 0x0000001900007213 */ /* 0x000fc80000000000 */
[----:B------:R-:W-:-:S04]  /*52c0*/  PRMT R0, R0, 0x7710, RZ ;  /* 0x0000771000007816 */ /* 0x000fc800000000ff */
[----:B------:R-:W0:Y:S02]  /*52d0*/  I2F.S16 R5, R0 ;  /* 0x0000000000057306 */ /* 0x000e240000101400 */
        /* <DEDUP_REMOVED lines=14> */
.L_x_3377:
[----:B------:R-:W-:-:S04]  /*53c0*/  SHF.R.U32.HI R3, RZ, 0x18, R5 ;  /* 0x00000018ff037819 */ /* 0x000fc80000011605 */
[----:B------:R-:W-:-:S04]  /*53d0*/  LOP3.LUT R0, R0, 0x80, R3, 0xf8, !PT ;  /* 0x0000008000007812 */ /* 0x000fc800078ef803 */
[----:B------:R-:W-:-:S07]  /*53e0*/  PRMT R4, R0, 0x7610, R4 ;  /* 0x0000761000047816 */ /* 0x000fce0000000004 */
.L_x_3376:
[----:B------:R-:W-:Y:S05]  /*53f0*/  BSYNC.RECONVERGENT B0 ;  /* 0x0000000000007941 */ /* 0x000fea0003800200 */
.L_x_3375:
[----:B------:R0:W-:Y:S01]  /*5400*/  STG.E.U8 desc[UR36][R8.64], R4 ;  /* 0x0000000408007986 */ /* 0x0001e2000c101124 */
[----:B------:R-:W-:Y:S05]  /*5410*/  BRA `(.L_x_3364) ;  /* 0x0000000800607947 */ /* 0x000fea0003800000 */
.L_x_3373:
        /* <DEDUP_REMOVED lines=20> */
.L_x_3380:
[----:B------:R-:W-:-:S04]  /*5560*/  SHF.R.U32.HI R3, RZ, 0x18, R5 ;  /* 0x00000018ff037819 */ /* 0x000fc80000011605 */
[----:B------:R-:W-:-:S04]  /*5570*/  LOP3.LUT R0, R0, 0x80, R3, 0xf8, !PT ;  /* 0x0000008000007812 */ /* 0x000fc800078ef803 */
[----:B------:R-:W-:-:S07]  /*5580*/  PRMT R4, R0, 0x7610, R4 ;  /* 0x0000761000047816 */ /* 0x000fce0000000004 */
.L_x_3379:
[----:B------:R-:W-:Y:S05]  /*5590*/  BSYNC.RECONVERGENT B0 ;  /* 0x0000000000007941 */ /* 0x000fea0003800200 */
.L_x_3378:
[----:B------:R0:W-:Y:S01]  /*55a0*/  STG.E.U8 desc[UR36][R8.64], R4 ;  /* 0x0000000408007986 */ /* 0x0001e2000c101124 */
[----:B------:R-:W-:Y:S05]  /*55b0*/  BRA `(.L_x_3364) ;  /* 0x0000000400f87947 */ /* 0x000fea0003800000 */
.L_x_3372:
[----:B------:R-:W-:-:S13]  /*55c0*/  ISETP.NE.AND P0, PT, R0, 0x1c, PT ;  /* 0x0000001c0000780c */ /* 0x000fda0003f05270 */
[----:B------:R-:W-:Y:S05]  /*55d0*/  @!P0 BRA `(.L_x_3381) ;  /* 0x0000000000748947 */ /* 0x000fea0003800000 */
[----:B------:R-:W-:-:S13]  /*55e0*/  ISETP.NE.AND P0, PT, R0, 0x1d, PT ;  /* 0x0000001d0000780c */ /* 0x000fda0003f05270 */
[----:B------:R-:W-:Y:S05]  /*55f0*/  @!P0 BRA `(.L_x_3382) ;  /* 0x0000000000548947 */ /* 0x000fea0003800000 */
[----:B------:R-:W-:-:S13]  /*5600*/  ISETP.NE.AND P0, PT, R0, 0x2c, PT ;  /* 0x0000002c0000780c */ /* 0x000fda0003f05270 */
[----:B------:R-:W-:Y:S05]  /*5610*/  @P0 BRA `(.L_x_3363) ;  /* 0x0000000000d80947 */ /* 0x000fea0003800000 */
[----:B------:R-:W-:-:S04]  /*5620*/  PRMT R25, R25, 0x9910, RZ ;  /* 0x0000991019197816 */ /* 0x000fc800000000ff */
[----:B------:R-:W-:-:S04]  /*5630*/  IABS R5, R25 ;  /* 0x0000001900057213 */ /* 0x000fc80000000000 */
[----:B------:R-:W-:-:S04]  /*5640*/  PRMT R5, R5, 0x7710, RZ ;  /* 0x0000771005057816 */ /* 0x000fc800000000ff */
        /* <DEDUP_REMOVED lines=16> */
.L_x_3382:
[----:B------:R-:W-:-:S04]  /*5750*/  PRMT R25, R25, 0x9910, RZ ;  /* 0x0000991019197816 */ /* 0x000fc800000000ff */
[----:B------:R-:W-:-:S05]  /*5760*/  IABS R25, R25 ;  /* 0x0000001900197213 */ /* 0x000fca0000000000 */
[----:B------:R-:W-:-:S05]  /*5770*/  IMAD.MOV.U32 R4, RZ, RZ, R25 ;  /* 0x000000ffff047224 */ /* 0x000fca00078e0019 */
[----:B------:R-:W-:-:S05]  /*5780*/  SHF.R.S32.HI R5, RZ, 0x1f, R4 ;  /* 0x0000001fff057819 */ /* 0x000fca0000011404 */
[----:B------:R0:W-:Y:S01]  /*5790*/  STG.E.64 desc[UR36][R8.64], R4 ;  /* 0x0000000408007986 */ /* 0x0001e2000c101b24 */
[----:B------:R-:W-:Y:S05]  /*57a0*/  BRA `(.L_x_3364) ;  /* 0x00000004007c7947 */ /* 0x000fea0003800000 */
.L_x_3381:
[----:B------:R-:W-:-:S04]  /*57b0*/  PRMT R25, R25, 0x9910, RZ ;  /* 0x0000991019197816 */ /* 0x000fc800000000ff */
[----:B------:R-:W-:-:S05]  /*57c0*/  IABS R3, R25 ;  /* 0x0000001900037213 */ /* 0x000fca0000000000 */
[----:B------:R0:W-:Y:S01]  /*57d0*/  STG.E desc[UR36][R8.64], R3 ;  /* 0x0000000308007986 */ /* 0x0001e2000c101924 */
[----:B------:R-:W-:Y:S05]  /*57e0*/  BRA `(.L_x_3364) ;  /* 0x00000004006c7947 */ /* 0x000fea0003800000 */
.L_x_3371:
        /* <DEDUP_REMOVED lines=12> */
.L_x_3384:
[----:B------:R-:W-:Y:S02]  /*58b0*/  PRMT R25, R25, 0x9910, RZ ;  /* 0x0000991019197816 */ /* 0x000fe400000000ff */
[----:B------:R-:W-:Y:S02]  /*58c0*/  CS2R R6, SRZ ;  /* 0x0000000000067805 */ /* 0x000fe4000001ff00 */
[----:B------:R-:W-:-:S04]  /*58d0*/  IABS R4, R25 ;  /* 0x0000001900047213 */ /* 0x000fc80000000000 */
[----:B------:R-:W-:-:S06]  /*58e0*/  PRMT R4, R4, 0x7710, RZ ;  /* 0x0000771004047816 */ /* 0x000fcc00000000ff */
[----:B------:R-:W0:Y:S02]  /*58f0*/  I2F.F64.S16 R4, R4 ;  /* 0x0000000400047312 */ /* 0x000e240000101c00 */
[----:B0-----:R0:W-:Y:S01]  /*5900*/  STG.E.128 desc[UR36][R8.64], R4 ;  /* 0x0000000408007986 */ /* 0x0011e2000c101d24 */
[----:B------:R-:W-:Y:S05]  /*5910*/  BRA `(.L_x_3364) ;  /* 0x0000000400207947 */ /* 0x000fea0003800000 */
.L_x_3383:
[----:B------:R-:W-:-:S13]  /*5920*/  ISETP.NE.AND P0, PT, R0, 0xf, PT ;  /* 0x0000000f0000780c */ /* 0x000fda0003f05270 */
[----:B------:R-:W-:Y:S05]  /*5930*/  @!P0 BRA `(.L_x_3385) ;  /* 0x0000000400008947 */ /* 0x000fea0003800000 */
[----:B------:R-:W-:-:S13]  /*5940*/  ISETP.NE.AND P0, PT, R0, 0x17, PT ;  /* 0x000000170000780c */ /* 0x000fda0003f05270 */
[----:B------:R-:W-:Y:S05]  /*5950*/  @!P0 BRA `(.L_x_3386) ;  /* 0x00000000009c8947 */ /* 0x000fea0003800000 */
[----:B------:R-:W-:-:S13]  /*5960*/  ISETP.NE.AND P0, PT, R0, 0x18, PT ;  /* 0x000000180000780c */ /* 0x000fda0003f05270 */
[----:B------:R-:W-:Y:S05]  /*5970*/  @!P0 BRA `(.L_x_3387) ;  /* 0x0000000000448947 */ /* 0x000fea0003800000 */
.L_x_3363:
        /* <DEDUP_REMOVED lines=16> */
.L_x_3388:
[----:B------:R-:W-:Y:S05]  /*5a80*/  BRA `(.L_x_3364) ;  /* 0x0000000000c47947 */ /* 0x000fea0003800000 */
.L_x_3387:
[----:B------:R-:W-:Y:S01]  /*5a90*/  PRMT R25, R25, 0x9910, RZ ;  /* 0x0000991019197816 */ /* 0x000fe200000000ff */
[----:B------:R-:W-:Y:S01]  /*5aa0*/  BSSY.RECONVERGENT B0, `(.L_x_3389) ;  /* 0x000000f000007945 */ /* 0x000fe20003800200 */
[----:B------:R-:W-:Y:S02]  /*5ab0*/  IMAD.MOV.U32 R0, RZ, RZ, 0x7f ;  /* 0x0000007fff007424 */ /* 0x000fe400078e00ff */
[----:B------:R-:W-:-:S04]  /*5ac0*/  IABS R5, R25 ;  /* 0x0000001900057213 */ /* 0x000fc80000000000 */
[----:B------:R-:W-:-:S06]  /*5ad0*/  PRMT R5, R5, 0x7710, RZ ;  /* 0x0000771005057816 */ /* 0x000fcc00000000ff */
[----:B------:R-:W0:Y:S02]  /*5ae0*/  I2F.S16 R5, R5 ;  /* 0x0000000500057306 */ /* 0x000e240000101400 */
        /* <DEDUP_REMOVED lines=10> */
.L_x_3390:
[----:B------:R-:W-:Y:S05]  /*5b90*/  BSYNC.RECONVERGENT B0 ;  /* 0x0000000000007941 */ /* 0x000fea0003800200 */
.L_x_3389:
[----:B------:R-:W-:-:S05]  /*5ba0*/  LOP3.LUT R3, R0, 0x80, R3, 0xf8, !PT ;  /* 0x0000008000037812 */ /* 0x000fca00078ef803 */
[----:B------:R0:W-:Y:S01]  /*5bb0*/  STG.E.U8 desc[UR36][R8.64], R3 ;  /* 0x0000000308007986 */ /* 0x0001e2000c101124 */
[----:B------:R-:W-:Y:S05]  /*5bc0*/  BRA `(.L_x_3364) ;  /* 0x0000000000747947 */ /* 0x000fea0003800000 */
.L_x_3386:
[----:B------:R-:W-:Y:S01]  /*5bd0*/  PRMT R25, R25, 0x9910, RZ ;  /* 0x0000991019197816 */ /* 0x000fe200000000ff */
[----:B------:R-:W-:Y:S03]  /*5be0*/  BSSY.RECONVERGENT B0, `(.L_x_3391) ;  /* 0x0000011000007945 */ /* 0x000fe60003800200 */
        /* <DEDUP_REMOVED lines=13> */
.L_x_3392:
[----:B------:R-:W-:Y:S01]  /*5cc0*/  IMAD.MOV.U32 R0, RZ, RZ, 0x7f ;  /* 0x0000007fff007424 */ /* 0x000fe200078e00ff */
[----:B------:R-:W-:-:S04]  /*5cd0*/  ISETP.GT.U32.AND P0, PT, R3, 0x7f800000, PT ;  /* 0x7f8000000300780c */ /* 0x000fc80003f04070 */
[----:B------:R-:W-:-:S09]  /*5ce0*/  SEL R0, R0, 0x7c, P0 ;  /* 0x0000007c00007807 */ /* 0x000fd20000000000 */
.L_x_3393:
[----:B------:R-:W-:Y:S05]  /*5cf0*/  BSYNC.RECONVERGENT B0 ;  /* 0x0000000000007941 */ /* 0x000fea0003800200 */
.L_x_3391:
[----:B------:R-:W-:-:S04]  /*5d00*/  SHF.R.U32.HI R3, RZ, 0x18, R5 ;  /* 0x00000018ff037819 */ /* 0x000fc80000011605 */
[----:B------:R-:W-:-:S05]  /*5d10*/  LOP3.LUT R3, R0, 0x80, R3, 0xf8, !PT ;  /* 0x0000008000037812 */ /* 0x000fca00078ef803 */
[----:B------:R0:W-:Y:S01]  /*5d20*/  STG.E.U8 desc[UR36][R8.64], R3 ;  /* 0x0000000308007986 */ /* 0x0001e2000c101124 */
[----:B------:R-:W-:Y:S05]  /*5d30*/  BRA `(.L_x_3364) ;  /* 0x0000000000187947 */ /* 0x000fea0003800000 */
.L_x_3385:
[----:B------:R-:W-:-:S04]  /*5d40*/  PRMT R25, R25, 0x9910, RZ ;  /* 0x0000991019197816 */ /* 0x000fc800000000ff */
[----:B------:R-:W-:-:S04]  /*5d50*/  IABS R3, R25 ;  /* 0x0000001900037213 */ /* 0x000fc80000000000 */
[----:B------:R-:W-:-:S04]  /*5d60*/  PRMT R3, R3, 0x7710, RZ ;  /* 0x0000771003037816 */ /* 0x000fc800000000ff */
[----:B------:R-:W0:Y:S02]  /*5d70*/  I2F.S16 R0, R3 ;  /* 0x0000000300007306 */ /* 0x000e240000101400 */
[----:B0-----:R-:W-:-:S05]  /*5d80*/  F2FP.BF16.F32.PACK_AB R0, RZ, R0 ;  /* 0x00000000ff00723e */ /* 0x001fca00000010ff */
[----:B------:R0:W-:Y:S02]  /*5d90*/  STG.E.U16 desc[UR36][R8.64], R0 ;  /* 0x0000000008007986 */ /* 0x0001e4000c101524 */
.L_x_3364:
[----:B------:R-:W-:-:S07]  /*5da0*/  VIADD R23, R23, 0x80 ;  /* 0x0000008017177836 */ /* 0x000fce0000000000 */
.L_x_3321:
[----:B------:R-:W-:-:S13]  /*5db0*/  ISETP.GE.AND P0, PT, R23, R22, PT ;  /* 0x000000161700720c */ /* 0x000fda0003f06270 */
[----:B------:R-:W-:Y:S05]  /*5dc0*/  @P0 BREAK.RELIABLE B6 ;  /* 0x0000000000060942 */ /* 0x000fea0003800100 */
[----:B------:R-:W-:Y:S05]  /*5dd0*/  @P0 BRA `(.L_x_3358) ;  /* 0x0000001000580947 */ /* 0x000fea0003800000 */
[----:B------:R-:W-:Y:S05]  /*5de0*/  BSYNC.RELIABLE B6 ;  /* 0x0000000000067941 */ /* 0x000fea0003800100 */
.L_x_3320:
        /* <DEDUP_REMOVED lines=20> */
.L_x_3397:
[----:B------:R0:W-:Y:S01]  /*5f30*/  STG.E.U8 desc[UR36][R8.64], R19 ;  /* 0x0000001308007986 */ /* 0x0001e2000c101124 */
[----:B------:R-:W-:Y:S05]  /*5f40*/  BRA `(.L_x_3399) ;  /* 0x0000000c00f87947 */ /* 0x000fea0003800000 */
.L_x_3396:
        /* <DEDUP_REMOVED lines=12> */
.L_x_3401:
[----:B------:R-:W-:-:S04]  /*6010*/  PRMT R16, R16, 0x9910, RZ ;  /* 0x0000991010107816 */ /* 0x000fc800000000ff */
[----:B------:R-:W-:-:S05]  /*6020*/  IABS R3, R16 ;  /* 0x0000001000037213 */ /* 0x000fca0000000000 */
[----:B------:R0:W-:Y:S01]  /*6030*/  STG.E desc[UR36][R8.64], R3 ;  /* 0x0000000308007986 */ /* 0x0001e2000c101924 */
[----:B------:R-:W-:Y:S05]  /*6040*/  BRA `(.L_x_3399) ;  /* 0x0000000c00b87947 */ /* 0x000fea0003800000 */
.L_x_3400:
[----:B------:R0:W-:Y:S01]  /*6050*/  STG.E.U16 desc[UR36][R8.64], R19 ;  /* 0x0000001308007986 */ /* 0x0001e2000c101524 */
[----:B------:R-:W-:Y:S05]  /*6060*/  BRA `(.L_x_3399) ;  /* 0x0000000c00b07947 */ /* 0x000fea0003800000 */
.L_x_3395:
        /* <DEDUP_REMOVED lines=12> */
.L_x_3403:
[----:B------:R-:W-:-:S04]  /*6130*/  PRMT R16, R16, 0x9910, RZ ;  /* 0x0000991010107816 */ /* 0x000fc800000000ff */
[----:B------:R-:W-:-:S04]  /*6140*/  IABS R3, R16 ;  /* 0x0000001000037213 */ /* 0x000fc80000000000 */
[----:B------:R-:W-:-:S04]  /*6150*/  PRMT R3, R3, 0x7710, RZ ;  /* 0x0000771003037816 */ /* 0x000fc800000000ff */
[----:B------:R-:W0:Y:S02]  /*6160*/  I2F.S16 R0, R3 ;  /* 0x0000000300007306 */ /* 0x000e240000101400 */
[----:B0-----:R-:W-:-:S05]  /*6170*/  F2FP.F16.F32.PACK_AB R0, RZ, R0 ;  /* 0x00000000ff00723e */ /* 0x001fca00000000ff */
[----:B------:R0:W-:Y:S01]  /*6180*/  STG.E.U16 desc[UR36][R8.64], R0 ;  /* 0x0000000008007986 */ /* 0x0001e2000c101524 */
[----:B------:R-:W-:Y:S05]  /*6190*/  BRA `(.L_x_3399) ;  /* 0x0000000c00647947 */ /* 0x000fea0003800000 */
.L_x_3402:
        /* <DEDUP_REMOVED lines=13> */
.L_x_3405:
        /* <DEDUP_REMOVED lines=8> */
.L_x_3404:
[----:B------:R-:W-:-:S04]  /*62f0*/  PRMT R16, R16, 0x9910, RZ ;  /* 0x0000991010107816 */ /* 0x000fc800000000ff */
[----:B------:R-:W-:-:S04]  /*6300*/  IABS R4, R16 ;  /* 0x0000001000047213 */ /* 0x000fc80000000000 */
[----:B------:R-:W-:-:S06]  /*6310*/  PRMT R4, R4, 0x7710, RZ ;  /* 0x0000771004047816 */ /* 0x000fcc00000000ff */
[----:B------:R-:W0:Y:S02]  /*6320*/  I2F.F64.S16 R4, R4 ;  /* 0x0000000400047312 */ /* 0x000e240000101c00 */
[----:B0-----:R0:W-:Y:S01]  /*6330*/  STG.E.64 desc[UR36][R8.64], R4 ;  /* 0x0000000408007986 */ /* 0x0011e2000c101b24 */
[----:B------:R-:W-:Y:S05]  /*6340*/  BRA `(.L_x_3399) ;  /* 0x0000000800f87947 */ /* 0x000fea0003800000 */
.L_x_3394:
        /* <DEDUP_REMOVED lines=12> */
.L_x_3409:
        /* <DEDUP_REMOVED lines=20> */
.L_x_3412:
[----:B------:R-:W-:-:S04]  /*6550*/  SHF.R.U32.HI R3, RZ, 0x18, R5 ;  /* 0x00000018ff037819 */ /* 0x000fc80000011605 */
[----:B------:R-:W-:-:S04]  /*6560*/  LOP3.LUT R0, R0, 0x80, R3, 0xf8, !PT ;  /* 0x0000008000007812 */ /* 0x000fc800078ef803 */
[----:B------:R-:W-:-:S07]  /*6570*/  PRMT R4, R0, 0x7610, R4 ;  /* 0x0000761000047816 */ /* 0x000fce0000000004 */
.L_x_3411:
[----:B------:R-:W-:Y:S05]  /*6580*/  BSYNC.RECONVERGENT B0 ;  /* 0x0000000000007941 */ /* 0x000fea0003800200 */
.L_x_3410:
[----:B------:R0:W-:Y:S01]  /*6590*/  STG.E.U8 desc[UR36][R8.64], R4 ;  /* 0x0000000408007986 */ /* 0x0001e2000c101124 */
[----:B------:R-:W-:Y:S05]  /*65a0*/  BRA `(.L_x_3399) ;  /* 0x0000000800607947 */ /* 0x000fea0003800000 */
.L_x_3408:
        /* <DEDUP_REMOVED lines=20> */
.L_x_3415:
[----:B------:R-:W-:-:S04]  /*66f0*/  SHF.R.U32.HI R3, RZ, 0x18, R5 ;  /* 0x00000018ff037819 */ /* 0x000fc80000011605 */
[----:B------:R-:W-:-:S04]  /*6700*/  LOP3.LUT R0, R0, 0x80, R3, 0xf8, !PT ;  /* 0x0000008000007812 */ /* 0x000fc800078ef803 */
[----:B------:R-:W-:-:S07]  /*6710*/  PRMT R4, R0, 0x7610, R4 ;  /* 0x0000761000047816 */ /* 0x000fce0000000004 */
.L_x_3414:
[----:B------:R-:W-:Y:S05]  /*6720*/  BSYNC.RECONVERGENT B0 ;  /* 0x0000000000007941 */ /* 0x000fea0003800200 */
.L_x_3413:
[----:B------:R0:W-:Y:S01]  /*6730*/  STG.E.U8 desc[UR36][R8.64], R4 ;  /* 0x0000000408007986 */ /* 0x0001e2000c101124 */
[----:B------:R-:W-:Y:S05]  /*6740*/  BRA `(.L_x_3399) ;  /* 0x0000000400f87947 */ /* 0x000fea0003800000 */
.L_x_3407:
        /* <DEDUP_REMOVED lines=25> */
.L_x_3417:
[----:B------:R-:W-:-:S04]  /*68e0*/  PRMT R16, R16, 0x9910, RZ ;  /* 0x0000991010107816 */ /* 0x000fc800000000ff */
[----:B------:R-:W-:-:S05]  /*68f0*/  IABS R16, R16 ;  /* 0x0000001000107213 */ /* 0x000fca0000000000 */
[----:B------:R-:W-:-:S05]  /*6900*/  IMAD.MOV.U32 R4, RZ, RZ, R16 ;  /* 0x000000ffff047224 */ /* 0x000fca00078e0010 */
[----:B------:R-:W-:-:S05]  /*6910*/  SHF.R.S32.HI R5, RZ, 0x1f, R4 ;  /* 0x0000001fff057819 */ /* 0x000fca0000011404 */
[----:B------:R0:W-:Y:S01]  /*6920*/  STG.E.64 desc[UR36][R8.64], R4 ;  /* 0x0000000408007986 */ /* 0x0001e2000c101b24 */
[----:B------:R-:W-:Y:S05]  /*6930*/  BRA `(.L_x_3399) ;  /* 0x00000004007c7947 */ /* 0x000fea0003800000 */
.L_x_3416:
[----:B------:R-:W-:-:S04]  /*6940*/  PRMT R16, R16, 0x9910, RZ ;  /* 0x0000991010107816 */ /* 0x000fc800000000ff */
[----:B------:R-:W-:-:S05]  /*6950*/  IABS R3, R16 ;  /* 0x0000001000037213 */ /* 0x000fca0000000000 */
[----:B------:R0:W-:Y:S01]  /*6960*/  STG.E desc[UR36][R8.64], R3 ;  /* 0x0000000308007986 */ /* 0x0001e2000c101924 */
[----:B------:R-:W-:Y:S05]  /*6970*/  BRA `(.L_x_3399) ;  /* 0x00000004006c7947 */ /* 0x000fea0003800000 */
.L_x_3406:
        /* <DEDUP_REMOVED lines=12> */
.L_x_3419:
[----:B------:R-:W-:Y:S02]  /*6a40*/  PRMT R16, R16, 0x9910, RZ ;  /* 0x0000991010107816 */ /* 0x000fe400000000ff */
[----:B------:R-:W-:Y:S02]  /*6a50*/  CS2R R6, SRZ ;  /* 0x0000000000067805 */ /* 0x000fe4000001ff00 */
[----:B------:R-:W-:-:S04]  /*6a60*/  IABS R4, R16 ;  /* 0x0000001000047213 */ /* 0x000fc80000000000 */
[----:B------:R-:W-:-:S06]  /*6a70*/  PRMT R4, R4, 0x7710, RZ ;  /* 0x0000771004047816 */ /* 0x000fcc00000000ff */
[----:B------:R-:W0:Y:S02]  /*6a80*/  I2F.F64.S16 R4, R4 ;  /* 0x0000000400047312 */ /* 0x000e240000101c00 */
[----:B0-----:R4:W-:Y:S01]  /*6a90*/  STG.E.128 desc[UR36][R8.64], R4 ;  /* 0x0000000408007986 */ /* 0x0019e2000c101d24 */
[----:B------:R-:W-:Y:S05]  /*6aa0*/  BRA `(.L_x_3399) ;  /* 0x0000000400207947 */ /* 0x000fea0003800000 */
.L_x_3418:
[----:B------:R-:W-:-:S13]  /*6ab0*/  ISETP.NE.AND P0, PT, R0, 0xf, PT ;  /* 0x0000000f0000780c */ /* 0x000fda0003f05270 */
[----:B------:R-:W-:Y:S05]  /*6ac0*/  @!P0 BRA `(.L_x_3420) ;  /* 0x0000000400008947 */ /* 0x000fea0003800000 */
[----:B------:R-:W-:-:S13]  /*6ad0*/  ISETP.NE.AND P0, PT, R0, 0x17, PT ;  /* 0x000000170000780c */ /* 0x000fda0003f05270 */
[----:B------:R-:W-:Y:S05]  /*6ae0*/  @!P0 BRA `(.L_x_3421) ;  /* 0x00000000009c8947 */ /* 0x000fea0003800000 */
[----:B------:R-:W-:-:S13]  /*6af0*/  ISETP.NE.AND P0, PT, R0, 0x18, PT ;  /* 0x000000180000780c */ /* 0x000fda0003f05270 */
[----:B------:R-:W-:Y:S05]  /*6b00*/  @!P0 BRA `(.L_x_3422) ;  /* 0x0000000000448947 */ /* 0x000fea0003800000 */
.L_x_3398:
        /* <DEDUP_REMOVED lines=16> */
.L_x_3423:
[----:B------:R-:W-:Y:S05]  /*6c10*/  BRA `(.L_x_3399) ;  /* 0x0000000000c47947 */ /* 0x000fea0003800000 */
.L_x_3422:
        /* <DEDUP_REMOVED lines=16> */
.L_x_3425:
[----:B------:R-:W-:Y:S05]  /*6d20*/  BSYNC.RECONVERGENT B0 ;  /* 0x0000000000007941 */ /* 0x000fea0003800200 */
.L_x_3424:
[----:B------:R-:W-:-:S05]  /*6d30*/  LOP3.LUT R3, R0, 0x80, R3, 0xf8, !PT ;  /* 0x0000008000037812 */ /* 0x000fca00078ef803 */
[----:B------:R2:W-:Y:S01]  /*6d40*/  STG.E.U8 desc[UR36][R8.64], R3 ;  /* 0x0000000308007986 */ /* 0x0005e2000c101124 */
[----:B------:R-:W-:Y:S05]  /*6d50*/  BRA `(.L_x_3399) ;  /* 0x0000000000747947 */ /* 0x000fea0003800000 */
.L_x_3421:
        /* <DEDUP_REMOVED lines=15> */
.L_x_3427:
[----:B------:R-:W-:Y:S01]  /*6e50*/  IMAD.MOV.U32 R0, RZ, RZ, 0x7f ;  /* 0x0000007fff007424 */ /* 0x000fe200078e00ff */
[----:B------:R-:W-:-:S04]  /*6e60*/  ISETP.GT.U32.AND P0, PT, R3, 0x7f800000, PT ;  /* 0x7f8000000300780c */ /* 0x000fc80003f04070 */
[----:B------:R-:W-:-:S09]  /*6e70*/  SEL R0, R0, 0x7c, P0 ;  /* 0x0000007c00007807 */ /* 0x000fd20000000000 */
.L_x_3428:
[----:B------:R-:W-:Y:S05]  /*6e80*/  BSYNC.RECONVERGENT B0 ;  /* 0x0000000000007941 */ /* 0x000fea0003800200 */
.L_x_3426:
[----:B------:R-:W-:-:S04]  /*6e90*/  SHF.R.U32.HI R3, RZ, 0x18, R5 ;  /* 0x00000018ff037819 */ /* 0x000fc80000011605 */
[----:B------:R-:W-:-:S05]  /*6ea0*/  LOP3.LUT R3, R0, 0x80, R3, 0xf8, !PT ;  /* 0x0000008000037812 */ /* 0x000fca00078ef803 */
[----:B------:R1:W-:Y:S01]  /*6eb0*/  STG.E.U8 desc[UR36][R8.64], R3 ;  /* 0x0000000308007986 */ /* 0x0003e2000c101124 */
[----:B------:R-:W-:Y:S05]  /*6ec0*/  BRA `(.L_x_3399) ;  /* 0x0000000000187947 */ /* 0x000fea0003800000 */
.L_x_3420:
[----:B------:R-:W-:-:S04]  /*6ed0*/  PRMT R16, R16, 0x9910, RZ ;  /* 0x0000991010107816 */ /* 0x000fc800000000ff */
[----:B------:R-:W-:-:S04]  /*6ee0*/  IABS R3, R16 ;  /* 0x0000001000037213 */ /* 0x000fc80000000000 */
[----:B------:R-:W-:-:S04]  /*6ef0*/  PRMT R3, R3, 0x7710, RZ ;  /* 0x0000771003037816 */ /* 0x000fc800000000ff */
[----:B------:R-:W0:Y:S02]  /*6f00*/  I2F.S16 R0, R3 ;  /* 0x0000000300007306 */ /* 0x000e240000101400 */
[----:B0-----:R-:W-:-:S05]  /*6f10*/  F2FP.BF16.F32.PACK_AB R0, RZ, R0 ;  /* 0x00000000ff00723e */ /* 0x001fca00000010ff */
[----:B------:R0:W-:Y:S02]  /*6f20*/  STG.E.U16 desc[UR36][R8.64], R0 ;  /* 0x0000000008007986 */ /* 0x0001e4000c101524 */
.L_x_3399:
[----:B------:R-:W-:-:S07]  /*6f30*/  VIADD R23, R23, 0x80 ;  /* 0x0000008017177836 */ /* 0x000fce0000000000 */
.L_x_3358:
[----:B------:R-:W-:Y:S05]  /*6f40*/  BSYNC.RECONVERGENT B7 ;  /* 0x0000000000077941 */ /* 0x000fea0003800200 */
.L_x_3319:
[----:B------:R-:W-:-:S13]  /*6f50*/  ISETP.GE.AND P0, PT, R23, R22, PT ;  /* 0x000000161700720c */ /* 0x000fda0003f06270 */
[----:B------:R-:W-:Y:S05]  /*6f60*/  @P0 EXIT ;  /* 0x000000000000094d */ /* 0x000fea0003800000 */
[----:B01234-:R-:W0:Y:S01]  /*6f70*/  LDC.64 R4, c[0x0][0x388] ;  /* 0x0000e200ff047b82 */ /* 0x01fe220000000a00 */
[----:B------:R-:W1:Y:S01]  /*6f80*/  LDCU UR4, c[0x0][0x3a8] ;  /* 0x00007500ff0477ac */ /* 0x000e620008000800 */
[----:B------:R-:W-:Y:S01]  /*6f90*/  PRMT R0, R18, 0x9910, RZ ;  /* 0x0000991012007816 */ /* 0x000fe200000000ff */
[----:B------:R-:W-:Y:S01]  /*6fa0*/  IMAD R2, R2, 0x200, R23 ;  /* 0x0000020002027824 */ /* 0x000fe200078e0217 */
[----:B------:R-:W-:Y:S02]  /*6fb0*/  PRMT R6, R17, 0x9910, RZ ;  /* 0x0000991011067816 */ /* 0x000fe400000000ff */
[----:B------:R-:W-:Y:S02]  /*6fc0*/  ISETP.GT.AND P1, PT, R0, 0x9, PT ;  /* 0x000000090000780c */ /* 0x000fe40003f24270 */
[----:B------:R-:W-:Y:S01]  /*6fd0*/  IABS R6, R6 ;  /* 0x0000000600067213 */ /* 0x000fe20000000000 */
[----:B-1----:R-:W-:-:S05]  /*6fe0*/  IMAD R3, R2, UR4, RZ ;  /* 0x0000000402037c24 */ /* 0x002fca000f8e02ff */
[----:B0-----:R-:W-:-:S05]  /*6ff0*/  IADD3 R2, P0, PT, R3, R4, RZ ;  /* 0x0000000403027210 */ /* 0x001fca0007f1e0ff */
[----:B------:R-:W-:Y:S01]  /*7000*/  IMAD.X R3, RZ, RZ, R5, P0 ;  /* 0x000000ffff037224 */ /* 0x000fe200000e0605 */
[----:B------:R-:W-:Y:S01]  /*7010*/  PRMT R5, R6, 0x7710, RZ ;  /* 0x0000771006057816 */ /* 0x000fe200000000ff */
        /* <DEDUP_REMOVED lines=11> */
.L_x_3432:
[----:B------:R-:W-:Y:S01]  /*70d0*/  STG.E.U8 desc[UR36][R2.64], R5 ;  /* 0x0000000502007986 */ /* 0x000fe2000c101124 */
[----:B------:R-:W-:Y:S05]  /*70e0*/  EXIT ;  /* 0x000000000000794d */ /* 0x000fea0003800000 */
.L_x_3431:
        /* <DEDUP_REMOVED lines=10> */
[----:B------:R-:W-:Y:S01]  /*7190*/  STG.E.64 desc[UR36][R2.64], R4 ;  /* 0x0000000402007986 */ /* 0x000fe2000c101b24 */
[----:B------:R-:W-:Y:S05]  /*71a0*/  EXIT ;  /* 0x000000000000794d */ /* 0x000fea0003800000 */
.L_x_3435:
[----:B------:R-:W-:-:S04]  /*71b0*/  PRMT R17, R17, 0x9910, RZ ;  /* 0x0000991011117816 */ /* 0x000fc800000000ff */
[----:B------:R-:W-:-:S05]  /*71c0*/  IABS R5, R17 ;  /* 0x0000001100057213 */ /* 0x000fca0000000000 */
[----:B------:R-:W-:Y:S01]  /*71d0*/  STG.E desc[UR36][R2.64], R5 ;  /* 0x0000000502007986 */ /* 0x000fe2000c101924 */
[----:B------:R-:W-:Y:S05]  /*71e0*/  EXIT ;  /* 0x000000000000794d */ /* 0x000fea0003800000 */
.L_x_3434:
[----:B------:R-:W-:Y:S01]  /*71f0*/  STG.E.U16 desc[UR36][R2.64], R5 ;  /* 0x0000000502007986 */ /* 0x000fe2000c101524 */
[----:B------:R-:W-:Y:S05]  /*7200*/  EXIT ;  /* 0x000000000000794d */ /* 0x000fea0003800000 */
.L_x_3430:
        /* <DEDUP_REMOVED lines=10> */
[----:B0-----:R-:W-:Y:S01]  /*72b0*/  STG.E desc[UR36][R2.64], R5 ;  /* 0x0000000502007986 */ /* 0x001fe2000c101924 */
[----:B------:R-:W-:Y:S05]  /*72c0*/  EXIT ;  /* 0x000000000000794d */ /* 0x000fea0003800000 */
.L_x_3437:
[----:B------:R-:W-:-:S04]  /*72d0*/  PRMT R17, R17, 0x9910, RZ ;  /* 0x0000991011117816 */ /* 0x000fc800000000ff */
[----:B------:R-:W-:-:S04]  /*72e0*/  IABS R4, R17 ;  /* 0x0000001100047213 */ /* 0x000fc80000000000 */
[----:B------:R-:W-:-:S04]  /*72f0*/  PRMT R4, R4, 0x7710, RZ ;  /* 0x0000771004047816 */ /* 0x000fc800000000ff */
[----:B------:R-:W0:Y:S02]  /*7300*/  I2F.S16 R0, R4 ;  /* 0x0000000400007306 */ /* 0x000e240000101400 */
[----:B0-----:R-:W-:-:S05]  /*7310*/  F2FP.F16.F32.PACK_AB R0, RZ, R0 ;  /* 0x00000000ff00723e */ /* 0x001fca00000000ff */
[----:B------:R-:W-:Y:S01]  /*7320*/  STG.E.U16 desc[UR36][R2.64], R0 ;  /* 0x0000000002007986 */ /* 0x000fe2000c101524 */
[----:B------:R-:W-:Y:S05]  /*7330*/  EXIT ;  /* 0x000000000000794d */ /* 0x000fea0003800000 */
.L_x_3436:
        /* <DEDUP_REMOVED lines=11> */
[----:B0-----:R-:W-:Y:S01]  /*73f0*/  STG.E.64 desc[UR36][R2.64], R4 ;  /* 0x0000000402007986 */ /* 0x001fe2000c101b24 */
[----:B------:R-:W-:Y:S05]  /*7400*/  EXIT ;  /* 0x000000000000794d */ /* 0x000fea0003800000 */
.L_x_3439:
[----:B------:R-:W-:-:S04]  /*7410*/  PRMT R17, R17, 0x9910, RZ ;  /* 0x0000991011117816 */ /* 0x000fc800000000ff */
[----:B------:R-:W-:-:S04]  /*7420*/  IABS R0, R17 ;  /* 0x0000001100007213 */ /* 0x000fc80000000000 */
[----:B------:R-:W-:-:S06]  /*7430*/  PRMT R0, R0, 0x7710, RZ ;  /* 0x0000771000007816 */ /* 0x000fcc00000000ff */
[----:B------:R-:W0:Y:S02]  /*7440*/  I2F.S16 R0, R0 ;  /* 0x0000000000007306 */ /* 0x000e240000101400 */
[----:B0-----:R-:W-:-:S04]  /*7450*/  F2FP.F16.F32.PACK_AB R5, RZ, R0 ;  /* 0x00000000ff05723e */ /* 0x001fc800000000ff */
[----:B------:R-:W-:-:S05]  /*7460*/  PRMT R5, R5, 0x5410, RZ ;  /* 0x0000541005057816 */ /* 0x000fca00000000ff */
[----:B------:R-:W-:Y:S01]  /*7470*/  STG.E desc[UR36][R2.64], R5 ;  /* 0x0000000502007986 */ /* 0x000fe2000c101924 */
[----:B------:R-:W-:Y:S05]  /*7480*/  EXIT ;  /* 0x000000000000794d */ /* 0x000fea0003800000 */
.L_x_3438:
[----:B------:R-:W-:-:S04]  /*7490*/  PRMT R17, R17, 0x9910, RZ ;  /* 0x0000991011117816 */ /* 0x000fc800000000ff */
[----:B------:R-:W-:-:S04]  /*74a0*/  IABS R4, R17 ;  /* 0x0000001100047213 */ /* 0x000fc80000000000 */
[----:B------:R-:W-:-:S06]  /*74b0*/  PRMT R4, R4, 0x7710, RZ ;  /* 0x0000771004047816 */ /* 0x000fcc00000000ff */
[----:B------:R-:W0:Y:S02]  /*74c0*/  I2F.F64.S16 R4, R4 ;  /* 0x0000000400047312 */ /* 0x000e240000101c00 */
[----:B0-----:R-:W-:Y:S01]  /*74d0*/  STG.E.64 desc[UR36][R2.64], R4 ;  /* 0x0000000402007986 */ /* 0x001fe2000c101b24 */
[----:B------:R-:W-:Y:S05]  /*74e0*/  EXIT ;  /* 0x000000000000794d */ /* 0x000fea0003800000 */
.L_x_3429:
        /* <DEDUP_REMOVED lines=12> */
.L_x_3443:
[----:B------:R-:W-:Y:S01]  /*75b0*/  PRMT R17, R17, 0x9910, RZ ;  /* 0x0000991011117816 */ /* 0x000fe200000000ff */
[----:B------:R-:W-:Y:S01]  /*75c0*/  BSSY.RECONVERGENT B0, `(.L_x_3444) ;  /* 0x0000016000007945 */ /* 0x000fe20003800200 */
[----:B------:R-:W-:Y:S02]  /*75d0*/  IMAD.MOV.U32 R0, RZ, RZ, 0x80 ;  /* 0x00000080ff007424 */ /* 0x000fe400078e00ff */
[----:B------:R-:W-:-:S04]  /*75e0*/  IABS R5, R17 ;  /* 0x0000001100057213 */ /* 0x000fc80000000000 */
[----:B------:R-:W-:-:S06]  /*75f0*/  PRMT R5, R5, 0x7710, RZ ;  /* 0x0000771005057816 */ /* 0x000fcc00000000ff */
        /* <DEDUP_REMOVED lines=16> */
.L_x_3446:
[----:B------:R-:W-:-:S04]  /*7700*/  SHF.R.U32.HI R5, RZ, 0x18, R5 ;  /* 0x00000018ff057819 */ /* 0x000fc80000011605 */
[----:B------:R-:W-:-:S07]  /*7710*/  LOP3.LUT R0, R0, 0x80, R5, 0xf8, !PT ;  /* 0x0000008000007812 */ /* 0x000fce00078ef805 */
.L_x_3445:
[----:B------:R-:W-:Y:S05]  /*7720*/  BSYNC.RECONVERGENT B0 ;  /* 0x0000000000007941 */ /* 0x000fea0003800200 */
.L_x_3444:
[----:B------:R-:W-:Y:S01]  /*7730*/  STG.E.U8 desc[UR36][R2.64], R0 ;  /* 0x0000000002007986 */ /* 0x000fe2000c101124 */
[----:B------:R-:W-:Y:S05]  /*7740*/  EXIT ;  /* 0x000000000000794d */ /* 0x000fea0003800000 */
.L_x_3442:
        /* <DEDUP_REMOVED lines=21> */
.L_x_3449:
[----:B------:R-:W-:-:S04]  /*78a0*/  SHF.R.U32.HI R5, RZ, 0x18, R5 ;  /* 0x00000018ff057819 */ /* 0x000fc80000011605 */
[----:B------:R-:W-:-:S07]  /*78b0*/  LOP3.LUT R0, R0, 0x80, R5, 0xf8, !PT ;  /* 0x0000008000007812 */ /* 0x000fce00078ef805 */
.L_x_3448:
[----:B------:R-:W-:Y:S05]  /*78c0*/  BSYNC.RECONVERGENT B0 ;  /* 0x0000000000007941 */ /* 0x000fea0003800200 */
.L_x_3447:
[----:B------:R-:W-:Y:S01]  /*78d0*/  STG.E.U8 desc[UR36][R2.64], R0 ;  /* 0x0000000002007986 */ /* 0x000fe2000c101124 */
[----:B------:R-:W-:Y:S05]  /*78e0*/  EXIT ;  /* 0x000000000000794d */ /* 0x000fea0003800000 */
.L_x_3441:
        /* <DEDUP_REMOVED lines=25> */
.L_x_3451:
[----:B------:R-:W-:-:S04]  /*7a80*/  PRMT R17, R17, 0x9910, RZ ;  /* 0x0000991011117816 */ /* 0x000fc800000000ff */
[----:B------:R-:W-:-:S05]  /*7a90*/  IABS R17, R17 ;  /* 0x0000001100117213 */ /* 0x000fca0000000000 */
[----:B------:R-:W-:-:S05]  /*7aa0*/  IMAD.MOV.U32 R4, RZ, RZ, R17 ;  /* 0x000000ffff047224 */ /* 0x000fca00078e0011 */
[----:B------:R-:W-:-:S05]  /*7ab0*/  SHF.R.S32.HI R5, RZ, 0x1f, R4 ;  /* 0x0000001fff057819 */ /* 0x000fca0000011404 */
[----:B------:R-:W-:Y:S01]  /*7ac0*/  STG.E.64 desc[UR36][R2.64], R4 ;  /* 0x0000000402007986 */ /* 0x000fe2000c101b24 */
[----:B------:R-:W-:Y:S05]  /*7ad0*/  EXIT ;  /* 0x000000000000794d */ /* 0x000fea0003800000 */
.L_x_3450:
[----:B------:R-:W-:-:S04]  /*7ae0*/  PRMT R17, R17, 0x9910, RZ ;  /* 0x0000991011117816 */ /* 0x000fc800000000ff */
[----:B------:R-:W-:-:S05]  /*7af0*/  IABS R5, R17 ;  /* 0x0000001100057213 */ /* 0x000fca0000000000 */
[----:B------:R-:W-:Y:S01]  /*7b00*/  STG.E desc[UR36][R2.64], R5 ;  /* 0x0000000502007986 */ /* 0x000fe2000c101924 */
[----:B------:R-:W-:Y:S05]  /*7b10*/  EXIT ;  /* 0x000000000000794d */ /* 0x000fea0003800000 */
.L_x_3440:
        /* <DEDUP_REMOVED lines=10> */
[----:B------:R-:W-:Y:S01]  /*7bc0*/  STG.E.U8 desc[UR36][R2.64], R5 ;  /* 0x0000000502007986 */ /* 0x000fe2000c101124 */
[----:B------:R-:W-:Y:S05]  /*7bd0*/  EXIT ;  /* 0x000000000000794d */ /* 0x000fea0003800000 */
.L_x_3453:
[----:B------:R-:W-:Y:S02]  /*7be0*/  PRMT R17, R17, 0x9910, RZ ;  /* 0x0000991011117816 */ /* 0x000fe400000000ff */
[----:B------:R-:W-:Y:S02]  /*7bf0*/  CS2R R6, SRZ ;  /* 0x0000000000067805 */ /* 0x000fe4000001ff00 */
[----:B------:R-:W-:-:S04]  /*7c00*/  IABS R4, R17 ;  /* 0x0000001100047213 */ /* 0x000fc80000000000 */
[----:B------:R-:W-:-:S06]  /*7c10*/  PRMT R4, R4, 0x7710, RZ ;  /* 0x0000771004047816 */ /* 0x000fcc00000000ff */
[----:B------:R-:W0:Y:S02]  /*7c20*/  I2F.F64.S16 R4, R4 ;  /* 0x0000000400047312 */ /* 0x000e240000101c00 */
[----:B0-----:R-:W-:Y:S01]  /*7c30*/  STG.E.128 desc[UR36][R2.64], R4 ;  /* 0x0000000402007986 */ /* 0x001fe2000c101d24 */
[----:B------:R-:W-:Y:S05]  /*7c40*/  EXIT ;  /* 0x000000000000794d */ /* 0x000fea0003800000 */
.L_x_3452:
[----:B------:R-:W-:-:S13]  /*7c50*/  ISETP.NE.AND P0, PT, R0, 0xf, PT ;  /* 0x0000000f0000780c */ /* 0x000fda0003f05270 */
[----:B------:R-:W-:Y:S05]  /*7c60*/  @!P0 BRA `(.L_x_3454) ;  /* 0x0000000400008947 */ /* 0x000fea0003800000 */
[----:B------:R-:W-:-:S13]  /*7c70*/  ISETP.NE.AND P0, PT, R0, 0x17, PT ;  /* 0x000000170000780c */ /* 0x000fda0003f05270 */
[----:B------:R-:W-:Y:S05]  /*7c80*/  @!P0 BRA `(.L_x_3455) ;  /* 0x00000000009c8947 */ /* 0x000fea0003800000 */
[----:B------:R-:W-:-:S13]  /*7c90*/  ISETP.NE.AND P0, PT, R0, 0x18, PT ;  /* 0x000000180000780c */ /* 0x000fda0003f05270 */
[----:B------:R-:W-:Y:S05]  /*7ca0*/  @!P0 BRA `(.L_x_3456) ;  /* 0x0000000000448947 */ /* 0x000fea0003800000 */
.L_x_3433:
        /* <DEDUP_REMOVED lines=16> */
.L_x_3457:
[----:B------:R-:W-:Y:S05]  /*7db0*/  EXIT ;  /* 0x000000000000794d */ /* 0x000fea0003800000 */
.L_x_3456:
[----:B------:R-:W-:Y:S01]  /*7dc0*/  PRMT R17, R17, 0x9910, RZ ;  /* 0x0000991011117816 */ /* 0x000fe200000000ff */
[----:B------:R-:W-:Y:S01]  /*7dd0*/  BSSY.RECONVERGENT B0, `(.L_x_3458) ;  /* 0x000000f000007945 */ /* 0x000fe20003800200 */
[----:B------:R-:W-:Y:S02]  /*7de0*/  IMAD.MOV.U32 R0, RZ, RZ, 0x7f ;  /* 0x0000007fff007424 */ /* 0x000fe400078e00ff */
[----:B------:R-:W-:-:S04]  /*7df0*/  IABS R6, R17 ;  /* 0x0000001100067213 */ /* 0x000fc80000000000 */
[----:B------:R-:W-:-:S04]  /*7e00*/  PRMT R6, R6, 0x7710, RZ ;  /* 0x0000771006067816 */ /* 0x000fc800000000ff */
        /* <DEDUP_REMOVED lines=11> */
.L_x_3459:
[----:B------:R-:W-:Y:S05]  /*7ec0*/  BSYNC.RECONVERGENT B0 ;  /* 0x0000000000007941 */ /* 0x000fea0003800200 */
.L_x_3458:
[----:B------:R-:W-:-:S05]  /*7ed0*/  LOP3.LUT R5, R0, 0x80, R5, 0xf8, !PT ;  /* 0x0000008000057812 */ /* 0x000fca00078ef805 */
[----:B------:R-:W-:Y:S01]  /*7ee0*/  STG.E.U8 desc[UR36][R2.64], R5 ;  /* 0x0000000502007986 */ /* 0x000fe2000c101124 */
[----:B------:R-:W-:Y:S05]  /*7ef0*/  EXIT ;  /* 0x000000000000794d */ /* 0x000fea0003800000 */
.L_x_3455:
        /* <DEDUP_REMOVED lines=15> */
.L_x_3461:
[----:B------:R-:W-:Y:S01]  /*7ff0*/  IMAD.MOV.U32 R0, RZ, RZ, 0x7f ;  /* 0x0000007fff007424 */ /* 0x000fe200078e00ff */
[----:B------:R-:W-:-:S04]  /*8000*/  ISETP.GT.U32.AND P0, PT, R4, 0x7f800000, PT ;  /* 0x7f8000000400780c */ /* 0x000fc80003f04070 */
[----:B------:R-:W-:-:S09]  /*8010*/  SEL R0, R0, 0x7c, P0 ;  /* 0x0000007c00007807 */ /* 0x000fd20000000000 */
.L_x_3462:
[----:B------:R-:W-:Y:S05]  /*8020*/  BSYNC.RECONVERGENT B0 ;  /* 0x0000000000007941 */ /* 0x000fea0003800200 */
.L_x_3460:
[----:B------:R-:W-:-:S04]  /*8030*/  SHF.R.U32.HI R5, RZ, 0x18, R5 ;  /* 0x00000018ff057819 */ /* 0x000fc80000011605 */
[----:B------:R-:W-:-:S05]  /*8040*/  LOP3.LUT R5, R0, 0x80, R5, 0xf8, !PT ;  /* 0x0000008000057812 */ /* 0x000fca00078ef805 */
[----:B------:R-:W-:Y:S01]  /*8050*/  STG.E.U8 desc[UR36][R2.64], R5 ;  /* 0x0000000502007986 */ /* 0x000fe2000c101124 */
[----:B------:R-:W-:Y:S05]  /*8060*/  EXIT ;  /* 0x000000000000794d */ /* 0x000fea0003800000 */
.L_x_3454:
[----:B------:R-:W-:-:S04]  /*8070*/  PRMT R17, R17, 0x9910, RZ ;  /* 0x0000991011117816 */ /* 0x000fc800000000ff */
[----:B------:R-:W-:-:S04]  /*8080*/  IABS R4, R17 ;  /* 0x0000001100047213 */ /* 0x000fc80000000000 */
[----:B------:R-:W-:-:S04]  /*8090*/  PRMT R4, R4, 0x7710, RZ ;  /* 0x0000771004047816 */ /* 0x000fc800000000ff */
[----:B------:R-:W0:Y:S02]  /*80a0*/  I2F.S16 R0, R4 ;  /* 0x0000000400007306 */ /* 0x000e240000101400 */
[----:B0-----:R-:W-:-:S05]  /*80b0*/  F2FP.BF16.F32.PACK_AB R0, RZ, R0 ;  /* 0x00000000ff00723e */ /* 0x001fca00000010ff */
[----:B------:R-:W-:Y:S01]  /*80c0*/  STG.E.U16 desc[UR36][R2.64], R0 ;  /* 0x0000000002007986 */ /* 0x000fe2000c101524 */
[----:B------:R-:W-:Y:S05]  /*80d0*/  EXIT ;  /* 0x000000000000794d */ /* 0x000fea0003800000 */
.L_x_3463:
        /* <DEDUP_REMOVED lines=10> */
.L_x_5993:


//--------------------- .text._ZN2at6native18elementwise_kernelILi128ELi4EZNS0_22gpu_kernel_impl_nocastINS0_10AbsFunctorIsEEEEvRNS_18TensorIteratorBaseERKT_EUliE_EEviT1_ --------------------------
	.section	.text._ZN2at6native18elementwise_kernelILi128ELi4EZNS0_22gpu_kernel_impl_nocastINS0_10AbsFunctorIsEEEEvRNS_18TensorIteratorBaseERKT_EUliE_EEviT1_,"ax",@progbits
	.align	128
        .global         _ZN2at6native18elementwise_kernelILi128ELi4EZNS0_22gpu_kernel_impl_nocastINS0_10AbsFunctorIsEEEEvRNS_18TensorIteratorBaseERKT_EUliE_EEviT1_
        .type           _ZN2at6native18elementwise_kernelILi128ELi4EZNS0_22gpu_kernel_impl_nocastINS0_10AbsFunctorIsEEEEvRNS_18TensorIteratorBaseERKT_EUliE_EEviT1_,@function
        .size           _ZN2at6native18elementwise_kernelILi128ELi4EZNS0_22gpu_kernel_impl_nocastINS0_10AbsFunctorIsEEEEvRNS_18TensorIteratorBaseERKT_EUliE_EEviT1_,(.L_x_5994 - _ZN2at6native18elementwise_kernelILi128ELi4EZNS0_22gpu_kernel_impl_nocastINS0_10AbsFunctorIsEEEEvRNS_18TensorIteratorBaseERKT_EUliE_EEviT1_)
        .other          _ZN2at6native18elementwise_kernelILi128ELi4EZNS0_22gpu_kernel_impl_nocastINS0_10AbsFunctorIsEEEEvRNS_18TensorIteratorBaseERKT_EUliE_EEviT1_,@"STO_CUDA_ENTRY STV_DEFAULT"
_ZN2at6native18elementwise_kernelILi128ELi4EZNS0_22gpu_kernel_impl_nocastINS0_10AbsFunctorIsEEEEvRNS_18TensorIteratorBaseERKT_EUliE_EEviT1_:
.text._ZN2at6native18elementwise_kernelILi128ELi4EZNS0_22gpu_kernel_impl_nocastINS0_10AbsFunctorIsEEEEvRNS_18TensorIteratorBaseERKT_EUliE_EEviT1_:
        /* <DEDUP_REMOVED lines=20> */
[----:B--2---:R-:W-:-:S04]  /*0140*/  PRMT R0, R4, 0x9910, RZ ;  /* 0x0000991004007816 */ /* 0x004fc800000000ff */
[----:B------:R-:W-:-:S04]  /*0150*/  IABS R0, R0 ;  /* 0x0000000000007213 */ /* 0x000fc80000000000 */
[----:B------:R-:W-:-:S05]  /*0160*/  PRMT R9, R0, 0x7710, RZ ;  /* 0x0000771000097816 */ /* 0x000fca00000000ff */
[----:B0-----:R0:W-:Y:S01]  /*0170*/  STG.E.U16 desc[UR6][R6.64], R9 ;  /* 0x0000000906007986 */ /* 0x0011e2000c101506 */
[----:B------:R-:W-:Y:S05]  /*0180*/  @P0 BRA `(.L_x_3468) ;  /* 0x0000000000500947 */ /* 0x000fea0003800000 */
[----:B------:R-:W1:Y:S02]  /*0190*/  LDC.64 R4, c[0x0][0x588] ;  /* 0x00016200ff047b82 */ /* 0x000e640000000a00 */
[----:B-1----:R-:W2:Y:S06]  /*01a0*/  LDG.E.U16 R4, desc[UR6][R4.64] ;  /* 0x0000000604047981 */ /* 0x002eac000c1e1500 */
[----:B0-----:R-:W0:Y:S01]  /*01b0*/  LDC.64 R6, c[0x0][0x580] ;  /* 0x00016000ff067b82 */ /* 0x001e220000000a00 */
[----:B------:R-:W-:Y:S02]  /*01c0*/  IADD3 R3, PT, PT, R3, 0x80, RZ ;  /* 0x0000008003037810 */ /* 0x000fe40007ffe0ff */
[----:B--2---:R-:W-:-:S04]  /*01d0*/  PRMT R0, R4, 0x9910, RZ ;  /* 0x0000991004007816 */ /* 0x004fc800000000ff */
[----:B------:R-:W-:-:S04]  /*01e0*/  IABS R0, R0 ;  /* 0x0000000000007213 */ /* 0x000fc80000000000 */
[----:B------:R-:W-:-:S05]  /*01f0*/  PRMT R9, R0, 0x7710, RZ ;  /* 0x0000771000097816 */ /* 0x000fca00000000ff */
[----:B0-----:R0:W-:Y:S02]  /*0200*/  STG.E.U16 desc[UR6][R6.64], R9 ;  /* 0x0000000906007986 */ /* 0x0011e4000c101506 */
.L_x_3467:
[----:B------:R-:W-:-:S13]  /*0210*/  ISETP.GE.AND P0, PT, R3, UR4, PT ;  /* 0x0000000403007c0c */ /* 0x000fda000bf06270 */
[----:B------:R-:W-:Y:S05]  /*0220*/  @P0 BREAK.RELIABLE B1 ;  /* 0x0000000000010942 */ /* 0x000fea0003800100 */
[----:B------:R-:W-:Y:S05]  /*0230*/  @P0 BRA `(.L_x_3468) ;  /* 0x0000000000240947 */ /* 0x000fea0003800000 */
[----:B------:R-:W-:Y:S05]  /*0240*/  BSYNC.RELIABLE B1 ;  /* 0x0000000000017941 */ /* 0x000fea0003800100 */
.L_x_3466:
        /* <DEDUP_REMOVED lines=8> */
.L_x_3468:
[----:B------:R-:W-:Y:S05]  /*02d0*/  BSYNC.RECONVERGENT B0 ;  /* 0x0000000000007941 */ /* 0x000fea0003800200 */
.L_x_3465:
[----:B------:R-:W-:Y:S05]  /*02e0*/  WARPSYNC.ALL ;  /* 0x0000000000007948 */ /* 0x000fea0003800000 */
[----:B------:R-:W-:-:S13]  /*02f0*/  ISETP.GE.AND P0, PT, R3, UR4, PT ;  /* 0x0000000403007c0c */ /* 0x000fda000bf06270 */
[----:B------:R-:W-:Y:S05]  /*0300*/  @P0 EXIT ;  /* 0x000000000000094d */ /* 0x000fea0003800000 */
[----:B------:R-:W2:Y:S02]  /*0310*/  LDC.64 R2, c[0x0][0x588] ;  /* 0x00016200ff027b82 */ /* 0x000ea40000000a00 */
[----:B--2---:R-:W2:Y:S06]  /*0320*/  LDG.E.U16 R2, desc[UR6][R2.64] ;  /* 0x0000000602027981 */ /* 0x004eac000c1e1500 */
[----:B------:R-:W3:Y:S01]  /*0330*/  LDC.64 R4, c[0x0][0x580] ;  /* 0x00016000ff047b82 */ /* 0x000ee20000000a00 */
[----:B--2---:R-:W-:-:S04]  /*0340*/  PRMT R0, R2, 0x9910, RZ ;  /* 0x0000991002007816 */ /* 0x004fc800000000ff */
[----:B------:R-:W-:-:S04]  /*0350*/  IABS R0, R0 ;  /* 0x0000000000007213 */ /* 0x000fc80000000000 */
[----:B01----:R-:W-:-:S05]  /*0360*/  PRMT R7, R0, 0x7710, RZ ;  /* 0x0000771000077816 */ /* 0x003fca00000000ff */
[----:B---3--:R-:W-:Y:S01]  /*0370*/  STG.E.U16 desc[UR6][R4.64], R7 ;  /* 0x0000000704007986 */ /* 0x008fe2000c101506 */
[----:B------:R-:W-:Y:S05]  /*0380*/  EXIT ;  /* 0x000000000000794d */ /* 0x000fea0003800000 */
.L_x_3464:
        /* <DEDUP_REMOVED lines=9> */
[----:B------:R-:W-:Y:S02]  /*0420*/  HFMA2 R4, -RZ, RZ, 0, 0 ;  /* 0x00000000ff047431 */ /* 0x000fe400000001ff */
[----:B------:R-:W-:Y:S01]  /*0430*/  IMAD.MOV.U32 R5, RZ, RZ, R3 ;  /* 0x000000ffff057224 */ /* 0x000fe200078e0003 */
        /* <DEDUP_REMOVED lines=295> */
.L_x_3472:
[----:B------:R-:W0:Y:S02]  /*16b0*/  LDCU.128 UR8, c[0x0][0x580] ;  /* 0x0000b000ff0877ac */ /* 0x000e240008000c00 */
[----:B0-----:R-:W-:-:S04]  /*16c0*/  IADD3 R6, P0, PT, R4, UR10, RZ ;  /* 0x0000000a04067c10 */ /* 0x001fc8000ff1e0ff */
[----:B------:R-:W-:-:S05]  /*16d0*/  IADD3.X R7, PT, PT, RZ, UR11, RZ, P0, !PT ;  /* 0x0000000bff077c10 */ /* 0x000fca00087fe4ff */
[----:B------:R-:W2:Y:S01]  /*16e0*/  LDG.E.U16 R6, desc[UR6][R6.64] ;  /* 0x0000000606067981 */ /* 0x000ea2000c1e1500 */
[----:B------:R-:W-:Y:S02]  /*16f0*/  IADD3 R4, P0, PT, R5, UR8, RZ ;  /* 0x0000000805047c10 */ /* 0x000fe4000ff1e0ff */
[----:B------:R-:W-:Y:S02]  /*1700*/  IADD3 R3, PT, PT, R3, 0x80, RZ ;  /* 0x0000008003037810 */ /* 0x000fe40007ffe0ff */
[----:B------:R-:W-:Y:S02]  /*1710*/  IADD3.X R5, PT, PT, RZ, UR9, RZ, P0, !PT ;  /* 0x00000009ff057c10 */ /* 0x000fe400087fe4ff */
[----:B------:R-:W-:-:S13]  /*1720*/  ISETP.GE.AND P0, PT, R3, UR4, PT ;  /* 0x0000000403007c0c */ /* 0x000fda000bf06270 */
[----:B------:R-:W-:Y:S05]  /*1730*/  @P0 BREAK.RELIABLE B1 ;  /* 0x0000000000010942 */ /* 0x000fea0003800100 */
[----:B--2---:R-:W-:-:S04]  /*1740*/  PRMT R8, R6, 0x9910, RZ ;  /* 0x0000991006087816 */ /* 0x004fc800000000ff */
[----:B------:R-:W-:-:S04]  /*1750*/  IABS R8, R8 ;  /* 0x0000000800087213 */ /* 0x000fc80000000000 */
[----:B------:R-:W-:-:S05]  /*1760*/  PRMT R9, R8, 0x7710, RZ ;  /* 0x0000771008097816 */ /* 0x000fca00000000ff */
[----:B------:R0:W-:Y:S01]  /*1770*/  STG.E.U16 desc[UR6][R4.64], R9 ;  /* 0x0000000904007986 */ /* 0x0001e2000c101506 */
        /* <DEDUP_REMOVED lines=299> */
.L_x_3474:
[----:B------:R-:W0:Y:S02]  /*2a30*/  LDCU.128 UR8, c[0x0][0x580] ;  /* 0x0000b000ff0877ac */ /* 0x000e240008000c00 */
[----:B0-----:R-:W-:-:S04]  /*2a40*/  IADD3 R6, P0, PT, R4, UR10, RZ ;  /* 0x0000000a04067c10 */ /* 0x001fc8000ff1e0ff */
[----:B------:R-:W-:-:S05]  /*2a50*/  IADD3.X R7, PT, PT, RZ, UR11, RZ, P0, !PT ;  /* 0x0000000bff077c10 */ /* 0x000fca00087fe4ff */
[----:B------:R-:W2:Y:S01]  /*2a60*/  LDG.E.U16 R6, desc[UR6][R6.64] ;  /* 0x0000000606067981 */ /* 0x000ea2000c1e1500 */
[----:B------:R-:W-:Y:S02]  /*2a70*/  IADD3 R4, P0, PT, R5, UR8, RZ ;  /* 0x0000000805047c10 */ /* 0x000fe4000ff1e0ff */
[----:B------:R-:W-:-:S03]  /*2a80*/  IADD3 R3, PT, PT, R3, 0x80, RZ ;  /* 0x0000008003037810 */ /* 0x000fc60007ffe0ff */
[----:B------:R-:W-:Y:S01]  /*2a90*/  IMAD.X R5, RZ, RZ, UR9, P0 ;  /* 0x00000009ff057e24 */ /* 0x000fe200080e06ff */
[----:B--2---:R-:W-:-:S04]  /*2aa0*/  PRMT R8, R6, 0x9910, RZ ;  /* 0x0000991006087816 */ /* 0x004fc800000000ff */
[----:B------:R-:W-:-:S04]  /*2ab0*/  IABS R8, R8 ;  /* 0x0000000800087213 */ /* 0x000fc80000000000 */
[----:B------:R-:W-:-:S05]  /*2ac0*/  PRMT R9, R8, 0x7710, RZ ;  /* 0x0000771008097816 */ /* 0x000fca00000000ff */
[----:B------:R0:W-:Y:S02]  /*2ad0*/  STG.E.U16 desc[UR6][R4.64], R9 ;  /* 0x0000000904007986 */ /* 0x0001e4000c101506 */
.L_x_3471:
[----:B------:R-:W-:-:S13]  /*2ae0*/  ISETP.GE.AND P0, PT, R3, UR4, PT ;  /* 0x0000000403007c0c */ /* 0x000fda000bf06270 */
[----:B------:R-:W-:Y:S05]  /*2af0*/  @P0 BREAK.RELIABLE B1 ;  /* 0x0000000000010942 */ /* 0x000fea0003800100 */
[----:B------:R-:W-:Y:S05]  /*2b00*/  @P0 BRA `(.L_x_3473) ;  /* 0x0000001000d80947 */ /* 0x000fea0003800000 */
[----:B------:R-:W-:Y:S05]  /*2b10*/  BSYNC.RELIABLE B1 ;  /* 0x0000000000017941 */ /* 0x000fea0003800100 */
.L_x_3470:
        /* <DEDUP_REMOVED lines=298> */
.L_x_3475:
[----:B------:R-:W0:Y:S02]  /*3dc0*/  LDCU.128 UR8, c[0x0][0x580] ;  /* 0x0000b000ff0877ac */ /* 0x000e240008000c00 */
[----:B0-----:R-:W-:-:S05]  /*3dd0*/  IADD3 R6, P0, PT, R4, UR10, RZ ;  /* 0x0000000a04067c10 */ /* 0x001fca000ff1e0ff */
[----:B------:R-:W-:-:S05]  /*3de0*/  IMAD.X R7, RZ, RZ, UR11, P0 ;  /* 0x0000000bff077e24 */ /* 0x000fca00080e06ff */
[----:B------:R-:W2:Y:S01]  /*3df0*/  LDG.E.U16 R6, desc[UR6][R6.64] ;  /* 0x0000000606067981 */ /* 0x000ea2000c1e1500 */
[----:B------:R-:W-:Y:S02]  /*3e00*/  IADD3 R4, P0, PT, R5, UR8, RZ ;  /* 0x0000000805047c10 */ /* 0x000fe4000ff1e0ff */
[----:B------:R-:W-:Y:S02]  /*3e10*/  IADD3 R3, PT, PT, R3, 0x80, RZ ;  /* 0x0000008003037810 */ /* 0x000fe40007ffe0ff */
[----:B------:R-:W-:Y:S02]  /*3e20*/  IADD3.X R5, PT, PT, RZ, UR9, RZ, P0, !PT ;  /* 0x00000009ff057c10 */ /* 0x000fe400087fe4ff */
[----:B--2---:R-:W-:-:S04]  /*3e30*/  PRMT R8, R6, 0x9910, RZ ;  /* 0x0000991006087816 */ /* 0x004fc800000000ff */
[----:B------:R-:W-:-:S04]  /*3e40*/  IABS R8, R8 ;  /* 0x0000000800087213 */ /* 0x000fc80000000000 */
[----:B------:R-:W-:-:S05]  /*3e50*/  PRMT R9, R8, 0x7710, RZ ;  /* 0x0000771008097816 */ /* 0x000fca00000000ff */
[----:B------:R1:W-:Y:S02]  /*3e60*/  STG.E.U16 desc[UR6][R4.64], R9 ;  /* 0x0000000904007986 */ /* 0x0003e4000c101506 */
.L_x_3473:
[----:B------:R-:W-:Y:S05]  /*3e70*/  BSYNC.RECONVERGENT B0 ;  /* 0x0000000000007941 */ /* 0x000fea0003800200 */
.L_x_3469:
        /* <DEDUP_REMOVED lines=301> */
.L_x_3476:
[----:B------:R-:W0:Y:S02]  /*5150*/  LDCU.128 UR8, c[0x0][0x580] ;  /* 0x0000b000ff0877ac */ /* 0x000e240008000c00 */
[----:B0-----:R-:W-:-:S04]  /*5160*/  IADD3 R4, P0, PT, R2, UR10, RZ ;  /* 0x0000000a02047c10 */ /* 0x001fc8000ff1e0ff */
[----:B------:R-:W-:-:S05]  /*5170*/  IADD3.X R5, PT, PT, RZ, UR11, RZ, P0, !PT ;  /* 0x0000000bff057c10 */ /* 0x000fca00087fe4ff */
[----:B------:R-:W2:Y:S01]  /*5180*/  LDG.E.U16 R4, desc[UR6][R4.64] ;  /* 0x0000000604047981 */ /* 0x000ea2000c1e1500 */
[----:B------:R-:W-:-:S04]  /*5190*/  IADD3 R2, P0, PT, R3, UR8, RZ ;  /* 0x0000000803027c10 */ /* 0x000fc8000ff1e0ff */
[----:B------:R-:W-:Y:S02]  /*51a0*/  IADD3.X R3, PT, PT, RZ, UR9, RZ, P0, !PT ;  /* 0x00000009ff037c10 */ /* 0x000fe400087fe4ff */
[----:B--2---:R-:W-:-:S04]  /*51b0*/  PRMT R0, R4, 0x9910, RZ ;  /* 0x0000991004007816 */ /* 0x004fc800000000ff */
[----:B------:R-:W-:-:S04]  /*51c0*/  IABS R0, R0 ;  /* 0x0000000000007213 */ /* 0x000fc80000000000 */
[----:B------:R-:W-:-:S05]  /*51d0*/  PRMT R7, R0, 0x7710, RZ ;  /* 0x0000771000077816 */ /* 0x000fca00000000ff */
[----:B------:R-:W-:Y:S01]  /*51e0*/  STG.E.U16 desc[UR6][R2.64], R7 ;  /* 0x0000000702007986 */ /* 0x000fe2000c101506 */
[----:B------:R-:W-:Y:S05]  /*51f0*/  EXIT ;  /* 0x000000000000794d */ /* 0x000fea0003800000 */
.L_x_3477:
        /* <DEDUP_REMOVED lines=16> */
.L_x_5994:


//--------------------- .text._ZN2at6native27unrolled_elementwise_kernelINS0_10AbsFunctorIsEESt5arrayIPcLm2EELi4E23TrivialOffsetCalculatorILi1EjES8_NS0_6memory15LoadWithoutCastENS9_16StoreWithoutCastEEEviT_T0_T2_T3_T4_T5_ --------------------------
	.section	.text._ZN2at6native27unrolled_elementwise_kernelINS0_10AbsFunctorIsEESt5arrayIPcLm2EELi4E23TrivialOffsetCalculatorILi1EjES8_NS0_6memory15LoadWithoutCastENS9_16StoreWithoutCastEEEviT_T0_T2_T3_T4_T5_,"ax",@progbits
	.align	128
        .global         _ZN2at6native27unrolled_elementwise_kernelINS0_10AbsFunctorIsEESt5arrayIPcLm2EELi4E23TrivialOffsetCalculatorILi1EjES8_NS0_6memory15LoadWithoutCastENS9_16StoreWithoutCastEEEviT_T0_T2_T3_T4_T5_
        .type           _ZN2at6native27unrolled_elementwise_kernelINS0_10AbsFunctorIsEESt5arrayIPcLm2EELi4E23TrivialOffsetCalculatorILi1EjES8_NS0_6memory15LoadWithoutCastENS9_16StoreWithoutCastEEEviT_T0_T2_T3_T4_T5_,@function
        .size           _ZN2at6native27unrolled_elementwise_kernelINS0_10AbsFunctorIsEESt5arrayIPcLm2EELi4E23TrivialOffsetCalculatorILi1EjES8_NS0_6memory15LoadWithoutCastENS9_16StoreWithoutCastEEEviT_T0_T2_T3_T4_T5_,(.L_x_5995 - _ZN2at6native27unrolled_elementwise_kernelINS0_10AbsFunctorIsEESt5arrayIPcLm2EELi4E23TrivialOffsetCalculatorILi1EjES8_NS0_6memory15LoadWithoutCastENS9_16StoreWithoutCastEEEviT_T0_T2_T3_T4_T5_)
        .other          _ZN2at6native27unrolled_elementwise_kernelINS0_10AbsFunctorIsEESt5arrayIPcLm2EELi4E23TrivialOffsetCalculatorILi1EjES8_NS0_6memory15LoadWithoutCastENS9_16StoreWithoutCastEEEviT_T0_T2_T3_T4_T5_,@"STO_CUDA_ENTRY STV_DEFAULT"
_ZN2at6native27unrolled_elementwise_kernelINS0_10AbsFunctorIsEESt5arrayIPcLm2EELi4E23TrivialOffsetCalculatorILi1EjES8_NS0_6memory15LoadWithoutCastENS9_16StoreWithoutCastEEEviT_T0_T2_T3_T4_T5_:
.text._ZN2at6native27unrolled_elementwise_kernelINS0_10AbsFunctorIsEESt5arrayIPcLm2EELi4E23TrivialOffsetCalculatorILi1EjES8_NS0_6memory15LoadWithoutCastENS9_16StoreWithoutCastEEEviT_T0_T2_T3_T4_T5_:
        /* <DEDUP_REMOVED lines=16> */
[----:B------:R-:W-:Y:S01]  /*0100*/  ISETP.GE.AND P3, PT, R13, R2, PT ;  /* 0x000000020d00720c */ /* 0x000fe20003f66270 */
[----:B0-----:R-:W-:Y:S01]  /*0110*/  @!P0 IMAD.WIDE.U32 R4, R15, 0x2, R4 ;  /* 0x000000020f048825 */ /* 0x001fe200078e0004 */
[----:B------:R-:W-:-:S04]  /*0120*/  PRMT R15, RZ, 0x7610, R15 ;  /* 0x00007610ff0f7816 */ /* 0x000fc8000000000f */
[----:B-1----:R0:W5:Y:S07]  /*0130*/  @!P0 LDG.E.U16 R14, desc[UR4][R4.64] ;  /* 0x00000004040e8981 */ /* 0x00216e000c1e1500 */
[----:B------:R-:W-:Y:S01]  /*0140*/  @!P3 IMAD R21, R0, 0x200, R13 ;  /* 0x000002000015b824 */ /* 0x000fe200078e020d */
[----:B------:R-:W1:Y:S01]  /*0150*/  @!P3 LDC.64 R10, c[0x0][0x390] ;  /* 0x0000e400ff0abb82 */ /* 0x000e620000000a00 */
[----:B------:R-:W-:Y:S02]  /*0160*/  @!P3 VIADD R13, R13, 0x80 ;  /* 0x000000800d0db836 */ /* 0x000fe40000000000 */
[----:B--2---:R-:W-:-:S03]  /*0170*/  @!P1 IMAD.WIDE.U32 R8, R17, 0x2, R8 ;  /* 0x0000000211089825 */ /* 0x004fc600078e0008 */
[----:B------:R-:W-:Y:S02]  /*0180*/  ISETP.GE.AND P2, PT, R13, R2, PT ;  /* 0x000000020d00720c */ /* 0x000fe40003f46270 */
[----:B------:R0:W5:Y:S11]  /*0190*/  @!P1 LDG.E.U16 R15, desc[UR4][R8.64] ;  /* 0x00000004080f9981 */ /* 0x000176000c1e1500 */
[----:B------:R-:W2:Y:S01]  /*01a0*/  @!P2 LDC.64 R6, c[0x0][0x390] ;  /* 0x0000e400ff06ab82 */ /* 0x000ea20000000a00 */
[----:B------:R-:W-:-:S02]  /*01b0*/  @!P2 IMAD R19, R0, 0x200, R13 ;  /* 0x000002000013a824 */ /* 0x000fc400078e020d */
[----:B-1----:R-:W-:-:S04]  /*01c0*/  @!P3 IMAD.WIDE.U32 R12, R21, 0x2, R10 ;  /* 0x00000002150cb825 */ /* 0x002fc800078e000a */
[--C-:B--2---:R-:W-:Y:S01]  /*01d0*/  @!P2 IMAD.WIDE.U32 R10, R19, 0x2, R6.reuse ;  /* 0x00000002130aa825 */ /* 0x104fe200078e0006 */
[----:B------:R-:W-:Y:S02]  /*01e0*/  PRMT R7, RZ, 0x7610, R7 ;  /* 0x00007610ff077816 */ /* 0x000fe40000000007 */
[----:B------:R-:W-:-:S04]  /*01f0*/  PRMT R6, RZ, 0x7610, R6 ;  /* 0x00007610ff067816 */ /* 0x000fc80000000006 */
[----:B------:R0:W5:Y:S04]  /*0200*/  @!P3 LDG.E.U16 R7, desc[UR4][R12.64] ;  /* 0x000000040c07b981 */ /* 0x000168000c1e1500 */
[----:B------:R0:W5:Y:S01]  /*0210*/  @!P2 LDG.E.U16 R6, desc[UR4][R10.64] ;  /* 0x000000040a06a981 */ /* 0x000162000c1e1500 */
[----:B------:R-:W-:Y:S01]  /*0220*/  ISETP.GE.AND P0, PT, R3, R2, PT ;  /* 0x000000020300720c */ /* 0x000fe20003f06270 */
[----:B------:R-:W-:Y:S04]  /*0230*/  BSSY.RECONVERGENT B0, `(.L_x_3478) ;  /* 0x0000020000007945 */ /* 0x000fe80003800200 */
[----:B------:R-:W-:Y:S08]  /*0240*/  BSSY.RELIABLE B1, `(.L_x_3479) ;  /* 0x0000015000017945 */ /* 0x000ff00003800100 */
[----:B0-----:R-:W-:Y:S05]  /*0250*/  @P0 BRA `(.L_x_3480) ;  /* 0x00000000004c0947 */ /* 0x001fea0003800000 */
[----:B------:R-:W0:Y:S01]  /*0260*/  LDC.64 R4, c[0x0][0x388] ;  /* 0x0000e200ff047b82 */ /* 0x000e220000000a00 */
[----:B-----5:R-:W-:Y:S01]  /*0270*/  PRMT R14, R14, 0x9910, RZ ;  /* 0x000099100e0e7816 */ /* 0x020fe200000000ff */
[----:B------:R-:W-:Y:S02]  /*0280*/  IMAD R9, R0, 0x200, R3 ;  /* 0x0000020000097824 */ /* 0x000fe400078e0203 */
[----:B------:R-:W-:Y:S01]  /*0290*/  VIADD R3, R3, 0x80 ;  /* 0x0000008003037836 */ /* 0x000fe20000000000 */
[----:B------:R-:W-:-:S04]  /*02a0*/  IABS R14, R14 ;  /* 0x0000000e000e7213 */ /* 0x000fc80000000000 */
[----:B------:R-:W-:-:S13]  /*02b0*/  ISETP.GE.AND P0, PT, R3, R2, PT ;  /* 0x000000020300720c */ /* 0x000fda0003f06270 */
[----:B------:R-:W-:Y:S05]  /*02c0*/  @P0 BREAK.RELIABLE B1 ;  /* 0x0000000000010942 */ /* 0x000fea0003800100 */
[----:B0-----:R-:W-:Y:S01]  /*02d0*/  IMAD.WIDE.U32 R4, R9, 0x2, R4 ;  /* 0x0000000209047825 */ /* 0x001fe200078e0004 */
[----:B------:R-:W-:-:S05]  /*02e0*/  PRMT R9, R14, 0x7710, RZ ;  /* 0x000077100e097816 */ /* 0x000fca00000000ff */
[----:B------:R0:W-:Y:S01]  /*02f0*/  STG.E.U16 desc[UR4][R4.64], R9 ;  /* 0x0000000904007986 */ /* 0x0001e2000c101504 */
[----:B------:R-:W-:Y:S05]  /*0300*/  @P0 BRA `(.L_x_3481) ;  /* 0x0000000000480947 */ /* 0x000fea0003800000 */
[----:B0-----:R-:W0:Y:S01]  /*0310*/  LDC.64 R4, c[0x0][0x388] ;  /* 0x0000e200ff047b82 */ /* 0x001e220000000a00 */
[----:B------:R-:W-:Y:S01]  /*0320*/  PRMT R15, R15, 0x9910, RZ ;  /* 0x000099100f0f7816 */ /* 0x000fe200000000ff */
[----:B------:R-:W-:Y:S02]  /*0330*/  IMAD R9, R0, 0x200, R3 ;  /* 0x0000020000097824 */ /* 0x000fe400078e0203 */
[----:B------:R-:W-:Y:S01]  /*0340*/  VIADD R3, R3, 0x80 ;  /* 0x0000008003037836 */ /* 0x000fe20000000000 */
[----:B------:R-:W-:Y:S01]  /*0350*/  IABS R15, R15 ;  /* 0x0000000f000f7213 */ /* 0x000fe20000000000 */
[----:B0-----:R-:W-:-:S03]  /*0360*/  IMAD.WIDE.U32 R4, R9, 0x2, R4 ;  /* 0x0000000209047825 */ /* 0x001fc600078e0004 */
[----:B------:R-:W-:-:S05]  /*0370*/  PRMT R9, R15, 0x7710, RZ ;  /* 0x000077100f097816 */ /* 0x000fca00000000ff */
[----:B------:R0:W-:Y:S02]  /*0380*/  STG.E.U16 desc[UR4][R4.64], R9 ;  /* 0x0000000904007986 */ /* 0x0001e4000c101504 */
.L_x_3480:
[----:B------:R-:W-:Y:S05]  /*0390*/  BSYNC.RELIABLE B1 ;  /* 0x0000000000017941 */ /* 0x000fea0003800100 */
.L_x_3479:
[----:B------:R-:W-:-:S13]  /*03a0*/  ISETP.GE.AND P0, PT, R3, R2, PT ;  /* 0x000000020300720c */ /* 0x000fda0003f06270 */
[----:B0-----:R-:W0:Y:S01]  /*03b0*/  @!P0 LDC.64 R4, c[0x0][0x388] ;  /* 0x0000e200ff048b82 */ /* 0x001e220000000a00 */
[----:B-----5:R-:W-:Y:S01]  /*03c0*/  @!P0 PRMT R8, R7, 0x9910, RZ ;  /* 0x0000991007088816 */ /* 0x020fe200000000ff */
[----:B------:R-:W-:Y:S02]  /*03d0*/  @!P0 IMAD R7, R0, 0x200, R3 ;  /* 0x0000020000078824 */ /* 0x000fe400078e0203 */
[----:B------:R-:W-:Y:S01]  /*03e0*/  @!P0 VIADD R3, R3, 0x80 ;  /* 0x0000008003038836 */ /* 0x000fe20000000000 */
[----:B------:R-:W-:Y:S01]  /*03f0*/  @!P0 IABS R8, R8 ;  /* 0x0000000800088213 */ /* 0x000fe20000000000 */
[----:B0-----:R-:W-:-:S03]  /*0400*/  @!P0 IMAD.WIDE.U32 R4, R7, 0x2, R4 ;  /* 0x0000000207048825 */ /* 0x001fc600078e0004 */
[----:B------:R-:W-:-:S05]  /*0410*/  @!P0 PRMT R7, R8, 0x7710, RZ ;  /* 0x0000771008078816 */ /* 0x000fca00000000ff */
[----:B------:R1:W-:Y:S02]  /*0420*/  @!P0 STG.E.U16 desc[UR4][R4.64], R7 ;  /* 0x0000000704008986 */ /* 0x0003e4000c101504 */
.L_x_3481:
[----:B------:R-:W-:Y:S05]  /*0430*/  BSYNC.RECONVERGENT B0 ;  /* 0x0000000000007941 */ /* 0x000fea0003800200 */
.L_x_3478:
[----:B------:R-:W-:Y:S05]  /*0440*/  WARPSYNC.ALL ;  /* 0x0000000000007948 */ /* 0x000fea0003800000 */
[----:B------:R-:W-:-:S13]  /*0450*/  ISETP.GE.AND P0, PT, R3, R2, PT ;  /* 0x000000020300720c */ /* 0x000fda0003f06270 */
[----:B------:R-:W-:Y:S05]  /*0460*/  @P0 EXIT ;  /* 0x000000000000094d */ /* 0x000fea0003800000 */
[----:B01----:R-:W0:Y:S01]  /*0470*/  LDC.64 R4, c[0x0][0x388] ;  /* 0x0000e200ff047b82 */ /* 0x003e220000000a00 */
[----:B------:R-:W-:Y:S01]  /*0480*/  PRMT R6, R6, 0x9910, RZ ;  /* 0x0000991006067816 */ /* 0x000fe200000000ff */
[----:B------:R-:W-:-:S03]  /*0490*/  IMAD R3, R0, 0x200, R3 ;  /* 0x0000020000037824 */ /* 0x000fc600078e0203 */
[----:B------:R-:W-:Y:S01]  /*04a0*/  IABS R6, R6 ;  /* 0x0000000600067213 */ /* 0x000fe20000000000 */
[----:B0-----:R-:W-:-:S03]  /*04b0*/  IMAD.WIDE.U32 R2, R3, 0x2, R4 ;  /* 0x0000000203027825 */ /* 0x001fc600078e0004 */
[----:B------:R-:W-:-:S05]  /*04c0*/  PRMT R5, R6, 0x7710, RZ ;  /* 0x0000771006057816 */ /* 0x000fca00000000ff */
[----:B------:R-:W-:Y:S01]  /*04d0*/  STG.E.U16 desc[UR4][R2.64], R5 ;  /* 0x0000000502007986 */ /* 0x000fe2000c101504 */
[----:B------:R-:W-:Y:S05]  /*04e0*/  EXIT ;  /* 0x000000000000794d */ /* 0x000fea0003800000 */
.L_x_3482:
        /* <DEDUP_REMOVED lines=9> */
.L_x_5995:


//--------------------- .text._ZN2at6native29vectorized_elementwise_kernelILi2ENS0_10AbsFunctorIsEESt5arrayIPcLm2EEEEviT0_T1_ --------------------------
	.section	.text._ZN2at6native29vectorized_elementwise_kernelILi2ENS0_10AbsFunctorIsEESt5arrayIPcLm2EEEEviT0_T1_,"ax",@progbits
	.align	128
        .global         _ZN2at6native29vectorized_elementwise_kernelILi2ENS0_10AbsFunctorIsEESt5arrayIPcLm2EEEEviT0_T1_
        .type           _ZN2at6native29vectorized_elementwise_kernelILi2ENS0_10AbsFunctorIsEESt5arrayIPcLm2EEEEviT0_T1_,@function
        .size           _ZN2at6native29vectorized_elementwise_kernelILi2ENS0_10AbsFunctorIsEESt5arrayIPcLm2EEEEviT0_T1_,(.L_x_5996 - _ZN2at6native29vectorized_elementwise_kernelILi2ENS0_10AbsFunctorIsEESt5arrayIPcLm2EEEEviT0_T1_)
        .other          _ZN2at6native29vectorized_elementwise_kernelILi2ENS0_10AbsFunctorIsEESt5arrayIPcLm2EEEEviT0_T1_,@"STO_CUDA_ENTRY STV_DEFAULT"
_ZN2at6native29vectorized_elementwise_kernelILi2ENS0_10AbsFunctorIsEESt5arrayIPcLm2EEEEviT0_T1_:
.text._ZN2at6native29vectorized_elementwise_kernelILi2ENS0_10AbsFunctorIsEESt5arrayIPcLm2EEEEviT0_T1_:
        /* <DEDUP_REMOVED lines=12> */
[----:B------:R-:W-:Y:S01]  /*00c0*/  @!P6 VIADD R25, R17, 0x80 ;  /* 0x000000801119e836 */ /* 0x000fe20000000000 */
[----:B------:R-:W0:Y:S01]  /*00d0*/  @!P6 LDC.64 R2, c[0x0][0x390] ;  /* 0x0000e400ff02eb82 */ /* 0x000e220000000a00 */
[----:B------:R-:W-:-:S03]  /*00e0*/  @!P6 IMAD.IADD R5, R0, 0x1, R17 ;  /* 0x000000010005e824 */ /* 0x000fc600078e0211 */
[----:B------:R-:W-:-:S13]  /*00f0*/  ISETP.GE.U32.AND P5, PT, R25, R16, PT ;  /* 0x000000101900720c */ /* 0x000fda0003fa6070 */
[----:B------:R-:W-:Y:S01]  /*0100*/  @!P5 IMAD.IADD R20, R0, 0x1, R25 ;  /* 0x000000010014d824 */ /* 0x000fe200078e0219 */
[----:B------:R-:W1:Y:S01]  /*0110*/  @!P5 LDC.64 R12, c[0x0][0x390] ;  /* 0x0000e400ff0cdb82 */ /* 0x000e620000000a00 */
[----:B------:R-:W-:-:S05]  /*0120*/  @!P5 VIADD R25, R25, 0x80 ;  /* 0x000000801919d836 */ /* 0x000fca0000000000 */
[----:B------:R-:W-:Y:S01]  /*0130*/  ISETP.GE.U32.AND P4, PT, R25, R16, PT ;  /* 0x000000101900720c */ /* 0x000fe20003f86070 */
[----:B0-----:R-:W-:-:S05]  /*0140*/  @!P6 IMAD.WIDE.U32 R2, R5, 0x2, R2 ;  /* 0x000000020502e825 */ /* 0x001fca00078e0002 */
[----:B------:R0:W5:Y:S07]  /*0150*/  @!P6 LDG.E.U16 R18, desc[UR4][R2.64] ;  /* 0x000000040212e981 */ /* 0x00016e000c1e1500 */
[----:B------:R-:W-:Y:S01]  /*0160*/  @!P4 IMAD.IADD R29, R0, 0x1, R25 ;  /* 0x00000001001dc824 */ /* 0x000fe200078e0219 */
[----:B------:R-:W2:Y:S01]  /*0170*/  @!P4 LDC.64 R14, c[0x0][0x390] ;  /* 0x0000e400ff0ecb82 */ /* 0x000ea20000000a00 */
[----:B------:R-:W-:-:S05]  /*0180*/  @!P4 VIADD R25, R25, 0x80 ;  /* 0x000000801919c836 */ /* 0x000fca0000000000 */
[----:B------:R-:W-:-:S13]  /*0190*/  ISETP.GE.U32.AND P3, PT, R25, R16, PT ;  /* 0x000000101900720c */ /* 0x000fda0003f66070 */
[----:B------:R-:W-:Y:S01]  /*01a0*/  @!P3 IMAD.IADD R27, R0, 0x1, R25 ;  /* 0x00000001001bb824 */ /* 0x000fe200078e0219 */
[----:B------:R-:W3:Y:S01]  /*01b0*/  @!P3 LDC.64 R10, c[0x0][0x390] ;  /* 0x0000e400ff0abb82 */ /* 0x000ee20000000a00 */
[----:B------:R-:W-:-:S05]  /*01c0*/  @!P3 VIADD R25, R25, 0x80 ;  /* 0x000000801919b836 */ /* 0x000fca0000000000 */
[----:B------:R-:W-:-:S13]  /*01d0*/  ISETP.GE.U32.AND P2, PT, R25, R16, PT ;  /* 0x000000101900720c */ /* 0x000fda0003f46070 */
[----:B------:R-:W-:Y:S01]  /*01e0*/  @!P2 IMAD.IADD R23, R0, 0x1, R25 ;  /* 0x000000010017a824 */ /* 0x000fe200078e0219 */
[----:B0-----:R-:W0:Y:S01]  /*01f0*/  @!P2 LDC.64 R2, c[0x0][0x390] ;  /* 0x0000e400ff02ab82 */ /* 0x001e220000000a00 */
[----:B------:R-:W-:-:S05]  /*0200*/  @!P2 VIADD R25, R25, 0x80 ;  /* 0x000000801919a836 */ /* 0x000fca0000000000 */
[----:B------:R-:W-:-:S13]  /*0210*/  ISETP.GE.U32.AND P1, PT, R25, R16, PT ;  /* 0x000000101900720c */ /* 0x000fda0003f26070 */
[----:B------:R-:W-:Y:S01]  /*0220*/  @!P1 IMAD.IADD R21, R0, 0x1, R25 ;  /* 0x0000000100159824 */ /* 0x000fe200078e0219 */
[----:B------:R-:W4:Y:S01]  /*0230*/  @!P1 LDC.64 R4, c[0x0][0x390] ;  /* 0x0000e400ff049b82 */ /* 0x000f220000000a00 */
[----:B------:R-:W-:-:S05]  /*0240*/  @!P1 VIADD R25, R25, 0x80 ;  /* 0x0000008019199836 */ /* 0x000fca0000000000 */
[----:B------:R-:W-:-:S13]  /*0250*/  ISETP.GE.U32.AND P0, PT, R25, R16, PT ;  /* 0x000000101900720c */ /* 0x000fda0003f06070 */
[----:B------:R-:W-:Y:S01]  /*0260*/  @!P0 IMAD.IADD R19, R0, 0x1, R25 ;  /* 0x0000000100138824 */ /* 0x000fe200078e0219 */
[----:B------:R-:W2:Y:S01]  /*0270*/  @!P0 LDC.64 R6, c[0x0][0x390] ;  /* 0x0000e400ff068b82 */ /* 0x000ea20000000a00 */
[----:B------:R-:W-:-:S05]  /*0280*/  @!P0 VIADD R25, R25, 0x80 ;  /* 0x0000008019198836 */ /* 0x000fca0000000000 */
[----:B------:R-:W-:-:S13]  /*0290*/  ISETP.GE.U32.AND P6, PT, R25, R16, PT ;  /* 0x000000101900720c */ /* 0x000fda0003fc6070 */
[----:B------:R-:W3:Y:S01]  /*02a0*/  @!P6 LDC.64 R8, c[0x0][0x390] ;  /* 0x0000e400ff08eb82 */ /* 0x000ee20000000a00 */
[----:B-1----:R-:W-:Y:S01]  /*02b0*/  @!P5 IMAD.WIDE.U32 R12, R20, 0x2, R12 ;  /* 0x00000002140cd825 */ /* 0x002fe200078e000c */
[----:B------:R-:W-:-:S03]  /*02c0*/  PRMT R20, RZ, 0x7610, R20 ;  /* 0x00007610ff147816 */ /* 0x000fc60000000014 */
[----:B------:R-:W-:Y:S01]  /*02d0*/  @!P6 IMAD.IADD R25, R0, 0x1, R25 ;  /* 0x000000010019e824 */ /* 0x000fe200078e0219 */
[----:B------:R-:W-:Y:S01]  /*02e0*/  PRMT R22, RZ, 0x7610, R22 ;  /* 0x00007610ff167816 */ /* 0x000fe20000000016 */
[----:B0-----:R-:W-:Y:S01]  /*02f0*/  @!P2 IMAD.WIDE.U32 R2, R23, 0x2, R2 ;  /* 0x000000021702a825 */ /* 0x001fe200078e0002 */
[----:B------:R0:W5:Y:S01]  /*0300*/  @!P5 LDG.E.U16 R20, desc[UR4][R12.64] ;  /* 0x000000040c14d981 */ /* 0x000162000c1e1500 */
[----:B------:R-:W-:Y:S02]  /*0310*/  PRMT R23, RZ, 0x7610, R23 ;  /* 0x00007610ff177816 */ /* 0x000fe40000000017 */
[----:B----4-:R-:W-:Y:S01]  /*0320*/  @!P1 IMAD.WIDE.U32 R4, R21, 0x2, R4 ;  /* 0x0000000215049825 */ /* 0x010fe200078e0004 */
[----:B------:R-:W-:-:S03]  /*0330*/  PRMT R21, RZ, 0x7610, R21 ;  /* 0x00007610ff157816 */ /* 0x000fc60000000015 */
[----:B--2---:R-:W-:Y:S01]  /*0340*/  @!P0 IMAD.WIDE.U32 R6, R19, 0x2, R6 ;  /* 0x0000000213068825 */ /* 0x004fe200078e0006 */
[----:B------:R-:W-:Y:S01]  /*0350*/  PRMT R19, RZ, 0x7610, R19 ;  /* 0x00007610ff137816 */ /* 0x000fe20000000013 */
[----:B------:R1:W5:Y:S01]  /*0360*/  @!P1 LDG.E.U16 R23, desc[UR4][R4.64] ;  /* 0x0000000404179981 */ /* 0x000362000c1e1500 */
[----:B0-----:R-:W-:Y:S01]  /*0370*/  PRMT R12, RZ, 0x7610, R12 ;  /* 0x00007610ff0c7816 */ /* 0x001fe2000000000c */
[----:B------:R-:W-:Y:S02]  /*0380*/  @!P4 IMAD.WIDE.U32 R14, R29, 0x2, R14 ;  /* 0x000000021d0ec825 */ /* 0x000fe400078e000e */
[----:B------:R1:W5:Y:S02]  /*0390*/  @!P2 LDG.E.U16 R21, desc[UR4][R2.64] ;  /* 0x000000040215a981 */ /* 0x000364000c1e1500 */
[----:B---3--:R-:W-:Y:S02]  /*03a0*/  @!P3 IMAD.WIDE.U32 R10, R27, 0x2, R10 ;  /* 0x000000021b0ab825 */ /* 0x008fe400078e000a */
[----:B------:R1:W5:Y:S02]  /*03b0*/  @!P4 LDG.E.U16 R22, desc[UR4][R14.64] ;  /* 0x000000040e16c981 */ /* 0x000364000c1e1500 */
[----:B------:R-:W-:-:S02]  /*03c0*/  @!P6 IMAD.WIDE.U32 R8, R25, 0x2, R8 ;  /* 0x000000021908e825 */ /* 0x000fc400078e0008 */
[----:B------:R1:W5:Y:S04]  /*03d0*/  @!P3 LDG.E.U16 R19, desc[UR4][R10.64] ;  /* 0x000000040a13b981 */ /* 0x000368000c1e1500 */
[----:B------:R1:W5:Y:S01]  /*03e0*/  @!P6 LDG.E.U16 R12, desc[UR4][R8.64] ;  /* 0x00000004080ce981 */ /* 0x000362000c1e1500 */
[----:B------:R-:W-:-:S06]  /*03f0*/  PRMT R13, RZ, 0x7610, R13 ;  /* 0x00007610ff0d7816 */ /* 0x000fcc000000000d */
[----:B------:R1:W5:Y:S01]  /*0400*/  @!P0 LDG.E.U16 R13, desc[UR4][R6.64] ;  /* 0x00000004060d8981 */ /* 0x000362000c1e1500 */
[----:B------:R-:W-:Y:S01]  /*0410*/  ISETP.GE.U32.AND P0, PT, R17, R16, PT ;  /* 0x000000101100720c */ /* 0x000fe20003f06070 */
[----:B------:R-:W-:Y:S04]  /*0420*/  BSSY.RECONVERGENT B0, `(.L_x_3484) ;  /* 0x0000048000007945 */ /* 0x000fe80003800200 */
[----:B------:R-:W-:Y:S08]  /*0430*/  BSSY.RELIABLE B1, `(.L_x_3485) ;  /* 0x000003d000017945 */ /* 0x000ff00003800100 */
[----:B-1----:R-:W-:Y:S05]  /*0440*/  @P0 BRA `(.L_x_3486) ;  /* 0x0000000000480947 */ /* 0x002fea0003800000 */
[----:B------:R-:W0:Y:S01]  /*0450*/  LDC.64 R2, c[0x0][0x388] ;  /* 0x0000e200ff027b82 */ /* 0x000e220000000a00 */
[----:B-----5:R-:W-:Y:S01]  /*0460*/  PRMT R18, R18, 0x9910, RZ ;  /* 0x0000991012127816 */ /* 0x020fe200000000ff */
[----:B------:R-:W-:Y:S02]  /*0470*/  IMAD.IADD R5, R0, 0x1, R17 ;  /* 0x0000000100057824 */ /* 0x000fe400078e0211 */
[----:B------:R-:W-:Y:S01]  /*0480*/  VIADD R17, R17, 0x80 ;  /* 0x0000008011117836 */ /* 0x000fe20000000000 */
[----:B------:R-:W-:-:S04]  /*0490*/  IABS R18, R18 ;  /* 0x0000001200127213 */ /* 0x000fc80000000000 */
[----:B------:R-:W-:Y:S01]  /*04a0*/  ISETP.GE.U32.AND P0, PT, R17, R16, PT ;  /* 0x000000101100720c */ /* 0x000fe20003f06070 */
[----:B0-----:R-:W-:Y:S01]  /*04b0*/  IMAD.WIDE.U32 R2, R5, 0x2, R2 ;  /* 0x0000000205027825 */ /* 0x001fe200078e0002 */
[----:B------:R-:W-:-:S05]  /*04c0*/  PRMT R5, R18, 0x7710, RZ ;  /* 0x0000771012057816 */ /* 0x000fca00000000ff */
[----:B------:R0:W-:Y:S06]  /*04d0*/  STG.E.U16 desc[UR4][R2.64], R5 ;  /* 0x0000000502007986 */ /* 0x0001ec000c101504 */
[----:B------:R-:W-:Y:S05]  /*04e0*/  @P0 BRA `(.L_x_3487) ;  /* 0x0000000000480947 */ /* 0x000fea0003800000 */
[----:B0-----:R-:W0:Y:S01]  /*04f0*/  LDC.64 R2, c[0x0][0x388] ;  /* 0x0000e200ff027b82 */ /* 0x001e220000000a00 */
[----:B------:R-:W-:Y:S01]  /*0500*/  PRMT R20, R20, 0x9910, RZ ;  /* 0x0000991014147816 */ /* 0x000fe200000000ff */
[----:B------:R-:W-:Y:S02]  /*0510*/  IMAD.IADD R5, R0, 0x1, R17 ;  /* 0x0000000100057824 */ /* 0x000fe400078e0211 */
[----:B------:R-:W-:Y:S01]  /*0520*/  VIADD R17, R17, 0x80 ;  /* 0x0000008011117836 */ /* 0x000fe20000000000 */
[----:B------:R-:W-:Y:S01]  /*0530*/  IABS R20, R20 ;  /* 0x0000001400147213 */ /* 0x000fe20000000000 */
[----:B0-----:R-:W-:-:S03]  /*0540*/  IMAD.WIDE.U32 R2, R5, 0x2, R2 ;  /* 0x0000000205027825 */ /* 0x001fc600078e0002 */
[----:B------:R-:W-:-:S05]  /*0550*/  PRMT R5, R20, 0x7710, RZ ;  /* 0x0000771014057816 */ /* 0x000fca00000000ff */
[----:B------:R0:W-:Y:S02]  /*0560*/  STG.E.U16 desc[UR4][R2.64], R5 ;  /* 0x0000000502007986 */ /* 0x0001e4000c101504 */
.L_x_3486:
[----:B------:R-:W-:-:S13]  /*0570*/  ISETP.GE.U32.AND P0, PT, R17, R16, PT ;  /* 0x000000101100720c */ /* 0x000fda0003f06070 */
[----:B------:R-:W-:Y:S05]  /*0580*/  @P0 BRA `(.L_x_3488) ;  /* 0x0000000000480947 */ /* 0x000fea0003800000 */
[----:B0-----:R-:W0:Y:S01]  /*0590*/  LDC.64 R2, c[0x0][0x388] ;  /* 0x0000e200ff027b82 */ /* 0x001e220000000a00 */
[----:B-----5:R-:W-:Y:S01]  /*05a0*/  PRMT R22, R22, 0x9910, RZ ;  /* 0x0000991016167816 */ /* 0x020fe200000000ff */
[----:B------:R-:W-:Y:S02]  /*05b0*/  IMAD.IADD R5, R0, 0x1, R17 ;  /* 0x0000000100057824 */ /* 0x000fe400078e0211 */
[----:B------:R-:W-:Y:S01]  /*05c0*/  VIADD R17, R17, 0x80 ;  /* 0x0000008011117836 */ /* 0x000fe20000000000 */
[----:B------:R-:W-:Y:S01]  /*05d0*/  IABS R22, R22 ;  /* 0x0000001600167213 */ /* 0x000fe20000000000 */
[----:B0-----:R-:W-:-:S03]  /*05e0*/  IMAD.WIDE.U32 R2, R5, 0x2, R2 ;  /* 0x0000000205027825 */ /* 0x001fc600078e0002 */
[----:B------:R-:W-:-:S05]  /*05f0*/  PRMT R5, R22, 0x7710, RZ ;  /* 0x0000771016057816 */ /* 0x000fca00000000ff */
[----:B------:R1:W-:Y:S02]  /*0600*/  STG.E.U16 desc[UR4][R2.64], R5 ;  /* 0x0000000502007986 */ /* 0x0003e4000c101504 */
.L_x_3487:
[----:B------:R-:W-:-:S13]  /*0610*/  ISETP.GE.U32.AND P0, PT, R17, R16, PT ;  /* 0x000000101100720c */ /* 0x000fda0003f06070 */
[----:B------:R-:W-:Y:S05]  /*0620*/  @P0 BRA `(.L_x_3489) ;  /* 0x0000000000480947 */ /* 0x000fea0003800000 */
[----:B01----:R-:W0:Y:S01]  /*0630*/  LDC.64 R2, c[0x0][0x388] ;  /* 0x0000e200ff027b82 */ /* 0x003e220000000a00 */
[----:B------:R-:W-:Y:S01]  /*0640*/  PRMT R19, R19, 0x9910, RZ ;  /* 0x0000991013137816 */ /* 0x000fe200000000ff */
[----:B------:R-:W-:Y:S02]  /*0650*/  IMAD.IADD R5, R0, 0x1, R17 ;  /* 0x0000000100057824 */ /* 0x000fe400078e0211 */
[----:B------:R-:W-:Y:S01]  /*0660*/  VIADD R17, R17, 0x80 ;  /* 0x0000008011117836 */ /* 0x000fe20000000000 */
[----:B------:R-:W-:Y:S01]  /*0670*/  IABS R19, R19 ;  /* 0x0000001300137213 */ /* 0x000fe20000000000 */
[----:B0-----:R-:W-:-:S03]  /*0680*/  IMAD.WIDE.U32 R2, R5, 0x2, R2 ;  /* 0x0000000205027825 */ /* 0x001fc600078e0002 */
[----:B------:R-:W-:-:S05]  /*0690*/  PRMT R5, R19, 0x7710, RZ ;  /* 0x0000771013057816 */ /* 0x000fca00000000ff */
[----:B------:R1:W-:Y:S02]  /*06a0*/  STG.E.U16 desc[UR4][R2.64], R5 ;  /* 0x0000000502007986 */ /* 0x0003e4000c101504 */
.L_x_3488:
[----:B------:R-:W-:-:S13]  /*06b0*/  ISETP.GE.U32.AND P0, PT, R17, R16, PT ;  /* 0x000000101100720c */ /* 0x000fda0003f06070 */
[----:B------:R-:W-:Y:S05]  /*06c0*/  @P0 BRA `(.L_x_3490) ;  /* 0x00000000004c0947 */ /* 0x000fea0003800000 */
[----:B01----:R-:W0:Y:S01]  /*06d0*/  LDC.64 R2, c[0x0][0x388] ;  /* 0x0000e200ff027b82 */ /* 0x003e220000000a00 */
[----:B-----5:R-:W-:Y:S01]  /*06e0*/  PRMT R21, R21, 0x9910, RZ ;  /* 0x0000991015157816 */ /* 0x020fe200000000ff */
[----:B------:R-:W-:Y:S02]  /*06f0*/  IMAD.IADD R5, R0, 0x1, R17 ;  /* 0x0000000100057824 */ /* 0x000fe400078e0211 */
[----:B------:R-:W-:Y:S01]  /*0700*/  VIADD R17, R17, 0x80 ;  /* 0x0000008011117836 */ /* 0x000fe20000000000 */
[----:B------:R-:W-:Y:S01]  /*0710*/  IABS R21, R21 ;  /* 0x0000001500157213 */ /* 0x000fe20000000000 */
[----:B0-----:R-:W-:-:S03]  /*0720*/  IMAD.WIDE.U32 R2, R5, 0x2, R2 ;  /* 0x0000000205027825 */ /* 0x001fc600078e0002 */
[----:B------:R-:W-:-:S05]  /*0730*/  PRMT R5, R21, 0x7710, RZ ;  /* 0x0000771015057816 */ /* 0x000fca00000000ff */
[----:B------:R2:W-:Y:S02]  /*0740*/  STG.E.U16 desc[UR4][R2.64], R5 ;  /* 0x0000000502007986 */ /* 0x0005e4000c101504 */
.L_x_3489:
[----:B------:R-:W-:-:S13]  /*0750*/  ISETP.GE.U32.AND P0, PT, R17, R16, PT ;  /* 0x000000101100720c */ /* 0x000fda0003f06070 */
[----:B------:R-:W-:Y:S05]  /*0760*/  @P0 BREAK.RELIABLE B1 ;  /* 0x0000000000010942 */ /* 0x000fea0003800100 */
[----:B------:R-:W-:Y:S05]  /*0770*/  @P0 BRA `(.L_x_3491) ;  /* 0x0000000000480947 */ /* 0x000fea0003800000 */
[----:B012---:R-:W0:Y:S01]  /*0780*/  LDC.64 R2, c[0x0][0x388] ;  /* 0x0000e200ff027b82 */ /* 0x007e220000000a00 */
[----:B------:R-:W-:Y:S01]  /*0790*/  PRMT R23, R23, 0x9910, RZ ;  /* 0x0000991017177816 */ /* 0x000fe200000000ff */
[----:B------:R-:W-:Y:S02]  /*07a0*/  IMAD.IADD R5, R0, 0x1, R17 ;  /* 0x0000000100057824 */ /* 0x000fe400078e0211 */
[----:B------:R-:W-:Y:S01]  /*07b0*/  VIADD R17, R17, 0x80 ;  /* 0x0000008011117836 */ /* 0x000fe20000000000 */
[----:B------:R-:W-:Y:S01]  /*07c0*/  IABS R23, R23 ;  /* 0x0000001700177213 */ /* 0x000fe20000000000 */
[----:B0-----:R-:W-:-:S03]  /*07d0*/  IMAD.WIDE.U32 R2, R5, 0x2, R2 ;  /* 0x0000000205027825 */ /* 0x001fc600078e0002 */
[----:B------:R-:W-:-:S05]  /*07e0*/  PRMT R5, R23, 0x7710, RZ ;  /* 0x0000771017057816 */ /* 0x000fca00000000ff */
[----:B------:R2:W-:Y:S02]  /*07f0*/  STG.E.U16 desc[UR4][R2.64], R5 ;  /* 0x0000000502007986 */ /* 0x0005e4000c101504 */
.L_x_3490:
[----:B------:R-:W-:Y:S05]  /*0800*/  BSYNC.RELIABLE B1 ;  /* 0x0000000000017941 */ /* 0x000fea0003800100 */
.L_x_3485:
[----:B------:R-:W-:-:S13]  /*0810*/  ISETP.GE.U32.AND P0, PT, R17, R16, PT ;  /* 0x000000101100720c */ /* 0x000fda0003f06070 */
[----:B012---:R-:W0:Y:S01]  /*0820*/  @!P0 LDC.64 R2, c[0x0][0x388] ;  /* 0x0000e200ff028b82 */ /* 0x007e220000000a00 */
[----:B-----5:R-:W-:Y:S01]  /*0830*/  @!P0 PRMT R13, R13, 0x9910, RZ ;  /* 0x000099100d0d8816 */ /* 0x020fe200000000ff */
[----:B------:R-:W-:Y:S02]  /*0840*/  @!P0 IMAD.IADD R5, R0, 0x1, R17 ;  /* 0x0000000100058824 */ /* 0x000fe400078e0211 */
[----:B------:R-:W-:Y:S01]  /*0850*/  @!P0 VIADD R17, R17, 0x80 ;  /* 0x0000008011118836 */ /* 0x000fe20000000000 */
[----:B------:R-:W-:Y:S01]  /*0860*/  @!P0 IABS R13, R13 ;  /* 0x0000000d000d8213 */ /* 0x000fe20000000000 */
[----:B0-----:R-:W-:-:S03]  /*0870*/  @!P0 IMAD.WIDE.U32 R2, R5, 0x2, R2 ;  /* 0x0000000205028825 */ /* 0x001fc600078e0002 */
[----:B------:R-:W-:-:S05]  /*0880*/  @!P0 PRMT R5, R13, 0x7710, RZ ;  /* 0x000077100d058816 */ /* 0x000fca00000000ff */
[----:B------:R3:W-:Y:S02]  /*0890*/  @!P0 STG.E.U16 desc[UR4][R2.64], R5 ;  /* 0x0000000502008986 */ /* 0x0007e4000c101504 */
.L_x_3491:
[----:B------:R-:W-:Y:S05]  /*08a0*/  BSYNC.RECONVERGENT B0 ;  /* 0x0000000000007941 */ /* 0x000fea0003800200 */
.L_x_3484:
[----:B------:R-:W-:Y:S05]  /*08b0*/  WARPSYNC.ALL ;  /* 0x0000000000007948 */ /* 0x000fea0003800000 */
[----:B------:R-:W-:-:S13]  /*08c0*/  ISETP.GE.U32.AND P0, PT, R17, R16, PT ;  /* 0x000000101100720c */ /* 0x000fda0003f06070 */
[----:B------:R-:W-:Y:S05]  /*08d0*/  @P0 EXIT ;  /* 0x000000000000094d */ /* 0x000fea0003800000 */
[----:B0123--:R-:W0:Y:S01]  /*08e0*/  LDC.64 R2, c[0x0][0x388] ;  /* 0x0000e200ff027b82 */ /* 0x00fe220000000a00 */
[----:B------:R-:W-:Y:S01]  /*08f0*/  PRMT R12, R12, 0x9910, RZ ;  /* 0x000099100c0c7816 */ /* 0x000fe200000000ff */
[----:B------:R-:W-:-:S03]  /*0900*/  IMAD.IADD R17, R0, 0x1, R17 ;  /* 0x0000000100117824 */ /* 0x000fc600078e0211 */
[----:B------:R-:W-:-:S04]  /*0910*/  IABS R5, R12 ;  /* 0x0000000c00057213 */ /* 0x000fc80000000000 */
[----:B------:R-:W-:Y:S01]  /*0920*/  PRMT R5, R5, 0x7710, RZ ;  /* 0x0000771005057816 */ /* 0x000fe200000000ff */
[----:B0-----:R-:W-:-:S05]  /*0930*/  IMAD.WIDE.U32 R2, R17, 0x2, R2 ;  /* 0x0000000211027825 */ /* 0x001fca00078e0002 */
[----:B------:R-:W-:Y:S01]  /*0940*/  STG.E.U16 desc[UR4][R2.64], R5 ;  /* 0x0000000502007986 */ /* 0x000fe2000c101504 */
[----:B------:R-:W-:Y:S05]  /*0950*/  EXIT ;  /* 0x000000000000794d */ /* 0x000fea0003800000 */
.L_x_3483:
        /* <DEDUP_REMOVED lines=11> */
[C---:B--2---:R-:W-:Y:S02]  /*0a10*/  PRMT R0, R4.reuse, 0x9910, RZ ;  /* 0x0000991004007816 */ /* 0x044fe400000000ff */
[----:B------:R-:W-:Y:S02]  /*0a20*/  PRMT R4, R4, 0xbb32, RZ ;  /* 0x0000bb3204047816 */ /* 0x000fe400000000ff */
[C---:B---3--:R-:W-:Y:S02]  /*0a30*/  PRMT R11, R8.reuse, 0x9910, RZ ;  /* 0x00009910080b7816 */ /* 0x048fe400000000ff */
[----:B------:R-:W-:Y:S02]  /*0a40*/  PRMT R8, R8, 0xbb32, RZ ;  /* 0x0000bb3208087816 */ /* 0x000fe400000000ff */
[C---:B----4-:R-:W-:Y:S02]  /*0a50*/  PRMT R12, R9.reuse, 0x9910, RZ ;  /* 0x00009910090c7816 */ /* 0x050fe400000000ff */
[----:B------:R-:W-:-:S02]  /*0a60*/  PRMT R9, R9, 0xbb32, RZ ;  /* 0x0000bb3209097816 */ /* 0x000fc400000000ff */
[C---:B-----5:R-:W-:Y:S02]  /*0a70*/  PRMT R13, R10.reuse, 0x9910, RZ ;  /* 0x000099100a0d7816 */ /* 0x060fe400000000ff */
[----:B------:R-:W-:Y:S02]  /*0a80*/  PRMT R14, R10, 0xbb32, RZ ;  /* 0x0000bb320a0e7816 */ /* 0x000fe400000000ff */
[----:B------:R-:W-:Y:S02]  /*0a90*/  IABS R0, R0 ;  /* 0x0000000000007213 */ /* 0x000fe40000000000 */
[----:B------:R-:W-:Y:S02]  /*0aa0*/  IABS R4, R4 ;  /* 0x0000000400047213 */ /* 0x000fe40000000000 */
[----:B------:R-:W-:Y:S02]  /*0ab0*/  IABS R11, R11 ;  /* 0x0000000b000b7213 */ /* 0x000fe40000000000 */
[----:B------:R-:W-:-:S02]  /*0ac0*/  IABS R8, R8 ;  /* 0x0000000800087213 */ /* 0x000fc40000000000 */
[----:B------:R-:W-:Y:S02]  /*0ad0*/  IABS R6, R12 ;  /* 0x0000000c00067213 */ /* 0x000fe40000000000 */
[----:B------:R-:W-:Y:S02]  /*0ae0*/  IABS R10, R9 ;  /* 0x00000009000a7213 */ /* 0x000fe40000000000 */
[----:B------:R-:W-:Y:S02]  /*0af0*/  IABS R13, R13 ;  /* 0x0000000d000d7213 */ /* 0x000fe40000000000 */
[----:B------:R-:W-:Y:S02]  /*0b00*/  IABS R14, R14 ;  /* 0x0000000e000e7213 */ /* 0x000fe40000000000 */
[----:B------:R-:W-:Y:S02]  /*0b10*/  PRMT R0, R0, 0x7710, RZ ;  /* 0x0000771000007816 */ /* 0x000fe400000000ff */
[----:B------:R-:W-:-:S02]  /*0b20*/  PRMT R7, R4, 0x7710, RZ ;  /* 0x0000771004077816 */ /* 0x000fc400000000ff */
[----:B------:R-:W-:Y:S02]  /*0b30*/  PRMT R4, R11, 0x7710, RZ ;  /* 0x000077100b047816 */ /* 0x000fe400000000ff */
[----:B------:R-:W-:Y:S02]  /*0b40*/  PRMT R9, R8, 0x7710, RZ ;  /* 0x0000771008097816 */ /* 0x000fe400000000ff */
[----:B------:R-:W-:Y:S02]  /*0b50*/  PRMT R6, R6, 0x7710, RZ ;  /* 0x0000771006067816 */ /* 0x000fe400000000ff */
[----:B------:R-:W-:Y:S02]  /*0b60*/  PRMT R11, R10, 0x7710, RZ ;  /* 0x000077100a0b7816 */ /* 0x000fe400000000ff */
[----:B------:R-:W-:Y:S02]  /*0b70*/  PRMT R8, R13, 0x7710, RZ ;  /* 0x000077100d087816 */ /* 0x000fe400000000ff */
[----:B------:R-:W-:-:S02]  /*0b80*/  PRMT R13, R14, 0x7710, RZ ;  /* 0x000077100e0d7816 */ /* 0x000fc400000000ff */
[----:B------:R-:W-:Y:S02]  /*0b90*/  PRMT R5, R0, 0x5410, R7 ;  /* 0x0000541000057816 */ /* 0x000fe40000000007 */
[----:B------:R-:W-:Y:S02]  /*0ba0*/  PRMT R7, R4, 0x5410, R9 ;  /* 0x0000541004077816 */ /* 0x000fe40000000009 */
[----:B------:R-:W-:Y:S01]  /*0bb0*/  PRMT R9, R6, 0x5410, R11 ;  /* 0x0000541006097816 */ /* 0x000fe2000000000b */
[----:B------:R-:W-:Y:S01]  /*0bc0*/  STG.E desc[UR4][R2.64], R5 ;  /* 0x0000000502007986 */ /* 0x000fe2000c101904 */
[----:B------:R-:W-:-:S03]  /*0bd0*/  PRMT R11, R8, 0x5410, R13 ;  /* 0x00005410080b7816 */ /* 0x000fc6000000000d */
[----:B------:R-:W-:Y:S04]  /*0be0*/  STG.E desc[UR4][R2.64+0x200], R7 ;  /* 0x0002000702007986 */ /* 0x000fe8000c101904 */
[----:B------:R-:W-:Y:S04]  /*0bf0*/  STG.E desc[UR4][R2.64+0x400], R9 ;  /* 0x0004000902007986 */ /* 0x000fe8000c101904 */
[----:B------:R-:W-:Y:S01]  /*0c00*/  STG.E desc[UR4][R2.64+0x600], R11 ;  /* 0x0006000b02007986 */ /* 0x000fe2000c101904 */
[----:B------:R-:W-:Y:S05]  /*0c10*/  EXIT ;  /* 0x000000000000794d */ /* 0x000fea0003800000 */
.L_x_3492:
        /* <DEDUP_REMOVED lines=14> */
.L_x_5996:


//--------------------- .text._ZN2at6native29vectorized_elementwise_kernelILi4ENS0_10AbsFunctorIsEESt5arrayIPcLm2EEEEviT0_T1_ --------------------------
	.section	.text._ZN2at6native29vectorized_elementwise_kernelILi4ENS0_10AbsFunctorIsEESt5arrayIPcLm2EEEEviT0_T1_,"ax",@progbits
	.align	128
        .global         _ZN2at6native29vectorized_elementwise_kernelILi4ENS0_10AbsFunctorIsEESt5arrayIPcLm2EEEEviT0_T1_
        .type           _ZN2at6native29vectorized_elementwise_kernelILi4ENS0_10AbsFunctorIsEESt5arrayIPcLm2EEEEviT0_T1_,@function
        .size           _ZN2at6native29vectorized_elementwise_kernelILi4ENS0_10AbsFunctorIsEESt5arrayIPcLm2EEEEviT0_T1_,(.L_x_5997 - _ZN2at6native29vectorized_elementwise_kernelILi4ENS0_10AbsFunctorIsEESt5arrayIPcLm2EEEEviT0_T1_)
        .other          _ZN2at6native29vectorized_elementwise_kernelILi4ENS0_10AbsFunctorIsEESt5arrayIPcLm2EEEEviT0_T1_,@"STO_CUDA_ENTRY STV_DEFAULT"
_ZN2at6native29vectorized_elementwise_kernelILi4ENS0_10AbsFunctorIsEESt5arrayIPcLm2EEEEviT0_T1_:
.text._ZN2at6native29vectorized_elementwise_kernelILi4ENS0_10AbsFunctorIsEESt5arrayIPcLm2EEEEviT0_T1_:
        /* <DEDUP_REMOVED lines=87> */
.L_x_3496:
        /* <DEDUP_REMOVED lines=10> */
.L_x_3497:
        /* <DEDUP_REMOVED lines=10> */
.L_x_3498:
        /* <DEDUP_REMOVED lines=10> */
.L_x_3499:
        /* <DEDUP_REMOVED lines=11> */
.L_x_3500:
[----:B------:R-:W-:Y:S05]  /*0800*/  BSYNC.RELIABLE B1 ;  /* 0x0000000000017941 */ /* 0x000fea0003800100 */
.L_x_3495:
        /* <DEDUP_REMOVED lines=9> */
.L_x_3501:
[----:B------:R-:W-:Y:S05]  /*08a0*/  BSYNC.RECONVERGENT B0 ;  /* 0x0000000000007941 */ /* 0x000fea0003800200 */
.L_x_3494:
        /* <DEDUP_REMOVED lines=11> */
.L_x_3493:
        /* <DEDUP_REMOVED lines=9> */
[C---:B--2---:R-:W-:Y:S02]  /*09f0*/  PRMT R0, R8.reuse, 0x9910, RZ ;  /* 0x0000991008007816 */ /* 0x044fe400000000ff */
[----:B------:R-:W-:Y:S02]  /*0a00*/  PRMT R8, R8, 0xbb32, RZ ;  /* 0x0000bb3208087816 */ /* 0x000fe400000000ff */
[----:B------:R-:W-:Y:S02]  /*0a10*/  PRMT R4, R9, 0x9910, RZ ;  /* 0x0000991009047816 */ /* 0x000fe400000000ff */
[----:B---3--:R-:W-:Y:S02]  /*0a20*/  PRMT R12, R10, 0x9910, RZ ;  /* 0x000099100a0c7816 */ /* 0x008fe400000000ff */
[----:B------:R-:W-:Y:S02]  /*0a30*/  PRMT R13, R11, 0x9910, RZ ;  /* 0x000099100b0d7816 */ /* 0x000fe400000000ff */
[----:B------:R-:W-:-:S02]  /*0a40*/  PRMT R9, R9, 0xbb32, RZ ;  /* 0x0000bb3209097816 */ /* 0x000fc400000000ff */
[----:B------:R-:W-:Y:S02]  /*0a50*/  PRMT R10, R10, 0xbb32, RZ ;  /* 0x0000bb320a0a7816 */ /* 0x000fe400000000ff */
        /* <DEDUP_REMOVED lines=19> */
[----:B------:R-:W-:Y:S02]  /*0b90*/  PRMT R6, R6, 0x5410, R11 ;  /* 0x0000541006067816 */ /* 0x000fe4000000000b */
[----:B------:R-:W-:Y:S01]  /*0ba0*/  PRMT R7, R8, 0x5410, R13 ;  /* 0x0000541008077816 */ /* 0x000fe2000000000d */
[----:B------:R-:W-:Y:S04]  /*0bb0*/  STG.E.64 desc[UR4][R2.64], R4 ;  /* 0x0000000402007986 */ /* 0x000fe8000c101b04 */
[----:B------:R-:W-:Y:S01]  /*0bc0*/  STG.E.64 desc[UR4][R2.64+0x400], R6 ;  /* 0x0004000602007986 */ /* 0x000fe2000c101b04 */
[----:B------:R-:W-:Y:S05]  /*0bd0*/  EXIT ;  /* 0x000000000000794d */ /* 0x000fea0003800000 */
.L_x_3502:
        /* <DEDUP_REMOVED lines=10> */
.L_x_5997:


//--------------------- .text._ZN2at6native29vectorized_elementwise_kernelILi8ENS0_10AbsFunctorIsEESt5arrayIPcLm2EEEEviT0_T1_ --------------------------
	.section	.text._ZN2at6native29vectorized_elementwise_kernelILi8ENS0_10AbsFunctorIsEESt5arrayIPcLm2EEEEviT0_T1_,"ax",@progbits
	.align	128
        .global         _ZN2at6native29vectorized_elementwise_kernelILi8ENS0_10AbsFunctorIsEESt5arrayIPcLm2EEEEviT0_T1_
        .type           _ZN2at6native29vectorized_elementwise_kernelILi8ENS0_10AbsFunctorIsEESt5arrayIPcLm2EEEEviT0_T1_,@function
        .size           _ZN2at6native29vectorized_elementwise_kernelILi8ENS0_10AbsFunctorIsEESt5arrayIPcLm2EEEEviT0_T1_,(.L_x_5998 - _ZN2at6native29vectorized_elementwise_kernelILi8ENS0_10AbsFunctorIsEESt5arrayIPcLm2EEEEviT0_T1_)
        .other          _ZN2at6native29vectorized_elementwise_kernelILi8ENS0_10AbsFunctorIsEESt5arrayIPcLm2EEEEviT0_T1_,@"STO_CUDA_ENTRY STV_DEFAULT"
_ZN2at6native29vectorized_elementwise_kernelILi8ENS0_10AbsFunctorIsEESt5arrayIPcLm2EEEEviT0_T1_:
.text._ZN2at6native29vectorized_elementwise_kernelILi8ENS0_10AbsFunctorIsEESt5arrayIPcLm2EEEEviT0_T1_:
        /* <DEDUP_REMOVED lines=87> */
.L_x_3506:
        /* <DEDUP_REMOVED lines=10> */
.L_x_3507:
        /* <DEDUP_REMOVED lines=10> */
.L_x_3508:
        /* <DEDUP_REMOVED lines=10> */
.L_x_3509:
        /* <DEDUP_REMOVED lines=11> */
.L_x_3510:
[----:B------:R-:W-:Y:S05]  /*0800*/  BSYNC.RELIABLE B1 ;  /* 0x0000000000017941 */ /* 0x000fea0003800100 */
.L_x_3505:
        /* <DEDUP_REMOVED lines=9> */
.L_x_3511:
[----:B------:R-:W-:Y:S05]  /*08a0*/  BSYNC.RECONVERGENT B0 ;  /* 0x0000000000007941 */ /* 0x000fea0003800200 */
.L_x_3504:
        /* <DEDUP_REMOVED lines=11> */
.L_x_3503:
        /* <DEDUP_REMOVED lines=8> */
[C---:B--2---:R-:W-:Y:S02]  /*09e0*/  PRMT R0, R4.reuse, 0x9910, RZ ;  /* 0x0000991004007816 */ /* 0x044fe400000000ff */
[----:B------:R-:W-:Y:S02]  /*09f0*/  PRMT R8, R4, 0xbb32, RZ ;  /* 0x0000bb3204087816 */ /* 0x000fe400000000ff */
[C---:B------:R-:W-:Y:S02]  /*0a00*/  PRMT R11, R5.reuse, 0xbb32, RZ ;  /* 0x0000bb32050b7816 */ /* 0x040fe400000000ff */
[----:B------:R-:W-:Y:S02]  /*0a10*/  PRMT R10, R5, 0x9910, RZ ;  /* 0x00009910050a7816 */ /* 0x000fe400000000ff */
[C---:B------:R-:W-:Y:S02]  /*0a20*/  PRMT R13, R6.reuse, 0xbb32, RZ ;  /* 0x0000bb32060d7816 */ /* 0x040fe400000000ff */
[----:B------:R-:W-:-:S02]  /*0a30*/  PRMT R12, R6, 0x9910, RZ ;  /* 0x00009910060c7816 */ /* 0x000fc400000000ff */
[C---:B------:R-:W-:Y:S02]  /*0a40*/  PRMT R14, R7.reuse, 0x9910, RZ ;  /* 0x00009910070e7816 */ /* 0x040fe400000000ff */
        /* <DEDUP_REMOVED lines=20> */
[----:B------:R-:W-:-:S05]  /*0b90*/  PRMT R7, R8, 0x5410, R13 ;  /* 0x0000541008077816 */ /* 0x000fca000000000d */
[----:B------:R-:W-:Y:S01]  /*0ba0*/  STG.E.128 desc[UR4][R2.64], R4 ;  /* 0x0000000402007986 */ /* 0x000fe2000c101d04 */
[----:B------:R-:W-:Y:S05]  /*0bb0*/  EXIT ;  /* 0x000000000000794d */ /* 0x000fea0003800000 */
.L_x_3512:
        /* <DEDUP_REMOVED lines=12> */
.L_x_5998:


//--------------------- .text._ZN2at6native18elementwise_kernelILi128ELi4EZNS0_15gpu_kernel_implINS0_10AbsFunctorIlEEEEvRNS_18TensorIteratorBaseERKT_EUliE_EEviT1_ --------------------------
	.section	.text._ZN2at6native18elementwise_kernelILi128ELi4EZNS0_15gpu_kernel_implINS0_10AbsFunctorIlEEEEvRNS_18TensorIteratorBaseERKT_EUliE_EEviT1_,"ax",@progbits
	.align	128
        .global         _ZN2at6native18elementwise_kernelILi128ELi4EZNS0_15gpu_kernel_implINS0_10AbsFunctorIlEEEEvRNS_18TensorIteratorBaseERKT_EUliE_EEviT1_
        .type           _ZN2at6native18elementwise_kernelILi128ELi4EZNS0_15gpu_kernel_implINS0_10AbsFunctorIlEEEEvRNS_18TensorIteratorBaseERKT_EUliE_EEviT1_,@function
        .size           _ZN2at6native18elementwise_kernelILi128ELi4EZNS0_15gpu_kernel_implINS0_10AbsFunctorIlEEEEvRNS_18TensorIteratorBaseERKT_EUliE_EEviT1_,(.L_x_5999 - _ZN2at6native18elementwise_kernelILi128ELi4EZNS0_15gpu_kernel_implINS0_10AbsFunctorIlEEEEvRNS_18TensorIteratorBaseERKT_EUliE_EEviT1_)
        .other          _ZN2at6native18elementwise_kernelILi128ELi4EZNS0_15gpu_kernel_implINS0_10AbsFunctorIlEEEEvRNS_18TensorIteratorBaseERKT_EUliE_EEviT1_,@"STO_CUDA_ENTRY STV_DEFAULT"
_ZN2at6native18elementwise_kernelILi128ELi4EZNS0_15gpu_kernel_implINS0_10AbsFunctorIlEEEEvRNS_18TensorIteratorBaseERKT_EUliE_EEviT1_:
.text._ZN2at6native18elementwise_kernelILi128ELi4EZNS0_15gpu_kernel_implINS0_10AbsFunctorIlEEEEvRNS_18TensorIteratorBaseERKT_EUliE_EEviT1_:
        /* <DEDUP_REMOVED lines=319> */
.L_x_3515:
        /* <DEDUP_REMOVED lines=15> */
[----:B--2---:R-:W-:Y:S01]  /*14e0*/  SHF.R.S32.HI R5, RZ, 0x1f, R4 ;  /* 0x0000001fff057819 */ /* 0x004fe20000011404 */
[----:B------:R-:W-:Y:S06]  /*14f0*/  BRA `(.L_x_3521) ;  /* 0x0000000c004c7947 */ /* 0x000fec0003800000 */
.L_x_3519:
[----:B------:R0:W5:Y:S01]  /*1500*/  LDG.E.U8 R4, desc[UR36][R2.64] ;  /* 0x0000002402047981 */ /* 0x000162000c1e1100 */
[----:B------:R-:W-:Y:S01]  /*1510*/  IMAD.MOV.U32 R5, RZ, RZ, RZ ;  /* 0x000000ffff057224 */ /* 0x000fe200078e00ff */
[----:B------:R-:W-:Y:S06]  /*1520*/  BRA `(.L_x_3521) ;  /* 0x0000000c00407947 */ /* 0x000fec0003800000 */
.L_x_3518:
[----:B------:R-:W-:-:S09]  /*1530*/  UISETP.NE.AND UP0, UPT, UR4, 0x2, UPT ;  /* 0x000000020400788c */ /* 0x000fd2000bf05270 */
[----:B------:R-:W-:Y:S05]  /*1540*/  BRA.U !UP0, `(.L_x_3522) ;  /* 0x0000000108247547 */ /* 0x000fea000b800000 */
[----:B------:R-:W-:-:S09]  /*1550*/  UISETP.NE.AND UP0, UPT, UR4, 0x3, UPT ;  /* 0x000000030400788c */ /* 0x000fd2000bf05270 */
[----:B------:R-:W-:Y:S05]  /*1560*/  BRA.U !UP0, `(.L_x_3523) ;  /* 0x0000000108107547 */ /* 0x000fea000b800000 */
[----:B------:R-:W-:-:S09]  /*1570*/  UISETP.NE.AND UP0, UPT, UR4, 0x4, UPT ;  /* 0x000000040400788c */ /* 0x000fd2000bf05270 */
[----:B------:R-:W-:Y:S05]  /*1580*/  BRA.U UP0, `(.L_x_3520) ;  /* 0x0000000900a47547 */ /* 0x000fea000b800000 */
[----:B------:R0:W5:Y:S01]  /*1590*/  LDG.E.64 R4, desc[UR36][R2.64] ;  /* 0x0000002402047981 */ /* 0x000162000c1e1b00 */
[----:B------:R-:W-:Y:S05]  /*15a0*/  BRA `(.L_x_3521) ;  /* 0x0000000c00207947 */ /* 0x000fea0003800000 */
.L_x_3523:
[----:B------:R-:W2:Y:S02]  /*15b0*/  LDG.E R4, desc[UR36][R2.64] ;  /* 0x0000002402047981 */ /* 0x000ea4000c1e1900 */
[----:B--2---:R-:W-:Y:S01]  /*15c0*/  SHF.R.S32.HI R5, RZ, 0x1f, R4 ;  /* 0x0000001fff057819 */ /* 0x004fe20000011404 */
[----:B------:R-:W-:Y:S06]  /*15d0*/  BRA `(.L_x_3521) ;  /* 0x0000000c00147947 */ /* 0x000fec0003800000 */
.L_x_3522:
[----:B------:R-:W2:Y:S02]  /*15e0*/  LDG.E.S16 R4, desc[UR36][R2.64] ;  /* 0x0000002402047981 */ /* 0x000ea4000c1e1700 */
[----:B--2---:R-:W-:Y:S01]  /*15f0*/  SHF.R.S32.HI R5, RZ, 0x1f, R4 ;  /* 0x0000001fff057819 */ /* 0x004fe20000011404 */
[----:B------:R-:W-:Y:S06]  /*1600*/  BRA `(.L_x_3521) ;  /* 0x0000000c00087947 */ /* 0x000fec0003800000 */
.L_x_3517:
[----:B------:R-:W-:-:S09]  /*1610*/  UISETP.GT.AND UP0, UPT, UR4, 0x6, UPT ;  /* 0x000000060400788c */ /* 0x000fd2000bf04270 */
[----:B------:R-:W-:Y:S05]  /*1620*/  BRA.U UP0, `(.L_x_3524) ;  /* 0x00000001002c7547 */ /* 0x000fea000b800000 */
[----:B------:R-:W-:-:S09]  /*1630*/  UISETP.NE.AND UP0, UPT, UR4, 0x5, UPT ;  /* 0x000000050400788c */ /* 0x000fd2000bf05270 */
[----:B------:R-:W-:Y:S05]  /*1640*/  BRA.U !UP0, `(.L_x_3525) ;  /* 0x0000000108147547 */ /* 0x000fea000b800000 */
[----:B------:R-:W-:-:S09]  /*1650*/  UISETP.NE.AND UP0, UPT, UR4, 0x6, UPT ;  /* 0x000000060400788c */ /* 0x000fd2000bf05270 */
[----:B------:R-:W-:Y:S05]  /*1660*/  BRA.U UP0, `(.L_x_3520) ;  /* 0x00000009006c7547 */ /* 0x000fea000b800000 */
[----:B------:R-:W2:Y:S02]  /*1670*/  LDG.E R2, desc[UR36][R2.64] ;  /* 0x0000002402027981 */ /* 0x000ea4000c1e1900 */
[----:B--2---:R0:W1:Y:S01]  /*1680*/  F2I.S64.TRUNC R4, R2 ;  /* 0x0000000200047311 */ /* 0x004062000020d900 */
[----:B------:R-:W-:Y:S05]  /*1690*/  BRA `(.L_x_3521) ;  /* 0x0000000800e47947 */ /* 0x000fea0003800000 */
.L_x_3525:
[----:B------:R-:W2:Y:S02]  /*16a0*/  LDG.E.U16 R2, desc[UR36][R2.64] ;  /* 0x0000002402027981 */ /* 0x000ea4000c1e1500 */
[----:B--2---:R-:W-:-:S06]  /*16b0*/  HADD2.F32 R4, -RZ, R2.H0_H0 ;  /* 0x20000002ff047230 */ /* 0x004fcc0000004100 */
[----:B------:R-:W0:Y:S01]  /*16c0*/  F2I.S64.TRUNC R4, R4 ;  /* 0x0000000400047311 */ /* 0x000e22000020d900 */
[----:B------:R-:W-:Y:S05]  /*16d0*/  BRA `(.L_x_3521) ;  /* 0x0000000800d47947 */ /* 0x000fea0003800000 */
.L_x_3524:
[----:B------:R-:W-:-:S09]  /*16e0*/  UISETP.NE.AND UP0, UPT, UR4, 0x7, UPT ;  /* 0x000000070400788c */ /* 0x000fd2000bf05270 */
[----:B------:R-:W-:Y:S05]  /*16f0*/  BRA.U !UP0, `(.L_x_3526) ;  /* 0x00000001082c7547 */ /* 0x000fea000b800000 */
[----:B------:R-:W-:-:S09]  /*1700*/  UISETP.NE.AND UP0, UPT, UR4, 0x8, UPT ;  /* 0x000000080400788c */ /* 0x000fd2000bf05270 */
[----:B------:R-:W-:Y:S05]  /*1710*/  BRA.U !UP0, `(.L_x_3527) ;  /* 0x0000000108147547 */ /* 0x000fea000b800000 */
[----:B------:R-:W-:-:S09]  /*1720*/  UISETP.NE.AND UP0, UPT, UR4, 0x9, UPT ;  /* 0x000000090400788c */ /* 0x000fd2000bf05270 */
[----:B------:R-:W-:Y:S05]  /*1730*/  BRA.U UP0, `(.L_x_3520) ;  /* 0x0000000900387547 */ /* 0x000fea000b800000 */
[----:B------:R-:W2:Y:S02]  /*1740*/  LDG.E R2, desc[UR36][R2.64] ;  /* 0x0000002402027981 */ /* 0x000ea4000c1e1900 */
[----:B--2---:R0:W1:Y:S01]  /*1750*/  F2I.S64.TRUNC R4, R2 ;  /* 0x0000000200047311 */ /* 0x004062000020d900 */
[----:B------:R-:W-:Y:S05]  /*1760*/  BRA `(.L_x_3521) ;  /* 0x0000000800b07947 */ /* 0x000fea0003800000 */
.L_x_3527:
[----:B------:R-:W2:Y:S02]  /*1770*/  LDG.E.U16 R2, desc[UR36][R2.64] ;  /* 0x0000002402027981 */ /* 0x000ea4000c1e1500 */
[----:B--2---:R-:W-:-:S06]  /*1780*/  HADD2.F32 R4, -RZ, R2.H0_H0 ;  /* 0x20000002ff047230 */ /* 0x004fcc0000004100 */
[----:B------:R-:W0:Y:S01]  /*1790*/  F2I.S64.TRUNC R4, R4 ;  /* 0x0000000400047311 */ /* 0x000e22000020d900 */
[----:B------:R-:W-:Y:S05]  /*17a0*/  BRA `(.L_x_3521) ;  /* 0x0000000800a07947 */ /* 0x000fea0003800000 */
.L_x_3526:
[----:B------:R-:W2:Y:S02]  /*17b0*/  LDG.E.64 R2, desc[UR36][R2.64] ;  /* 0x0000002402027981 */ /* 0x000ea4000c1e1b00 */
[----:B--2---:R0:W1:Y:S01]  /*17c0*/  F2I.S64.F64.TRUNC R4, R2 ;  /* 0x0000000200047311 */ /* 0x004062000030d900 */
[----:B------:R-:W-:Y:S05]  /*17d0*/  BRA `(.L_x_3521) ;  /* 0x0000000800947947 */ /* 0x000fea0003800000 */
.L_x_3516:
        /* <DEDUP_REMOVED lines=11> */
[----:B------:R-:W-:Y:S01]  /*1890*/  SEL R4, RZ, 0x1, !P0 ;  /* 0x00000001ff047807 */ /* 0x000fe20004000000 */
[----:B------:R-:W-:Y:S08]  /*18a0*/  BRA `(.L_x_3521) ;  /* 0x0000000800607947 */ /* 0x000ff00003800000 */
.L_x_3530:
[----:B------:R-:W2:Y:S02]  /*18b0*/  LDG.E.64 R2, desc[UR36][R2.64] ;  /* 0x0000002402027981 */ /* 0x000ea4000c1e1b00 */
[----:B--2---:R0:W1:Y:S01]  /*18c0*/  F2I.S64.F64.TRUNC R4, R2 ;  /* 0x0000000200047311 */ /* 0x004062000030d900 */
[----:B------:R-:W-:Y:S05]  /*18d0*/  BRA `(.L_x_3521) ;  /* 0x0000000800547947 */ /* 0x000fea0003800000 */
.L_x_3529:
        /* <DEDUP_REMOVED lines=23> */
[----:B------:R-:W-:-:S06]  /*1a50*/  LOP3.LUT R5, R5, 0x80000000, R0, 0xf8, !PT ;  /* 0x8000000005057812 */ /* 0x000fcc00078ef800 */
[----:B------:R-:W0:Y:S01]  /*1a60*/  F2I.S64.TRUNC R4, R5 ;  /* 0x0000000500047311 */ /* 0x000e22000020d900 */
[----:B------:R-:W-:Y:S05]  /*1a70*/  BRA `(.L_x_3521) ;  /* 0x0000000400ec7947 */ /* 0x000fea0003800000 */
.L_x_3532:
        /* <DEDUP_REMOVED lines=11> */
[----:B------:R-:W0:Y:S01]  /*1b30*/  F2I.S64.TRUNC R4, R5 ;  /* 0x0000000500047311 */ /* 0x000e22000020d900 */
[----:B------:R-:W-:Y:S05]  /*1b40*/  BRA `(.L_x_3521) ;  /* 0x0000000400b87947 */ /* 0x000fea0003800000 */
.L_x_3531:
[----:B------:R-:W2:Y:S02]  /*1b50*/  LDG.E.U16 R4, desc[UR36][R2.64] ;  /* 0x0000002402047981 */ /* 0x000ea4000c1e1500 */
[----:B--2---:R-:W-:-:S06]  /*1b60*/  IMAD.U32 R4, R4, 0x10000, RZ ;  /* 0x0001000004047824 */ /* 0x004fcc00078e00ff */
[----:B------:R-:W0:Y:S01]  /*1b70*/  F2I.S64.TRUNC R4, R4 ;  /* 0x0000000400047311 */ /* 0x000e22000020d900 */
[----:B------:R-:W-:Y:S05]  /*1b80*/  BRA `(.L_x_3521) ;  /* 0x0000000400a87947 */ /* 0x000fea0003800000 */
.L_x_3528:
        /* <DEDUP_REMOVED lines=9> */
[----:B------:R-:W-:Y:S01]  /*1c20*/  IMAD.MOV.U32 R5, RZ, RZ, RZ ;  /* 0x000000ffff057224 */ /* 0x000fe200078e00ff */
[----:B------:R-:W-:Y:S06]  /*1c30*/  BRA `(.L_x_3521) ;  /* 0x00000004007c7947 */ /* 0x000fec0003800000 */
.L_x_3535:
        /* <DEDUP_REMOVED lines=21> */
.L_x_3539:
[----:B------:R-:W-:Y:S05]  /*1d90*/  BSYNC.RECONVERGENT B1 ;  /* 0x0000000000017941 */ /* 0x000fea0003800200 */
.L_x_3538:
[----:B------:R-:W-:Y:S01]  /*1da0*/  IMAD.SHL.U32 R0, R0, 0x100000, RZ ;  /* 0x0010000000007824 */ /* 0x000fe200078e00ff */
[----:B------:R-:W-:-:S04]  /*1db0*/  LEA R2, R2, 0x3b800000, 0x17 ;  /* 0x3b80000002027811 */ /* 0x000fc800078eb8ff */
[----:B------:R-:W-:-:S07]  /*1dc0*/  LOP3.LUT R4, R2, R0, R7, 0xfe, !PT ;  /* 0x0000000002047212 */ /* 0x000fce00078efe07 */
.L_x_3537:
[----:B------:R-:W-:Y:S05]  /*1dd0*/  BSYNC.RECONVERGENT B0 ;  /* 0x0000000000007941 */ /* 0x000fea0003800200 */
.L_x_3536:
[----:B------:R-:W1:Y:S01]  /*1de0*/  F2I.S64.TRUNC R4, R4 ;  /* 0x0000000400047311 */ /* 0x000e62000020d900 */
[----:B------:R-:W-:Y:S05]  /*1df0*/  BRA `(.L_x_3521) ;  /* 0x00000004000c7947 */ /* 0x000fea0003800000 */
.L_x_3534:
        /* <DEDUP_REMOVED lines=21> */
.L_x_3543:
[----:B------:R-:W-:Y:S05]  /*1f50*/  BSYNC.RECONVERGENT B1 ;  /* 0x0000000000017941 */ /* 0x000fea0003800200 */
.L_x_3542:
[----:B------:R-:W-:Y:S02]  /*1f60*/  SHF.L.U32 R0, R0, 0x15, RZ ;  /* 0x0000001500007819 */ /* 0x000fe400000006ff */
[----:B------:R-:W-:-:S04]  /*1f70*/  LEA R2, R2, 0x37800000, 0x17 ;  /* 0x3780000002027811 */ /* 0x000fc800078eb8ff */
[----:B------:R-:W-:-:S07]  /*1f80*/  LOP3.LUT R4, R2, R0, R7, 0xfe, !PT ;  /* 0x0000000002047212 */ /* 0x000fce00078efe07 */
.L_x_3541:
[----:B------:R-:W-:Y:S05]  /*1f90*/  BSYNC.RECONVERGENT B0 ;  /* 0x0000000000007941 */ /* 0x000fea0003800200 */
.L_x_3540:
[----:B------:R-:W2:Y:S01]  /*1fa0*/  F2I.S64.TRUNC R4, R4 ;  /* 0x0000000400047311 */ /* 0x000ea2000020d900 */
[----:B------:R-:W-:Y:S05]  /*1fb0*/  BRA `(.L_x_3521) ;  /* 0x00000000009c7947 */ /* 0x000fea0003800000 */
.L_x_3533:
[----:B------:R-:W-:-:S09]  /*1fc0*/  UISETP.NE.AND UP0, UPT, UR4, 0x1c, UPT ;  /* 0x0000001c0400788c */ /* 0x000fd2000bf05270 */
[----:B------:R-:W-:Y:S05]  /*1fd0*/  BRA.U !UP0, `(.L_x_3544) ;  /* 0x00000001088c7547 */ /* 0x000fea000b800000 */
[----:B------:R-:W-:-:S09]  /*1fe0*/  UISETP.NE.AND UP0, UPT, UR4, 0x1d, UPT ;  /* 0x0000001d0400788c */ /* 0x000fd2000bf05270 */
[----:B------:R-:W-:Y:S05]  /*1ff0*/  BRA.U !UP0, `(.L_x_3545) ;  /* 0x00000001087c7547 */ /* 0x000fea000b800000 */
[----:B------:R-:W-:-:S09]  /*2000*/  UISETP.NE.AND UP0, UPT, UR4, 0x2c, UPT ;  /* 0x0000002c0400788c */ /* 0x000fd2000bf05270 */
[----:B------:R-:W-:Y:S05]  /*2010*/  BRA.U !UP0, `(.L_x_3546) ;  /* 0x0000000108487547 */ /* 0x000fea000b800000 */
.L_x_3520:
        /* <DEDUP_REMOVED lines=16> */
.L_x_3547:
[----:B------:R-:W-:Y:S01]  /*2120*/  CS2R R4, SRZ ;  /* 0x0000000000047805 */ /* 0x000fe2000001ff00 */
[----:B------:R-:W-:Y:S06]  /*2130*/  BRA `(.L_x_3521) ;  /* 0x00000000003c7947 */ /* 0x000fec0003800000 */
.L_x_3546:
        /* <DEDUP_REMOVED lines=8> */
.L_x_3549:
[----:B------:R-:W-:Y:S05]  /*21c0*/  BSYNC.RECONVERGENT B0 ;  /* 0x0000000000007941 */ /* 0x000fea0003800200 */
.L_x_3548:
[----:B------:R-:W4:Y:S01]  /*21d0*/  F2I.S64.TRUNC R4, R4 ;  /* 0x0000000400047311 */ /* 0x000f22000020d900 */
[----:B------:R-:W-:Y:S05]  /*21e0*/  BRA `(.L_x_3521) ;  /* 0x0000000000107947 */ /* 0x000fea0003800000 */
.L_x_3545:
[----:B------:R0:W5:Y:S01]  /*21f0*/  LDG.E.64 R4, desc[UR36][R2.64] ;  /* 0x0000002402047981 */ /* 0x000162000c1e1b00 */
[----:B------:R-:W-:Y:S05]  /*2200*/  BRA `(.L_x_3521) ;  /* 0x0000000000087947 */ /* 0x000fea0003800000 */
.L_x_3544:
[----:B------:R3:W5:Y:S01]  /*2210*/  LDG.E R4, desc[UR36][R2.64] ;  /* 0x0000002402047981 */ /* 0x000762000c1e1900 */
[----:B------:R-:W-:-:S07]  /*2220*/  IMAD.MOV.U32 R5, RZ, RZ, RZ ;  /* 0x000000ffff057224 */ /* 0x000fce00078e00ff */
.L_x_3521:
[----:B------:R-:W3:Y:S01]  /*2230*/  LDCU.64 UR6, c[0x0][0x580] ;  /* 0x0000b000ff0677ac */ /* 0x000ee20008000a00 */
[-C--:B012-45:R-:W-:Y:S02]  /*2240*/  IADD3 R7, P2, PT, RZ, -R4.reuse, RZ ;  /* 0x80000004ff077210 */ /* 0x0b7fe40007f5e0ff */
[----:B------:R-:W-:Y:S01]  /*2250*/  ISETP.LT.AND P1, PT, R5, RZ, PT ;  /* 0x000000ff0500720c */ /* 0x000fe20003f21270 */
[----:B------:R-:W-:Y:S02]  /*2260*/  UPRMT UR4, UR42, 0x9910, URZ ;  /* 0x000099102a047896 */ /* 0x000fe400080000ff */
[----:B------:R-:W-:Y:S01]  /*2270*/  IMAD.X R9, RZ, RZ, ~R5, P2 ;  /* 0x000000ffff097224 */ /* 0x000fe200010e0e05 */
[----:B------:R-:W-:Y:S01]  /*2280*/  SEL R11, R7, R4, P1 ;  /* 0x00000004070b7207 */ /* 0x000fe20000800000 */
[----:B------:R-:W-:-:S03]  /*2290*/  UISETP.GT.AND UP0, UPT, UR4, 0x9, UPT ;  /* 0x000000090400788c */ /* 0x000fc6000bf04270 */
[----:B------:R-:W-:Y:S02]  /*22a0*/  SEL R7, R9, R5, P1 ;  /* 0x0000000509077207 */ /* 0x000fe40000800000 */
[----:B------:R-:W-:Y:S02]  /*22b0*/  MOV R6, R11 ;  /* 0x0000000b00067202 */ /* 0x000fe40000000f00 */
[----:B---3--:R-:W-:-:S05]  /*22c0*/  IADD3 R2, P0, PT, R16, UR6, RZ ;  /* 0x0000000610027c10 */ /* 0x008fca000ff1e0ff */
        /* <DEDUP_REMOVED lines=12> */
.L_x_3553:
[----:B------:R3:W-:Y:S01]  /*2390*/  STG.E.U8 desc[UR36][R2.64], R11 ;  /* 0x0000000b02007986 */ /* 0x0007e2000c101124 */
[----:B------:R-:W-:Y:S05]  /*23a0*/  BRA `(.L_x_3555) ;  /* 0x00000010002c7947 */ /* 0x000fea0003800000 */
.L_x_3552:
[----:B------:R-:W-:-:S09]  /*23b0*/  UISETP.NE.AND UP0, UPT, UR4, 0x2, UPT ;  /* 0x000000020400788c */ /* 0x000fd2000bf05270 */
[----:B------:R-:W-:Y:S05]  /*23c0*/  BRA.U !UP0, `(.L_x_3556) ;  /* 0x0000000108207547 */ /* 0x000fea000b800000 */
[----:B------:R-:W-:-:S09]  /*23d0*/  UISETP.NE.AND UP0, UPT, UR4, 0x3, UPT ;  /* 0x000000030400788c */ /* 0x000fd2000bf05270 */
[----:B------:R-:W-:Y:S05]  /*23e0*/  BRA.U !UP0, `(.L_x_3557) ;  /* 0x0000000108107547 */ /* 0x000fea000b800000 */
[----:B------:R-:W-:-:S09]  /*23f0*/  UISETP.NE.AND UP0, UPT, UR4, 0x4, UPT ;  /* 0x000000040400788c */ /* 0x000fd2000bf05270 */
[----:B------:R-:W-:Y:S05]  /*2400*/  BRA.U UP0, `(.L_x_3554) ;  /* 0x0000000d006c7547 */ /* 0x000fea000b800000 */
[----:B------:R0:W-:Y:S01]  /*2410*/  STG.E.64 desc[UR36][R2.64], R6 ;  /* 0x0000000602007986 */ /* 0x0001e2000c101b24 */
[----:B------:R-:W-:Y:S05]  /*2420*/  BRA `(.L_x_3555) ;  /* 0x00000010000c7947 */ /* 0x000fea0003800000 */
.L_x_3557:
[----:B------:R1:W-:Y:S01]  /*2430*/  STG.E desc[UR36][R2.64], R11 ;  /* 0x0000000b02007986 */ /* 0x0003e2000c101924 */
[----:B------:R-:W-:Y:S05]  /*2440*/  BRA `(.L_x_3555) ;  /* 0x0000001000047947 */ /* 0x000fea0003800000 */
.L_x_3556:
[----:B------:R2:W-:Y:S01]  /*2450*/  STG.E.U16 desc[UR36][R2.64], R11 ;  /* 0x0000000b02007986 */ /* 0x0005e2000c101524 */
[----:B------:R-:W-:Y:S05]  /*2460*/  BRA `(.L_x_3555) ;  /* 0x0000000c00fc7947 */ /* 0x000fea0003800000 */
.L_x_3551:
[----:B------:R-:W-:-:S09]  /*2470*/  UISETP.GT.AND UP0, UPT, UR4, 0x6, UPT ;  /* 0x000000060400788c */ /* 0x000fd2000bf04270 */
[----:B------:R-:W-:Y:S05]  /*2480*/  BRA.U UP0, `(.L_x_3558) ;  /* 0x0000000100547547 */ /* 0x000fea000b800000 */
[----:B------:R-:W-:-:S09]  /*2490*/  UISETP.NE.AND UP0, UPT, UR4, 0x5, UPT ;  /* 0x000000050400788c */ /* 0x000fd2000bf05270 */
[----:B------:R-:W-:Y:S05]  /*24a0*/  BRA.U !UP0, `(.L_x_3559) ;  /* 0x0000000108287547 */ /* 0x000fea000b800000 */
[----:B------:R-:W-:-:S09]  /*24b0*/  UISETP.NE.AND UP0, UPT, UR4, 0x6, UPT ;  /* 0x000000060400788c */ /* 0x000fd2000bf05270 */
[----:B------:R-:W-:Y:S05]  /*24c0*/  BRA.U UP0, `(.L_x_3554) ;  /* 0x0000000d003c7547 */ /* 0x000fea000b800000 */
[----:B------:R-:W-:Y:S02]  /*24d0*/  ISETP.LT.AND P0, PT, R5, RZ, PT ;  /* 0x000000ff0500720c */ /* 0x000fe40003f01270 */
[----:B------:R-:W-:-:S05]  /*24e0*/  IADD3 R6, P1, PT, RZ, -R4, RZ ;  /* 0x80000004ff067210 */ /* 0x000fca0007f3e0ff */
[----:B------:R-:W-:-:S06]  /*24f0*/  IMAD.X R7, RZ, RZ, ~R5, P1 ;  /* 0x000000ffff077224 */ /* 0x000fcc00008e0e05 */
[----:B------:R-:W-:Y:S02]  /*2500*/  @P0 IMAD.MOV.U32 R5, RZ, RZ, R7 ;  /* 0x000000ffff050224 */ /* 0x000fe400078e0007 */
[----:B------:R-:W-:-:S04]  /*2510*/  @P0 IMAD.MOV.U32 R4, RZ, RZ, R6 ;  /* 0x000000ffff040224 */ /* 0x000fc800078e0006 */
[----:B------:R-:W0:Y:S02]  /*2520*/  I2F.S64 R5, R4 ;  /* 0x0000000400057312 */ /* 0x000e240000301400 */
[----:B0-----:R0:W-:Y:S01]  /*2530*/  STG.E desc[UR36][R2.64], R5 ;  /* 0x0000000502007986 */ /* 0x0011e2000c101924 */
[----:B------:R-:W-:Y:S05]  /*2540*/  BRA `(.L_x_3555) ;  /* 0x0000000c00c47947 */ /* 0x000fea0003800000 */
.L_x_3559:
[----:B------:R-:W-:Y:S02]  /*2550*/  ISETP.LT.AND P0, PT, R5, RZ, PT ;  /* 0x000000ff0500720c */ /* 0x000fe40003f01270 */
[----:B------:R-:W-:-:S04]  /*2560*/  IADD3 R6, P1, PT, RZ, -R4, RZ ;  /* 0x80000004ff067210 */ /* 0x000fc80007f3e0ff */
[----:B------:R-:W-:-:S07]  /*2570*/  IADD3.X R7, PT, PT, RZ, ~R5, RZ, P1, !PT ;  /* 0x80000005ff077210 */ /* 0x000fce0000ffe4ff */
[----:B------:R-:W-:Y:S02]  /*2580*/  @P0 IMAD.MOV.U32 R4, RZ, RZ, R6 ;  /* 0x000000ffff040224 */ /* 0x000fe400078e0006 */
[----:B------:R-:W-:-:S04]  /*2590*/  @P0 IMAD.MOV.U32 R5, RZ, RZ, R7 ;  /* 0x000000ffff050224 */ /* 0x000fc800078e0007 */
[----:B------:R-:W0:Y:S02]  /*25a0*/  I2F.S64 R0, R4 ;  /* 0x0000000400007312 */ /* 0x000e240000301400 */
[----:B0-----:R-:W-:-:S05]  /*25b0*/  F2FP.F16.F32.PACK_AB R0, RZ, R0 ;  /* 0x00000000ff00723e */ /* 0x001fca00000000ff */
[----:B------:R0:W-:Y:S01]  /*25c0*/  STG.E.U16 desc[UR36][R2.64], R0 ;  /* 0x0000000002007986 */ /* 0x0001e2000c101524 */
[----:B------:R-:W-:Y:S05]  /*25d0*/  BRA `(.L_x_3555) ;  /* 0x0000000c00a07947 */ /* 0x000fea0003800000 */
.L_x_3558:
[----:B------:R-:W-:-:S09]  /*25e0*/  UISETP.NE.AND UP0, UPT, UR4, 0x7, UPT ;  /* 0x000000070400788c */ /* 0x000fd2000bf05270 */
[----:B------:R-:W-:Y:S05]  /*25f0*/  BRA.U !UP0, `(.L_x_3560) ;  /* 0x00000001085c7547 */ /* 0x000fea000b800000 */
[----:B------:R-:W-:-:S09]  /*2600*/  UISETP.NE.AND UP0, UPT, UR4, 0x8, UPT ;  /* 0x000000080400788c */ /* 0x000fd2000bf05270 */
[----:B------:R-:W-:Y:S05]  /*2610*/  BRA.U !UP0, `(.L_x_3561) ;  /* 0x00000001082c7547 */ /* 0x000fea000b800000 */
[----:B------:R-:W-:-:S09]  /*2620*/  UISETP.NE.AND UP0, UPT, UR4, 0x9, UPT ;  /* 0x000000090400788c */ /* 0x000fd2000bf05270 */
[----:B------:R-:W-:Y:S05]  /*2630*/  BRA.U UP0, `(.L_x_3554) ;  /* 0x0000000900e07547 */ /* 0x000fea000b800000 */
[----:B------:R-:W-:Y:S02]  /*2640*/  ISETP.LT.AND P0, PT, R5, RZ, PT ;  /* 0x000000ff0500720c */ /* 0x000fe40003f01270 */
[----:B------:R-:W-:-:S05]  /*2650*/  IADD3 R6, P1, PT, RZ, -R4, RZ ;  /* 0x80000004ff067210 */ /* 0x000fca0007f3e0ff */
[----:B------:R-:W-:-:S06]  /*2660*/  IMAD.X R7, RZ, RZ, ~R5, P1 ;  /* 0x000000ffff077224 */ /* 0x000fcc00008e0e05 */
[----:B------:R-:W-:Y:S01]  /*2670*/  @P0 MOV R4, R6 ;  /* 0x0000000600040202 */ /* 0x000fe20000000f00 */
[----:B------:R-:W-:Y:S02]  /*2680*/  @P0 IMAD.MOV.U32 R5, RZ, RZ, R7 ;  /* 0x000000ffff050224 */ /* 0x000fe400078e0007 */
[----:B------:R-:W-:Y:S02]  /*2690*/  IMAD.MOV.U32 R7, RZ, RZ, RZ ;  /* 0x000000ffff077224 */ /* 0x000fe400078e00ff */
[----:B------:R-:W0:Y:S03]  /*26a0*/  I2F.S64 R6, R4 ;  /* 0x0000000400067312 */ /* 0x000e260000301400 */
[----:B0-----:R0:W-:Y:S01]  /*26b0*/  STG.E.64 desc[UR36][R2.64], R6 ;  /* 0x0000000602007986 */ /* 0x0011e2000c101b24 */
[----:B------:R-:W-:Y:S05]  /*26c0*/  BRA `(.L_x_3555) ;  /* 0x0000000c00647947 */ /* 0x000fea0003800000 */
.L_x_3561:
[----:B------:R-:W-:Y:S02]  /*26d0*/  ISETP.LT.AND P0, PT, R5, RZ, PT ;  /* 0x000000ff0500720c */ /* 0x000fe40003f01270 */
[----:B------:R-:W-:-:S05]  /*26e0*/  IADD3 R6, P1, PT, RZ, -R4, RZ ;  /* 0x80000004ff067210 */ /* 0x000fca0007f3e0ff */
[----:B------:R-:W-:-:S06]  /*26f0*/  IMAD.X R7, RZ, RZ, ~R5, P1 ;  /* 0x000000ffff077224 */ /* 0x000fcc00008e0e05 */
[----:B------:R-:W-:Y:S01]  /*2700*/  @P0 MOV R4, R6 ;  /* 0x0000000600040202 */ /* 0x000fe20000000f00 */
[----:B------:R-:W-:-:S05]  /*2710*/  @P0 IMAD.MOV.U32 R5, RZ, RZ, R7 ;  /* 0x000000ffff050224 */ /* 0x000fca00078e0007 */
[----:B------:R-:W0:Y:S02]  /*2720*/  I2F.S64 R4, R4 ;  /* 0x0000000400047312 */ /* 0x000e240000301400 */
[----:B0-----:R-:W-:-:S04]  /*2730*/  F2FP.F16.F32.PACK_AB R5, RZ, R4 ;  /* 0x00000004ff05723e */ /* 0x001fc800000000ff */
[----:B------:R-:W-:-:S05]  /*2740*/  PRMT R5, R5, 0x5410, RZ ;  /* 0x0000541005057816 */ /* 0x000fca00000000ff */
[----:B------:R0:W-:Y:S01]  /*2750*/  STG.E desc[UR36][R2.64], R5 ;  /* 0x0000000502007986 */ /* 0x0001e2000c101924 */
[----:B------:R-:W-:Y:S05]  /*2760*/  BRA `(.L_x_3555) ;  /* 0x0000000c003c7947 */ /* 0x000fea0003800000 */
.L_x_3560:
[----:B------:R-:W-:Y:S02]  /*2770*/  ISETP.LT.AND P0, PT, R5, RZ, PT ;  /* 0x000000ff0500720c */ /* 0x000fe40003f01270 */
[----:B------:R-:W-:-:S05]  /*2780*/  IADD3 R6, P1, PT, RZ, -R4, RZ ;  /* 0x80000004ff067210 */ /* 0x000fca0007f3e0ff */
[----:B------:R-:W-:-:S06]  /*2790*/  IMAD.X R7, RZ, RZ, ~R5, P1 ;  /* 0x000000ffff077224 */ /* 0x000fcc00008e0e05 */
[----:B------:R-:W-:Y:S01]  /*27a0*/  @P0 IMAD.MOV.U32 R4, RZ, RZ, R6 ;  /* 0x000000ffff040224 */ /* 0x000fe200078e0006 */
[----:B------:R-:W-:-:S06]  /*27b0*/  @P0 MOV R5, R7 ;  /* 0x0000000700050202 */ /* 0x000fcc0000000f00 */
[----:B------:R-:W0:Y:S02]  /*27c0*/  I2F.F64.S64 R4, R4 ;  /* 0x0000000400047312 */ /* 0x000e240000301c00 */
[----:B0-----:R0:W-:Y:S01]  /*27d0*/  STG.E.64 desc[UR36][R2.64], R4 ;  /* 0x0000000402007986 */ /* 0x0011e2000c101b24 */
[----:B------:R-:W-:Y:S05]  /*27e0*/  BRA `(.L_x_3555) ;  /* 0x0000000c001c7947 */ /* 0x000fea0003800000 */
.L_x_3550:
        /* <DEDUP_REMOVED lines=8> */
[----:B------:R-:W-:-:S04]  /*2870*/  ISETP.NE.U32.AND P0, PT, R4, RZ, PT ;  /* 0x000000ff0400720c */ /* 0x000fc80003f05070 */
[----:B------:R-:W-:-:S04]  /*2880*/  ISETP.NE.AND.EX P0, PT, R5, RZ, PT, P0 ;  /* 0x000000ff0500720c */ /* 0x000fc80003f05300 */
[----:B------:R-:W-:-:S05]  /*2890*/  SEL R5, RZ, 0x1, !P0 ;  /* 0x00000001ff057807 */ /* 0x000fca0004000000 */
[----:B------:R0:W-:Y:S01]  /*28a0*/  STG.E.U8 desc[UR36][R2.64], R5 ;  /* 0x0000000502007986 */ /* 0x0001e2000c101124 */
[----:B------:R-:W-:Y:S05]  /*28b0*/  BRA `(.L_x_3555) ;  /* 0x0000000800e87947 */ /* 0x000fea0003800000 */
.L_x_3564:
[----:B------:R-:W-:Y:S02]  /*28c0*/  ISETP.LT.AND P0, PT, R5, RZ, PT ;  /* 0x000000ff0500720c */ /* 0x000fe40003f01270 */
[----:B------:R-:W-:-:S05]  /*28d0*/  IADD3 R6, P1, PT, RZ, -R4, RZ ;  /* 0x80000004ff067210 */ /* 0x000fca0007f3e0ff */
[----:B------:R-:W-:-:S06]  /*28e0*/  IMAD.X R7, RZ, RZ, ~R5, P1 ;  /* 0x000000ffff077224 */ /* 0x000fcc00008e0e05 */
[----:B------:R-:W-:Y:S02]  /*28f0*/  @P0 IMAD.MOV.U32 R4, RZ, RZ, R6 ;  /* 0x000000ffff040224 */ /* 0x000fe400078e0006 */
[----:B------:R-:W-:Y:S01]  /*2900*/  @P0 IMAD.MOV.U32 R5, RZ, RZ, R7 ;  /* 0x000000ffff050224 */ /* 0x000fe200078e0007 */
[----:B------:R-:W-:-:S05]  /*2910*/  CS2R R6, SRZ ;  /* 0x0000000000067805 */ /* 0x000fca000001ff00 */
[----:B------:R-:W0:Y:S02]  /*2920*/  I2F.F64.S64 R4, R4 ;  /* 0x0000000400047312 */ /* 0x000e240000301c00 */
[----:B0-----:R0:W-:Y:S01]  /*2930*/  STG.E.128 desc[UR36][R2.64], R4 ;  /* 0x0000000402007986 */ /* 0x0011e2000c101d24 */
[----:B------:R-:W-:Y:S05]  /*2940*/  BRA `(.L_x_3555) ;  /* 0x0000000800c47947 */ /* 0x000fea0003800000 */
.L_x_3563:
[----:B------:R-:W-:-:S09]  /*2950*/  UISETP.NE.AND UP0, UPT, UR4, 0xf, UPT ;  /* 0x0000000f0400788c */ /* 0x000fd2000bf05270 */
[----:B------:R-:W-:Y:S05]  /*2960*/  BRA.U !UP0, `(.L_x_3565) ;  /* 0x0000000108c87547 */ /* 0x000fea000b800000 */
[----:B------:R-:W-:-:S09]  /*2970*/  UISETP.NE.AND UP0, UPT, UR4, 0x17, UPT ;  /* 0x000000170400788c */ /* 0x000fd2000bf05270 */
[----:B------:R-:W-:Y:S05]  /*2980*/  BRA.U !UP0, `(.L_x_3566) ;  /* 0x0000000108607547 */ /* 0x000fea000b800000 */
[----:B------:R-:W-:-:S09]  /*2990*/  UISETP.NE.AND UP0, UPT, UR4, 0x18, UPT ;  /* 0x000000180400788c */ /* 0x000fd2000bf05270 */
[----:B------:R-:W-:Y:S05]  /*29a0*/  BRA.U UP0, `(.L_x_3554) ;  /* 0x0000000900047547 */ /* 0x000fea000b800000 */
[----:B------:R-:W-:Y:S01]  /*29b0*/  ISETP.LT.AND P0, PT, R5, RZ, PT ;  /* 0x000000ff0500720c */ /* 0x000fe20003f01270 */
[----:B------:R-:W-:Y:S01]  /*29c0*/  BSSY.RECONVERGENT B0, `(.L_x_3567) ;  /* 0x0000011000007945 */ /* 0x000fe20003800200 */
[----:B------:R-:W-:Y:S01]  /*29d0*/  IADD3 R6, P1, PT, RZ, -R4, RZ ;  /* 0x80000004ff067210 */ /* 0x000fe20007f3e0ff */
[----:B------:R-:W-:-:S03]  /*29e0*/  IMAD.MOV.U32 R0, RZ, RZ, 0x7f ;  /* 0x0000007fff007424 */ /* 0x000fc600078e00ff */
[----:B------:R-:W-:-:S07]  /*29f0*/  IADD3.X R7, PT, PT, RZ, ~R5, RZ, P1, !PT ;  /* 0x80000005ff077210 */ /* 0x000fce0000ffe4ff */
[----:B------:R-:W-:Y:S02]  /*2a00*/  @P0 IMAD.MOV.U32 R5, RZ, RZ, R7 ;  /* 0x000000ffff050224 */ /* 0x000fe400078e0007 */
[----:B------:R-:W-:-:S04]  /*2a10*/  @P0 IMAD.MOV.U32 R4, RZ, RZ, R6 ;  /* 0x000000ffff040224 */ /* 0x000fc800078e0006 */
[----:B------:R-:W0:Y:S02]  /*2a20*/  I2F.S64 R5, R4 ;  /* 0x0000000400057312 */ /* 0x000e240000301400 */
        /* <DEDUP_REMOVED lines=10> */
.L_x_3568:
[----:B------:R-:W-:Y:S05]  /*2ad0*/  BSYNC.RECONVERGENT B0 ;  /* 0x0000000000007941 */ /* 0x000fea0003800200 */
.L_x_3567:
[----:B------:R-:W-:-:S05]  /*2ae0*/  LOP3.LUT R7, R0, 0x80, R7, 0xf8, !PT ;  /* 0x0000008000077812 */ /* 0x000fca00078ef807 */
[----:B------:R0:W-:Y:S01]  /*2af0*/  STG.E.U8 desc[UR36][R2.64], R7 ;  /* 0x0000000702007986 */ /* 0x0001e2000c101124 */
[----:B------:R-:W-:Y:S05]  /*2b00*/  BRA `(.L_x_3555) ;  /* 0x0000000800547947 */ /* 0x000fea0003800000 */
.L_x_3566:
[----:B------:R-:W-:Y:S01]  /*2b10*/  ISETP.LT.AND P0, PT, R5, RZ, PT ;  /* 0x000000ff0500720c */ /* 0x000fe20003f01270 */
[----:B------:R-:W-:Y:S01]  /*2b20*/  BSSY.RECONVERGENT B0, `(.L_x_3569) ;  /* 0x0000013000007945 */ /* 0x000fe20003800200 */
[----:B------:R-:W-:-:S04]  /*2b30*/  IADD3 R6, P1, PT, RZ, -R4, RZ ;  /* 0x80000004ff067210 */ /* 0x000fc80007f3e0ff */
[----:B------:R-:W-:-:S07]  /*2b40*/  IADD3.X R7, PT, PT, RZ, ~R5, RZ, P1, !PT ;  /* 0x80000005ff077210 */ /* 0x000fce0000ffe4ff */
[----:B------:R-:W-:Y:S02]  /*2b50*/  @P0 IMAD.MOV.U32 R5, RZ, RZ, R7 ;  /* 0x000000ffff050224 */ /* 0x000fe400078e0007 */
[----:B------:R-:W-:-:S04]  /*2b60*/  @P0 IMAD.MOV.U32 R4, RZ, RZ, R6 ;  /* 0x000000ffff040224 */ /* 0x000fc800078e0006 */
[----:B------:R-:W0:Y:S02]  /*2b70*/  I2F.S64 R5, R4 ;  /* 0x0000000400057312 */ /* 0x000e240000301400 */
        /* <DEDUP_REMOVED lines=13> */
.L_x_3570:
[----:B------:R-:W-:Y:S05]  /*2c50*/  BSYNC.RECONVERGENT B0 ;  /* 0x0000000000007941 */ /* 0x000fea0003800200 */
.L_x_3569:
[----:B------:R-:W-:-:S05]  /*2c60*/  LOP3.LUT R7, R0, 0x80, R7, 0xf8, !PT ;  /* 0x0000008000077812 */ /* 0x000fca00078ef807 */
[----:B------:R0:W-:Y:S01]  /*2c70*/  STG.E.U8 desc[UR36][R2.64], R7 ;  /* 0x0000000702007986 */ /* 0x0001e2000c101124 */
[----:B------:R-:W-:Y:S05]  /*2c80*/  BRA `(.L_x_3555) ;  /* 0x0000000400f47947 */ /* 0x000fea0003800000 */
.L_x_3565:
[----:B------:R-:W-:Y:S02]  /*2c90*/  ISETP.LT.AND P0, PT, R5, RZ, PT ;  /* 0x000000ff0500720c */ /* 0x000fe40003f01270 */
[----:B------:R-:W-:-:S04]  /*2ca0*/  IADD3 R6, P1, PT, RZ, -R4, RZ ;  /* 0x80000004ff067210 */ /* 0x000fc80007f3e0ff */
[----:B------:R-:W-:-:S07]  /*2cb0*/  IADD3.X R7, PT, PT, RZ, ~R5, RZ, P1, !PT ;  /* 0x80000005ff077210 */ /* 0x000fce0000ffe4ff */
[----:B------:R-:W-:Y:S02]  /*2cc0*/  @P0 IMAD.MOV.U32 R4, RZ, RZ, R6 ;  /* 0x000000ffff040224 */ /* 0x000fe400078e0006 */
[----:B------:R-:W-:-:S04]  /*2cd0*/  @P0 IMAD.MOV.U32 R5, RZ, RZ, R7 ;  /* 0x000000ffff050224 */ /* 0x000fc800078e0007 */
[----:B------:R-:W0:Y:S02]  /*2ce0*/  I2F.S64 R0, R4 ;  /* 0x0000000400007312 */ /* 0x000e240000301400 */
[----:B0-----:R-:W-:-:S05]  /*2cf0*/  F2FP.BF16.F32.PACK_AB R0, RZ, R0 ;  /* 0x00000000ff00723e */ /* 0x001fca00000010ff */
[----:B------:R0:W-:Y:S01]  /*2d00*/  STG.E.U16 desc[UR36][R2.64], R0 ;  /* 0x0000000002007986 */ /* 0x0001e2000c101524 */
[----:B------:R-:W-:Y:S05]  /*2d10*/  BRA `(.L_x_3555) ;  /* 0x0000000400d07947 */ /* 0x000fea0003800000 */
.L_x_3562:
        /* <DEDUP_REMOVED lines=10> */
.L_x_3573:
[----:B------:R-:W-:Y:S01]  /*2dc0*/  ISETP.LT.AND P0, PT, R5, RZ, PT ;  /* 0x000000ff0500720c */ /* 0x000fe20003f01270 */
[----:B------:R-:W-:Y:S01]  /*2dd0*/  BSSY.RECONVERGENT B0, `(.L_x_3574) ;  /* 0x0000019000007945 */ /* 0x000fe20003800200 */
[----:B------:R-:W-:Y:S01]  /*2de0*/  IADD3 R6, P1, PT, RZ, -R4, RZ ;  /* 0x80000004ff067210 */ /* 0x000fe20007f3e0ff */
[----:B------:R-:W-:-:S04]  /*2df0*/  IMAD.MOV.U32 R0, RZ, RZ, 0x80 ;  /* 0x00000080ff007424 */ /* 0x000fc800078e00ff */
[----:B------:R-:W-:-:S06]  /*2e00*/  IMAD.X R7, RZ, RZ, ~R5, P1 ;  /* 0x000000ffff077224 */ /* 0x000fcc00008e0e05 */
[----:B------:R-:W-:Y:S01]  /*2e10*/  @P0 IMAD.MOV.U32 R5, RZ, RZ, R7 ;  /* 0x000000ffff050224 */ /* 0x000fe200078e0007 */
[----:B------:R-:W-:-:S05]  /*2e20*/  @P0 MOV R4, R6 ;  /* 0x0000000600040202 */ /* 0x000fca0000000f00 */
[----:B------:R-:W0:Y:S02]  /*2e30*/  I2F.S64 R5, R4 ;  /* 0x0000000400057312 */ /* 0x000e240000301400 */
        /* <DEDUP_REMOVED lines=10> */
.L_x_3576:
[----:B------:R-:W-:-:S04]  /*2ee0*/  SHF.R.U32.HI R0, RZ, 0x14, R5 ;  /* 0x00000014ff007819 */ /* 0x000fc80000011605 */
[----:B------:R-:W-:-:S04]  /*2ef0*/  LOP3.LUT R0, R0, 0x1, RZ, 0xc0, !PT ;  /* 0x0000000100007812 */ /* 0x000fc800078ec0ff */
[----:B------:R-:W-:-:S04]  /*2f00*/  IADD3 R0, PT, PT, R5, 0x487ffff, R0 ;  /* 0x0487ffff05007810 */ /* 0x000fc80007ffe000 */
[----:B------:R-:W-:-:S04]  /*2f10*/  SHF.R.U32.HI R0, RZ, 0x14, R0 ;  /* 0x00000014ff007819 */ /* 0x000fc80000011600 */
[----:B------:R-:W-:-:S07]  /*2f20*/  LOP3.LUT R4, R0, 0xff, RZ, 0xc0, !PT ;  /* 0x000000ff00047812 */ /* 0x000fce00078ec0ff */
.L_x_3577:
[----:B------:R-:W-:-:S04]  /*2f30*/  SHF.R.U32.HI R5, RZ, 0x18, R5 ;  /* 0x00000018ff057819 */ /* 0x000fc80000011605 */
[----:B------:R-:W-:-:S04]  /*2f40*/  LOP3.LUT R4, R4, 0x80, R5, 0xf8, !PT ;  /* 0x0000008004047812 */ /* 0x000fc800078ef805 */
[----:B------:R-:W-:-:S07]  /*2f50*/  PRMT R0, R4, 0x7610, R0 ;  /* 0x0000761004007816 */ /* 0x000fce0000000000 */
.L_x_3575:
[----:B------:R-:W-:Y:S05]  /*2f60*/  BSYNC.RECONVERGENT B0 ;  /* 0x0000000000007941 */ /* 0x000fea0003800200 */
.L_x_3574:
[----:B------:R0:W-:Y:S01]  /*2f70*/  STG.E.U8 desc[UR36][R2.64], R0 ;  /* 0x0000000002007986 */ /* 0x0001e2000c101124 */
[----:B------:R-:W-:Y:S05]  /*2f80*/  BRA `(.L_x_3555) ;  /* 0x0000000400347947 */ /* 0x000fea0003800000 */
.L_x_3572:
        /* <DEDUP_REMOVED lines=18> */
.L_x_3580:
[----:B------:R-:W-:-:S04]  /*30b0*/  SHF.R.U32.HI R0, RZ, 0x15, R5 ;  /* 0x00000015ff007819 */ /* 0x000fc80000011605 */
[----:B------:R-:W-:-:S04]  /*30c0*/  LOP3.LUT R0, R0, 0x1, RZ, 0xc0, !PT ;  /* 0x0000000100007812 */ /* 0x000fc800078ec0ff */
[----:B------:R-:W-:-:S04]  /*30d0*/  IADD3 R0, PT, PT, R5, 0x88fffff, R0 ;  /* 0x088fffff05007810 */ /* 0x000fc80007ffe000 */
[----:B------:R-:W-:-:S04]  /*30e0*/  SHF.R.U32.HI R0, RZ, 0x15, R0 ;  /* 0x00000015ff007819 */ /* 0x000fc80000011600 */
[----:B------:R-:W-:-:S07]  /*30f0*/  LOP3.LUT R4, R0, 0xff, RZ, 0xc0, !PT ;  /* 0x000000ff00047812 */ /* 0x000fce00078ec0ff */
.L_x_3581:
[----:B------:R-:W-:-:S04]  /*3100*/  SHF.R.U32.HI R5, RZ, 0x18, R5 ;  /* 0x00000018ff057819 */ /* 0x000fc80000011605 */
[----:B------:R-:W-:-:S04]  /*3110*/  LOP3.LUT R4, R4, 0x80, R5, 0xf8, !PT ;  /* 0x0000008004047812 */ /* 0x000fc800078ef805 */
[----:B------:R-:W-:-:S07]  /*3120*/  PRMT R0, R4, 0x7610, R0 ;  /* 0x0000761004007816 */ /* 0x000fce0000000000 */
.L_x_3579:
[----:B------:R-:W-:Y:S05]  /*3130*/  BSYNC.RECONVERGENT B0 ;  /* 0x0000000000007941 */ /* 0x000fea0003800200 */
.L_x_3578:
[----:B------:R0:W-:Y:S01]  /*3140*/  STG.E.U8 desc[UR36][R2.64], R0 ;  /* 0x0000000002007986 */ /* 0x0001e2000c101124 */
[----:B------:R-:W-:Y:S05]  /*3150*/  BRA `(.L_x_3555) ;  /* 0x0000000000c07947 */ /* 0x000fea0003800000 */
.L_x_3571:
[----:B------:R-:W-:-:S09]  /*3160*/  UISETP.NE.AND UP0, UPT, UR4, 0x1c, UPT ;  /* 0x0000001c0400788c */ /* 0x000fd2000bf05270 */
[----:B------:R-:W-:Y:S05]  /*3170*/  BRA.U !UP0, `(.L_x_3582) ;  /* 0x0000000108b47547 */ /* 0x000fea000b800000 */
[----:B------:R-:W-:-:S09]  /*3180*/  UISETP.NE.AND UP0, UPT, UR4, 0x1d, UPT ;  /* 0x0000001d0400788c */ /* 0x000fd2000bf05270 */
[----:B------:R-:W-:Y:S05]  /*3190*/  BRA.U !UP0, `(.L_x_3583) ;  /* 0x0000000108a47547 */ /* 0x000fea000b800000 */
[----:B------:R-:W-:-:S09]  /*31a0*/  UISETP.NE.AND UP0, UPT, UR4, 0x2c, UPT ;  /* 0x0000002c0400788c */ /* 0x000fd2000bf05270 */
[----:B------:R-:W-:Y:S05]  /*31b0*/  BRA.U !UP0, `(.L_x_3584) ;  /* 0x0000000108447547 */ /* 0x000fea000b800000 */
.L_x_3554:
        /* <DEDUP_REMOVED lines=8> */
[----:B0-----:R-:W-:Y:S01]  /*3240*/  IMAD.U32 R4, RZ, RZ, UR6 ;  /* 0x00000006ff047e24 */ /* 0x001fe2000f8e00ff */
[----:B------:R-:W-:Y:S01]  /*3250*/  MOV R5, UR7 ;  /* 0x0000000700057c02 */ /* 0x000fe20008000f00 */
[----:B---3--:R-:W-:-:S02]  /*3260*/  IMAD.U32 R6, RZ, RZ, UR8 ;  /* 0x00000008ff067e24 */ /* 0x008fc4000f8e00ff */
[----:B------:R-:W-:Y:S02]  /*3270*/  IMAD.U32 R7, RZ, RZ, UR9 ;  /* 0x00000009ff077e24 */ /* 0x000fe4000f8e00ff */
[----:B----4-:R-:W-:Y:S01]  /*3280*/  IMAD.U32 R10, RZ, RZ, UR4 ;  /* 0x00000004ff0a7e24 */ /* 0x010fe2000f8e00ff */
[----:B-1----:R-:W-:-:S07]  /*3290*/  MOV R11, UR5 ;  /* 0x00000005000b7c02 */ /* 0x002fce0008000f00 */
[----:B------:R-:W-:-:S07]  /*32a0*/  LEPC R20, `(.L_x_3585) ;  /* 0x000000001014794e */ /* 0x000fce0000000000 */
[----:B--2---:R-:W-:Y:S05]  /*32b0*/  CALL.ABS.NOINC R2 ;  /* 0x0000000002007343 */ /* 0x004fea0003c00000 */
.L_x_3585:
[----:B------:R-:W-:Y:S05]  /*32c0*/  BRA `(.L_x_3555) ;  /* 0x0000000000647947 */ /* 0x000fea0003800000 */
.L_x_3584:
[----:B------:R-:W-:Y:S02]  /*32d0*/  ISETP.LT.AND P0, PT, R5, RZ, PT ;  /* 0x000000ff0500720c */ /* 0x000fe40003f01270 */
[----:B------:R-:W-:-:S04]  /*32e0*/  IADD3 R6, P1, PT, RZ, -R4, RZ ;  /* 0x80000004ff067210 */ /* 0x000fc80007f3e0ff */
[----:B------:R-:W-:-:S07]  /*32f0*/  IADD3.X R7, PT, PT, RZ, ~R5, RZ, P1, !PT ;  /* 0x80000005ff077210 */ /* 0x000fce0000ffe4ff */
[----:B------:R-:W-:Y:S02]  /*3300*/  @P0 IMAD.MOV.U32 R4, RZ, RZ, R6 ;  /* 0x000000ffff040224 */ /* 0x000fe400078e0006 */
[----:B------:R-:W-:-:S04]  /*3310*/  @P0 IMAD.MOV.U32 R5, RZ, RZ, R7 ;  /* 0x000000ffff050224 */ /* 0x000fc800078e0007 */
[----:B------:R-:W0:Y:S02]  /*3320*/  I2F.S64 R4, R4 ;  /* 0x0000000400047312 */ /* 0x000e240000301400 */
[----:B0-----:R-:W-:-:S04]  /*3330*/  SHF.R.U32.HI R6, RZ, 0x17, R4 ;  /* 0x00000017ff067819 */ /* 0x001fc80000011604 */
[----:B------:R-:W-:-:S04]  /*3340*/  LOP3.LUT R7, R6, 0xff, RZ, 0xc0, !PT ;  /* 0x000000ff06077812 */ /* 0x000fc800078ec0ff */
[----:B------:R-:W-:-:S13]  /*3350*/  ISETP.NE.AND P1, PT, R7, 0xff, PT ;  /* 0x000000ff0700780c */ /* 0x000fda0003f25270 */
[--C-:B------:R-:W-:Y:S02]  /*3360*/  @P1 SHF.R.U32.HI R0, RZ, 0x16, R4.reuse ;  /* 0x00000016ff001819 */ /* 0x100fe40000011604 */
[----:B------:R-:W-:Y:S02]  /*3370*/  @P1 LOP3.LUT P0, RZ, R7, 0x3fffff, R4, 0xf8, !PT ;  /* 0x003fffff07ff1812 */ /* 0x000fe4000780f804 */
[----:B------:R-:W-:Y:S02]  /*3380*/  @P1 LOP3.LUT R0, R0, 0x1, RZ, 0xc0, !PT ;  /* 0x0000000100001812 */ /* 0x000fe400078ec0ff */
[----:B------:R-:W-:Y:S02]  /*3390*/  @P1 IADD3 R4, PT, PT, R6, 0x1, RZ ;  /* 0x0000000106041810 */ /* 0x000fe40007ffe0ff */
[----:B------:R-:W-:Y:S01]  /*33a0*/  @P1 ISETP.EQ.U32.AND P2, PT, R0, 0x1, P0 ;  /* 0x000000010000180c */ /* 0x000fe20000742070 */
[----:B------:R-:W-:Y:S01]  /*33b0*/  IMAD.MOV.U32 R0, RZ, RZ, 0xff ;  /* 0x000000ffff007424 */ /* 0x000fe200078e00ff */
[----:B------:R-:W-:-:S02]  /*33c0*/  PLOP3.LUT P0, PT, PT, PT, PT, 0x80, 0x8 ;  /* 0x000000000008781c */ /* 0x000fc40003f0f070 */
[----:B------:R-:W-:Y:S02]  /*33d0*/  @P1 PLOP3.LUT P0, PT, P2, PT, PT, 0x80, 0x8 ;  /* 0x000000000008181c */ /* 0x000fe4000170f070 */
[----:B------:R-:W-:-:S11]  /*33e0*/  PRMT R5, R0, 0x7610, R5 ;  /* 0x0000761000057816 */ /* 0x000fd60000000005 */
[----:B------:R-:W-:-:S04]  /*33f0*/  @!P0 IMAD.MOV R4, RZ, RZ, R6 ;  /* 0x000000ffff048224 */ /* 0x000fc800078e0206 */
[----:B------:R-:W-:-:S05]  /*3400*/  @P1 IMAD.MOV.U32 R5, RZ, RZ, R4 ;  /* 0x000000ffff051224 */ /* 0x000fca00078e0004 */
[----:B------:R0:W-:Y:S01]  /*3410*/  STG.E.U8 desc[UR36][R2.64], R5 ;  /* 0x0000000502007986 */ /* 0x0001e2000c101124 */
[----:B------:R-:W-:Y:S05]  /*3420*/  BRA `(.L_x_3555) ;  /* 0x00000000000c7947 */ /* 0x000fea0003800000 */
.L_x_3583:
[----:B------:R0:W-:Y:S01]  /*3430*/  STG.E.64 desc[UR36][R2.64], R6 ;  /* 0x0000000602007986 */ /* 0x0001e2000c101b24 */
[----:B------:R-:W-:Y:S05]  /*3440*/  BRA `(.L_x_3555) ;  /* 0x0000000000047947 */ /* 0x000fea0003800000 */
.L_x_3582:
[----:B------:R0:W-:Y:S02]  /*3450*/  STG.E desc[UR36][R2.64], R11 ;  /* 0x0000000b02007986 */ /* 0x0001e4000c101924 */
.L_x_3555:
[----:B------:R-:W-:-:S07]  /*3460*/  VIADD R17, R17, 0x80 ;  /* 0x0000008011117836 */ /* 0x000fce0000000000 */
.L_x_3514:
[----:B------:R-:W-:Y:S05]  /*3470*/  BSYNC.RECONVERGENT B6 ;  /* 0x0000000000067941 */ /* 0x000fea0003800200 */
.L_x_3513:
        /* <DEDUP_REMOVED lines=307> */
.L_x_3588:
        /* <DEDUP_REMOVED lines=17> */
.L_x_3592:
[----:B------:R0:W5:Y:S01]  /*48c0*/  LDG.E.U8 R4, desc[UR36][R2.64] ;  /* 0x0000002402047981 */ /* 0x000162000c1e1100 */
[----:B------:R-:W-:Y:S01]  /*48d0*/  IMAD.MOV.U32 R5, RZ, RZ, RZ ;  /* 0x000000ffff057224 */ /* 0x000fe200078e00ff */
[----:B------:R-:W-:Y:S06]  /*48e0*/  BRA `(.L_x_3594) ;  /* 0x0000000c00407947 */ /* 0x000fec0003800000 */
.L_x_3591:
        /* <DEDUP_REMOVED lines=8> */
.L_x_3596:
[----:B------:R-:W2:Y:S02]  /*4970*/  LDG.E R4, desc[UR36][R2.64] ;  /* 0x0000002402047981 */ /* 0x000ea4000c1e1900 */
[----:B--2---:R-:W-:Y:S01]  /*4980*/  SHF.R.S32.HI R5, RZ, 0x1f, R4 ;  /* 0x0000001fff057819 */ /* 0x004fe20000011404 */
[----:B------:R-:W-:Y:S06]  /*4990*/  BRA `(.L_x_3594) ;  /* 0x0000000c00147947 */ /* 0x000fec0003800000 */
.L_x_3595:
[----:B------:R-:W2:Y:S02]  /*49a0*/  LDG.E.S16 R4, desc[UR36][R2.64] ;  /* 0x0000002402047981 */ /* 0x000ea4000c1e1700 */
[----:B--2---:R-:W-:Y:S01]  /*49b0*/  SHF.R.S32.HI R5, RZ, 0x1f, R4 ;  /* 0x0000001fff057819 */ /* 0x004fe20000011404 */
[----:B------:R-:W-:Y:S06]  /*49c0*/  BRA `(.L_x_3594) ;  /* 0x0000000c00087947 */ /* 0x000fec0003800000 */
.L_x_3590:
        /* <DEDUP_REMOVED lines=9> */
.L_x_3598:
[----:B------:R-:W2:Y:S02]  /*4a60*/  LDG.E.U16 R2, desc[UR36][R2.64] ;  /* 0x0000002402027981 */ /* 0x000ea4000c1e1500 */
[----:B--2---:R-:W-:-:S06]  /*4a70*/  HADD2.F32 R4, -RZ, R2.H0_H0 ;  /* 0x20000002ff047230 */ /* 0x004fcc0000004100 */
[----:B------:R-:W0:Y:S01]  /*4a80*/  F2I.S64.TRUNC R4, R4 ;  /* 0x0000000400047311 */ /* 0x000e22000020d900 */
[----:B------:R-:W-:Y:S05]  /*4a90*/  BRA `(.L_x_3594) ;  /* 0x0000000800d47947 */ /* 0x000fea0003800000 */
.L_x_3597:
[----:B------:R-:W-:-:S09]  /*4aa0*/  UISETP.NE.AND UP0, UPT, UR4, 0x7, UPT ;  /* 0x000000070400788c */ /* 0x000fd2000bf05270 */
[----:B------:R-:W-:Y:S05]  /*4ab0*/  BRA.U !UP0, `(.L_x_3599) ;  /* 0x00000001082c7547 */ /* 0x000fea000b800000 */
[----:B------:R-:W-:-:S09]  /*4ac0*/  UISETP.NE.AND UP0, UPT, UR4, 0x8, UPT ;  /* 0x000000080400788c */ /* 0x000fd2000bf05270 */
[----:B------:R-:W-:Y:S05]  /*4ad0*/  BRA.U !UP0, `(.L_x_3600) ;  /* 0x0000000108147547 */ /* 0x000fea000b800000 */
[----:B------:R-:W-:-:S09]  /*4ae0*/  UISETP.NE.AND UP0, UPT, UR4, 0x9, UPT ;  /* 0x000000090400788c */ /* 0x000fd2000bf05270 */
[----:B------:R-:W-:Y:S05]  /*4af0*/  BRA.U UP0, `(.L_x_3593) ;  /* 0x0000000900647547 */ /* 0x000fea000b800000 */
[----:B------:R-:W2:Y:S02]  /*4b00*/  LDG.E R2, desc[UR36][R2.64] ;  /* 0x0000002402027981 */ /* 0x000ea4000c1e1900 */
[----:B--2---:R2:W3:Y:S01]  /*4b10*/  F2I.S64.TRUNC R4, R2 ;  /* 0x0000000200047311 */ /* 0x0044e2000020d900 */
[----:B------:R-:W-:Y:S05]  /*4b20*/  BRA `(.L_x_3594) ;  /* 0x0000000800b07947 */ /* 0x000fea0003800000 */
.L_x_3600:
[----:B------:R-:W2:Y:S02]  /*4b30*/  LDG.E.U16 R2, desc[UR36][R2.64] ;  /* 0x0000002402027981 */ /* 0x000ea4000c1e1500 */
[----:B--2---:R-:W-:-:S06]  /*4b40*/  HADD2.F32 R4, -RZ, R2.H0_H0 ;  /* 0x20000002ff047230 */ /* 0x004fcc0000004100 */
[----:B------:R-:W4:Y:S01]  /*4b50*/  F2I.S64.TRUNC R4, R4 ;  /* 0x0000000400047311 */ /* 0x000f22000020d900 */
[----:B------:R-:W-:Y:S05]  /*4b60*/  BRA `(.L_x_3594) ;  /* 0x0000000800a07947 */ /* 0x000fea0003800000 */
.L_x_3599:
[----:B------:R-:W2:Y:S02]  /*4b70*/  LDG.E.64 R2, desc[UR36][R2.64] ;  /* 0x0000002402027981 */ /* 0x000ea4000c1e1b00 */
[----:B--2---:R0:W1:Y:S01]  /*4b80*/  F2I.S64.F64.TRUNC R4, R2 ;  /* 0x0000000200047311 */ /* 0x004062000030d900 */
[----:B------:R-:W-:Y:S05]  /*4b90*/  BRA `(.L_x_3594) ;  /* 0x0000000800947947 */ /* 0x000fea0003800000 */
.L_x_3589:
        /* <DEDUP_REMOVED lines=13> */
.L_x_3603:
[----:B------:R-:W2:Y:S02]  /*4c70*/  LDG.E.64 R2, desc[UR36][R2.64] ;  /* 0x0000002402027981 */ /* 0x000ea4000c1e1b00 */
[----:B--2---:R0:W1:Y:S01]  /*4c80*/  F2I.S64.F64.TRUNC R4, R2 ;  /* 0x0000000200047311 */ /* 0x004062000030d900 */
[----:B------:R-:W-:Y:S05]  /*4c90*/  BRA `(.L_x_3594) ;  /* 0x0000000800547947 */ /* 0x000fea0003800000 */
.L_x_3602:
        /* <DEDUP_REMOVED lines=26> */
.L_x_3605:
        /* <DEDUP_REMOVED lines=11> */
[----:B------:R-:W0:Y:S01]  /*4ef0*/  F2I.S64.TRUNC R4, R5 ;  /* 0x0000000500047311 */ /* 0x000e22000020d900 */
[----:B------:R-:W-:Y:S05]  /*4f00*/  BRA `(.L_x_3594) ;  /* 0x0000000400b87947 */ /* 0x000fea0003800000 */
.L_x_3604:
[----:B------:R-:W2:Y:S02]  /*4f10*/  LDG.E.U16 R4, desc[UR36][R2.64] ;  /* 0x0000002402047981 */ /* 0x000ea4000c1e1500 */
[----:B--2---:R-:W-:-:S06]  /*4f20*/  SHF.L.U32 R4, R4, 0x10, RZ ;  /* 0x0000001004047819 */ /* 0x004fcc00000006ff */
[----:B------:R-:W0:Y:S01]  /*4f30*/  F2I.S64.TRUNC R4, R4 ;  /* 0x0000000400047311 */ /* 0x000e22000020d900 */
[----:B------:R-:W-:Y:S05]  /*4f40*/  BRA `(.L_x_3594) ;  /* 0x0000000400a87947 */ /* 0x000fea0003800000 */
.L_x_3601:
        /* <DEDUP_REMOVED lines=11> */
.L_x_3608:
        /* <DEDUP_REMOVED lines=21> */
.L_x_3612:
[----:B------:R-:W-:Y:S05]  /*5150*/  BSYNC.RECONVERGENT B1 ;  /* 0x0000000000017941 */ /* 0x000fea0003800200 */
.L_x_3611:
[----:B------:R-:W-:Y:S01]  /*5160*/  IMAD.SHL.U32 R0, R0, 0x100000, RZ ;  /* 0x0010000000007824 */ /* 0x000fe200078e00ff */
[----:B------:R-:W-:-:S04]  /*5170*/  LEA R2, R2, 0x3b800000, 0x17 ;  /* 0x3b80000002027811 */ /* 0x000fc800078eb8ff */
[----:B------:R-:W-:-:S07]  /*5180*/  LOP3.LUT R4, R2, R0, R7, 0xfe, !PT ;  /* 0x0000000002047212 */ /* 0x000fce00078efe07 */
.L_x_3610:
[----:B------:R-:W-:Y:S05]  /*5190*/  BSYNC.RECONVERGENT B0 ;  /* 0x0000000000007941 */ /* 0x000fea0003800200 */
.L_x_3609:
[----:B------:R-:W0:Y:S01]  /*51a0*/  F2I.S64.TRUNC R4, R4 ;  /* 0x0000000400047311 */ /* 0x000e22000020d900 */
[----:B------:R-:W-:Y:S05]  /*51b0*/  BRA `(.L_x_3594) ;  /* 0x00000004000c7947 */ /* 0x000fea0003800000 */
.L_x_3607:
        /* <DEDUP_REMOVED lines=21> */
.L_x_3616:
[----:B------:R-:W-:Y:S05]  /*5310*/  BSYNC.RECONVERGENT B1 ;  /* 0x0000000000017941 */ /* 0x000fea0003800200 */
.L_x_3615:
[----:B------:R-:W-:Y:S01]  /*5320*/  IMAD.SHL.U32 R0, R0, 0x200000, RZ ;  /* 0x0020000000007824 */ /* 0x000fe200078e00ff */
[----:B------:R-:W-:-:S04]  /*5330*/  LEA R2, R2, 0x37800000, 0x17 ;  /* 0x3780000002027811 */ /* 0x000fc800078eb8ff */
[----:B------:R-:W-:-:S07]  /*5340*/  LOP3.LUT R4, R2, R0, R7, 0xfe, !PT ;  /* 0x0000000002047212 */ /* 0x000fce00078efe07 */
.L_x_3614:
[----:B------:R-:W-:Y:S05]  /*5350*/  BSYNC.RECONVERGENT B0 ;  /* 0x0000000000007941 */ /* 0x000fea0003800200 */
.L_x_3613:
[----:B------:R-:W0:Y:S01]  /*5360*/  F2I.S64.TRUNC R4, R4 ;  /* 0x0000000400047311 */ /* 0x000e22000020d900 */
[----:B------:R-:W-:Y:S05]  /*5370*/  BRA `(.L_x_3594) ;  /* 0x00000000009c7947 */ /* 0x000fea0003800000 */
.L_x_3606:
        /* <DEDUP_REMOVED lines=14> */
.L_x_3620:
[----:B------:R-:W-:Y:S05]  /*5460*/  BSYNC.RECONVERGENT B0 ;  /* 0x0000000000007941 */ /* 0x000fea0003800200 */
.L_x_3619:
[----:B------:R-:W0:Y:S01]  /*5470*/  F2I.S64.TRUNC R4, R4 ;  /* 0x0000000400047311 */ /* 0x000e22000020d900 */
[----:B------:R-:W-:Y:S05]  /*5480*/  BRA `(.L_x_3594) ;  /* 0x0000000000587947 */ /* 0x000fea0003800000 */
.L_x_3593:
        /* <DEDUP_REMOVED lines=11> */
[----:B------:R-:W-:Y:S02]  /*5540*/  IMAD.U32 R7, RZ, RZ, UR7 ;  /* 0x00000007ff077e24 */ /* 0x000fe4000f8e00ff */
[----:B---3--:R-:W-:Y:S01]  /*5550*/  IMAD.U32 R10, RZ, RZ, UR8 ;  /* 0x00000008ff0a7e24 */ /* 0x008fe2000f8e00ff */
[----:B------:R-:W-:-:S07]  /*5560*/  MOV R11, UR9 ;  /* 0x00000009000b7c02 */ /* 0x000fce0008000f00 */
[----:B------:R-:W-:-:S07]  /*5570*/  LEPC R20, `(.L_x_3621) ;  /* 0x000000001014794e */ /* 0x000fce0000000000 */
[----:B--2---:R-:W-:Y:S05]  /*5580*/  CALL.ABS.NOINC R2 ;  /* 0x0000000002007343 */ /* 0x004fea0003c00000 */
.L_x_3621:
[----:B------:R-:W-:Y:S01]  /*5590*/  CS2R R4, SRZ ;  /* 0x0000000000047805 */ /* 0x000fe2000001ff00 */
[----:B------:R-:W-:Y:S06]  /*55a0*/  BRA `(.L_x_3594) ;  /* 0x0000000000107947 */ /* 0x000fec0003800000 */
.L_x_3618:
[----:B------:R0:W5:Y:S01]  /*55b0*/  LDG.E.64 R4, desc[UR36][R2.64] ;  /* 0x0000002402047981 */ /* 0x000162000c1e1b00 */
[----:B------:R-:W-:Y:S05]  /*55c0*/  BRA `(.L_x_3594) ;  /* 0x0000000000087947 */ /* 0x000fea0003800000 */
.L_x_3617:
[----:B------:R0:W5:Y:S01]  /*55d0*/  LDG.E R4, desc[UR36][R2.64] ;  /* 0x0000002402047981 */ /* 0x000162000c1e1900 */
[----:B------:R-:W-:-:S07]  /*55e0*/  HFMA2 R5, -RZ, RZ, 0, 0 ;  /* 0x00000000ff057431 */ /* 0x000fce00000001ff */
.L_x_3594:
[----:B------:R-:W2:Y:S01]  /*55f0*/  LDCU.64 UR6, c[0x0][0x580] ;  /* 0x0000b000ff0677ac */ /* 0x000ea20008000a00 */
[-C--:B01-345:R-:W-:Y:S02]  /*5600*/  IADD3 R7, P2, PT, RZ, -R4.reuse, RZ ;  /* 0x80000004ff077210 */ /* 0x0bbfe40007f5e0ff */
[----:B------:R-:W-:Y:S01]  /*5610*/  ISETP.LT.AND P1, PT, R5, RZ, PT ;  /* 0x000000ff0500720c */ /* 0x000fe20003f21270 */
[----:B------:R-:W-:Y:S02]  /*5620*/  UPRMT UR4, UR42, 0x9910, URZ ;  /* 0x000099102a047896 */ /* 0x000fe400080000ff */
[----:B------:R-:W-:Y:S01]  /*5630*/  IMAD.X R9, RZ, RZ, ~R5, P2 ;  /* 0x000000ffff097224 */ /* 0x000fe200010e0e05 */
[----:B------:R-:W-:Y:S01]  /*5640*/  SEL R11, R7, R4, P1 ;  /* 0x00000004070b7207 */ /* 0x000fe20000800000 */
[----:B------:R-:W-:-:S03]  /*5650*/  UISETP.GT.AND UP0, UPT, UR4, 0x9, UPT ;  /* 0x000000090400788c */ /* 0x000fc6000bf04270 */
[----:B------:R-:W-:Y:S01]  /*5660*/  SEL R7, R9, R5, P1 ;  /* 0x0000000509077207 */ /* 0x000fe20000800000 */
[----:B------:R-:W-:Y:S01]  /*5670*/  IMAD.MOV.U32 R6, RZ, RZ, R11 ;  /* 0x000000ffff067224 */ /* 0x000fe200078e000b */
[----:B--2---:R-:W-:-:S05]  /*5680*/  IADD3 R2, P0, PT, R16, UR6, RZ ;  /* 0x0000000610027c10 */ /* 0x004fca000ff1e0ff */
        /* <DEDUP_REMOVED lines=12> */
.L_x_3625:
[----:B------:R0:W-:Y:S01]  /*5750*/  STG.E.U8 desc[UR36][R2.64], R11 ;  /* 0x0000000b02007986 */ /* 0x0001e2000c101124 */
[----:B------:R-:W-:Y:S05]  /*5760*/  BRA `(.L_x_3627) ;  /* 0x0000001000287947 */ /* 0x000fea0003800000 */
.L_x_3624:
        /* <DEDUP_REMOVED lines=8> */
.L_x_3629:
[----:B------:R0:W-:Y:S01]  /*57f0*/  STG.E desc[UR36][R2.64], R11 ;  /* 0x0000000b02007986 */ /* 0x0001e2000c101924 */
[----:B------:R-:W-:Y:S05]  /*5800*/  BRA `(.L_x_3627) ;  /* 0x0000001000007947 */ /* 0x000fea0003800000 */
.L_x_3628:
[----:B------:R0:W-:Y:S01]  /*5810*/  STG.E.U16 desc[UR36][R2.64], R11 ;  /* 0x0000000b02007986 */ /* 0x0001e2000c101524 */
[----:B------:R-:W-:Y:S05]  /*5820*/  BRA `(.L_x_3627) ;  /* 0x0000000c00f87947 */ /* 0x000fea0003800000 */
.L_x_3623:
[----:B------:R-:W-:-:S09]  /*5830*/  UISETP.GT.AND UP0, UPT, UR4, 0x6, UPT ;  /* 0x000000060400788c */ /* 0x000fd2000bf04270 */
[----:B------:R-:W-:Y:S05]  /*5840*/  BRA.U UP0, `(.L_x_3630) ;  /* 0x0000000100547547 */ /* 0x000fea000b800000 */
[----:B------:R-:W-:-:S09]  /*5850*/  UISETP.NE.AND UP0, UPT, UR4, 0x5, UPT ;  /* 0x000000050400788c */ /* 0x000fd2000bf05270 */
[----:B------:R-:W-:Y:S05]  /*5860*/  BRA.U !UP0, `(.L_x_3631) ;  /* 0x0000000108287547 */ /* 0x000fea000b800000 */
[----:B------:R-:W-:-:S09]  /*5870*/  UISETP.NE.AND UP0, UPT, UR4, 0x6, UPT ;  /* 0x000000060400788c */ /* 0x000fd2000bf05270 */
[----:B------:R-:W-:Y:S05]  /*5880*/  BRA.U UP0, `(.L_x_3626) ;  /* 0x0000000900c07547 */ /* 0x000fea000b800000 */
[----:B------:R-:W-:Y:S02]  /*5890*/  ISETP.LT.AND P0, PT, R5, RZ, PT ;  /* 0x000000ff0500720c */ /* 0x000fe40003f01270 */
[----:B------:R-:W-:-:S04]  /*58a0*/  IADD3 R6, P1, PT, RZ, -R4, RZ ;  /* 0x80000004ff067210 */ /* 0x000fc80007f3e0ff */
[----:B------:R-:W-:-:S07]  /*58b0*/  IADD3.X R7, PT, PT, RZ, ~R5, RZ, P1, !PT ;  /* 0x80000005ff077210 */ /* 0x000fce0000ffe4ff */
[----:B------:R-:W-:Y:S02]  /*58c0*/  @P0 IMAD.MOV.U32 R5, RZ, RZ, R7 ;  /* 0x000000ffff050224 */ /* 0x000fe400078e0007 */
[----:B------:R-:W-:-:S04]  /*58d0*/  @P0 IMAD.MOV.U32 R4, RZ, RZ, R6 ;  /* 0x000000ffff040224 */ /* 0x000fc800078e0006 */
[----:B------:R-:W0:Y:S02]  /*58e0*/  I2F.S64 R5, R4 ;  /* 0x0000000400057312 */ /* 0x000e240000301400 */
[----:B0-----:R0:W-:Y:S01]  /*58f0*/  STG.E desc[UR36][R2.64], R5 ;  /* 0x0000000502007986 */ /* 0x0011e2000c101924 */
[----:B------:R-:W-:Y:S05]  /*5900*/  BRA `(.L_x_3627) ;  /* 0x0000000c00c07947 */ /* 0x000fea0003800000 */
.L_x_3631:
[----:B------:R-:W-:Y:S02]  /*5910*/  ISETP.LT.AND P0, PT, R5, RZ, PT ;  /* 0x000000ff0500720c */ /* 0x000fe40003f01270 */
[----:B------:R-:W-:-:S05]  /*5920*/  IADD3 R6, P1, PT, RZ, -R4, RZ ;  /* 0x80000004ff067210 */ /* 0x000fca0007f3e0ff */
[----:B------:R-:W-:-:S06]  /*5930*/  IMAD.X R7, RZ, RZ, ~R5, P1 ;  /* 0x000000ffff077224 */ /* 0x000fcc00008e0e05 */
[----:B------:R-:W-:Y:S01]  /*5940*/  @P0 MOV R4, R6 ;  /* 0x0000000600040202 */ /* 0x000fe20000000f00 */
[----:B------:R-:W-:-:S04]  /*5950*/  @P0 IMAD.MOV.U32 R5, RZ, RZ, R7 ;  /* 0x000000ffff050224 */ /* 0x000fc800078e0007 */
[----:B------:R-:W0:Y:S02]  /*5960*/  I2F.S64 R0, R4 ;  /* 0x0000000400007312 */ /* 0x000e240000301400 */
[----:B0-----:R-:W-:-:S05]  /*5970*/  F2FP.F16.F32.PACK_AB R0, RZ, R0 ;  /* 0x00000000ff00723e */ /* 0x001fca00000000ff */
[----:B------:R0:W-:Y:S01]  /*5980*/  STG.E.U16 desc[UR36][R2.64], R0 ;  /* 0x0000000002007986 */ /* 0x0001e2000c101524 */
[----:B------:R-:W-:Y:S05]  /*5990*/  BRA `(.L_x_3627) ;  /* 0x0000000c009c7947 */ /* 0x000fea0003800000 */
.L_x_3630:
        /* <DEDUP_REMOVED lines=9> */
[----:B------:R-:W-:Y:S01]  /*5a30*/  @P0 IMAD.MOV.U32 R4, RZ, RZ, R6 ;  /* 0x000000ffff040224 */ /* 0x000fe200078e0006 */
[----:B------:R-:W-:Y:S01]  /*5a40*/  @P0 MOV R5, R7 ;  /* 0x0000000700050202 */ /* 0x000fe20000000f00 */
[----:B------:R-:W-:-:S03]  /*5a50*/  IMAD.MOV.U32 R7, RZ, RZ, RZ ;  /* 0x000000ffff077224 */ /* 0x000fc600078e00ff */
[----:B------:R-:W0:Y:S02]  /*5a60*/  I2F.S64 R6, R4 ;  /* 0x0000000400067312 */ /* 0x000e240000301400 */
[----:B0-----:R0:W-:Y:S01]  /*5a70*/  STG.E.64 desc[UR36][R2.64], R6 ;  /* 0x0000000602007986 */ /* 0x0011e2000c101b24 */
[----:B------:R-:W-:Y:S05]  /*5a80*/  BRA `(.L_x_3627) ;  /* 0x0000000c00607947 */ /* 0x000fea0003800000 */
.L_x_3633:
[----:B------:R-:W-:Y:S02]  /*5a90*/  ISETP.LT.AND P0, PT, R5, RZ, PT ;  /* 0x000000ff0500720c */ /* 0x000fe40003f01270 */
[----:B------:R-:W-:-:S05]  /*5aa0*/  IADD3 R6, P1, PT, RZ, -R4, RZ ;  /* 0x80000004ff067210 */ /* 0x000fca0007f3e0ff */
[----:B------:R-:W-:-:S06]  /*5ab0*/  IMAD.X R7, RZ, RZ, ~R5, P1 ;  /* 0x000000ffff077224 */ /* 0x000fcc00008e0e05 */
[----:B------:R-:W-:Y:S01]  /*5ac0*/  @P0 IMAD.MOV.U32 R4, RZ, RZ, R6 ;  /* 0x000000ffff040224 */ /* 0x000fe200078e0006 */
[----:B------:R-:W-:-:S05]  /*5ad0*/  @P0 MOV R5, R7 ;  /* 0x0000000700050202 */ /* 0x000fca0000000f00 */
[----:B------:R-:W0:Y:S02]  /*5ae0*/  I2F.S64 R4, R4 ;  /* 0x0000000400047312 */ /* 0x000e240000301400 */
[----:B0-----:R-:W-:-:S04]  /*5af0*/  F2FP.F16.F32.PACK_AB R5, RZ, R4 ;  /* 0x00000004ff05723e */ /* 0x001fc800000000ff */
[----:B------:R-:W-:-:S05]  /*5b00*/  PRMT R5, R5, 0x5410, RZ ;  /* 0x0000541005057816 */ /* 0x000fca00000000ff */
[----:B------:R0:W-:Y:S01]  /*5b10*/  STG.E desc[UR36][R2.64], R5 ;  /* 0x0000000502007986 */ /* 0x0001e2000c101924 */
[----:B------:R-:W-:Y:S05]  /*5b20*/  BRA `(.L_x_3627) ;  /* 0x0000000c00387947 */ /* 0x000fea0003800000 */
.L_x_3632:
[----:B------:R-:W-:Y:S02]  /*5b30*/  ISETP.LT.AND P0, PT, R5, RZ, PT ;  /* 0x000000ff0500720c */ /* 0x000fe40003f01270 */
[----:B------:R-:W-:-:S05]  /*5b40*/  IADD3 R6, P1, PT, RZ, -R4, RZ ;  /* 0x80000004ff067210 */ /* 0x000fca0007f3e0ff */
[----:B------:R-:W-:-:S06]  /*5b50*/  IMAD.X R7, RZ, RZ, ~R5, P1 ;  /* 0x000000ffff077224 */ /* 0x000fcc00008e0e05 */
[----:B------:R-:W-:Y:S02]  /*5b60*/  @P0 IMAD.MOV.U32 R4, RZ, RZ, R6 ;  /* 0x000000ffff040224 */ /* 0x000fe400078e0006 */
[----:B------:R-:W-:-:S06]  /*5b70*/  @P0 IMAD.MOV.U32 R5, RZ, RZ, R7 ;  /* 0x000000ffff050224 */ /* 0x000fcc00078e0007 */
[----:B------:R-:W0:Y:S02]  /*5b80*/  I2F.F64.S64 R4, R4 ;  /* 0x0000000400047312 */ /* 0x000e240000301c00 */
[----:B0-----:R0:W-:Y:S01]  /*5b90*/  STG.E.64 desc[UR36][R2.64], R4 ;  /* 0x0000000402007986 */ /* 0x0011e2000c101b24 */
[----:B------:R-:W-:Y:S05]  /*5ba0*/  BRA `(.L_x_3627) ;  /* 0x0000000c00187947 */ /* 0x000fea0003800000 */
.L_x_3622:
        /* <DEDUP_REMOVED lines=12> */
.L_x_3637:
        /* <DEDUP_REMOVED lines=23> */
.L_x_3640:
[----:B------:R-:W-:-:S04]  /*5de0*/  SHF.R.U32.HI R5, RZ, 0x18, R5 ;  /* 0x00000018ff057819 */ /* 0x000fc80000011605 */
[----:B------:R-:W-:-:S07]  /*5df0*/  LOP3.LUT R0, R0, 0x80, R5, 0xf8, !PT ;  /* 0x0000008000007812 */ /* 0x000fce00078ef805 */
.L_x_3639:
[----:B------:R-:W-:Y:S05]  /*5e00*/  BSYNC.RECONVERGENT B0 ;  /* 0x0000000000007941 */ /* 0x000fea0003800200 */
.L_x_3638:
[----:B------:R0:W-:Y:S01]  /*5e10*/  STG.E.U8 desc[UR36][R2.64], R0 ;  /* 0x0000000002007986 */ /* 0x0001e2000c101124 */
[----:B------:R-:W-:Y:S05]  /*5e20*/  BRA `(.L_x_3627) ;  /* 0x0000000800787947 */ /* 0x000fea0003800000 */
.L_x_3636:
[----:B------:R-:W-:Y:S01]  /*5e30*/  ISETP.LT.AND P0, PT, R5, RZ, PT ;  /* 0x000000ff0500720c */ /* 0x000fe20003f01270 */
[----:B------:R-:W-:Y:S01]  /*5e40*/  BSSY.RECONVERGENT B0, `(.L_x_3641) ;  /* 0x0000018000007945 */ /* 0x000fe20003800200 */
[----:B------:R-:W-:Y:S01]  /*5e50*/  IADD3 R6, P1, PT, RZ, -R4, RZ ;  /* 0x80000004ff067210 */ /* 0x000fe20007f3e0ff */
[----:B------:R-:W-:-:S04]  /*5e60*/  HFMA2 R0, -RZ, RZ, 0, 7.62939453125e-06 ;  /* 0x00000080ff007431 */ /* 0x000fc800000001ff */
[----:B------:R-:W-:-:S06]  /*5e70*/  IMAD.X R7, RZ, RZ, ~R5, P1 ;  /* 0x000000ffff077224 */ /* 0x000fcc00008e0e05 */
        /* <DEDUP_REMOVED lines=18> */
.L_x_3643:
[----:B------:R-:W-:-:S04]  /*5fa0*/  SHF.R.U32.HI R5, RZ, 0x18, R5 ;  /* 0x00000018ff057819 */ /* 0x000fc80000011605 */
[----:B------:R-:W-:-:S07]  /*5fb0*/  LOP3.LUT R0, R0, 0x80, R5, 0xf8, !PT ;  /* 0x0000008000007812 */ /* 0x000fce00078ef805 */
.L_x_3642:
[----:B------:R-:W-:Y:S05]  /*5fc0*/  BSYNC.RECONVERGENT B0 ;  /* 0x0000000000007941 */ /* 0x000fea0003800200 */
.L_x_3641:
[----:B------:R0:W-:Y:S01]  /*5fd0*/  STG.E.U8 desc[UR36][R2.64], R0 ;  /* 0x0000000002007986 */ /* 0x0001e2000c101124 */
[----:B------:R-:W-:Y:S05]  /*5fe0*/  BRA `(.L_x_3627) ;  /* 0x0000000800087947 */ /* 0x000fea0003800000 */
.L_x_3635:
        /* <DEDUP_REMOVED lines=10> */
[----:B------:R-:W-:-:S05]  /*6090*/  @P0 MOV R5, R7 ;  /* 0x0000000700050202 */ /* 0x000fca0000000f00 */
[----:B------:R-:W0:Y:S02]  /*60a0*/  I2F.S64 R4, R4 ;  /* 0x0000000400047312 */ /* 0x000e240000301400 */
        /* <DEDUP_REMOVED lines=12> */
[----:B------:R-:W-:-:S05]  /*6170*/  @!P0 IMAD.MOV R4, RZ, RZ, R6 ;  /* 0x000000ffff048224 */ /* 0x000fca00078e0206 */
[----:B------:R-:W-:-:S05]  /*6180*/  @P1 MOV R5, R4 ;  /* 0x0000000400051202 */ /* 0x000fca0000000f00 */
[----:B------:R0:W-:Y:S01]  /*6190*/  STG.E.U8 desc[UR36][R2.64], R5 ;  /* 0x0000000502007986 */ /* 0x0001e2000c101124 */
[----:B------:R-:W-:Y:S05]  /*61a0*/  BRA `(.L_x_3627) ;  /* 0x0000000400987947 */ /* 0x000fea0003800000 */
.L_x_3645:
[----:B------:R0:W-:Y:S01]  /*61b0*/  STG.E.64 desc[UR36][R2.64], R6 ;  /* 0x0000000602007986 */ /* 0x0001e2000c101b24 */
[----:B------:R-:W-:Y:S05]  /*61c0*/  BRA `(.L_x_3627) ;  /* 0x0000000400907947 */ /* 0x000fea0003800000 */
.L_x_3644:
[----:B------:R0:W-:Y:S01]  /*61d0*/  STG.E desc[UR36][R2.64], R11 ;  /* 0x0000000b02007986 */ /* 0x0001e2000c101924 */
[----:B------:R-:W-:Y:S05]  /*61e0*/  BRA `(.L_x_3627) ;  /* 0x0000000400887947 */ /* 0x000fea0003800000 */
.L_x_3634:
        /* <DEDUP_REMOVED lines=11> */
.L_x_3647:
        /* <DEDUP_REMOVED lines=9> */
.L_x_3646:
[----:B------:R-:W-:-:S09]  /*6330*/  UISETP.NE.AND UP0, UPT, UR4, 0xf, UPT ;  /* 0x0000000f0400788c */ /* 0x000fd2000bf05270 */
[----:B------:R-:W-:Y:S05]  /*6340*/  BRA.U !UP0, `(.L_x_3648) ;  /* 0x0000000508107547 */ /* 0x000fea000b800000 */
[----:B------:R-:W-:-:S09]  /*6350*/  UISETP.NE.AND UP0, UPT, UR4, 0x17, UPT ;  /* 0x000000170400788c */ /* 0x000fd2000bf05270 */
[----:B------:R-:W-:Y:S05]  /*6360*/  BRA.U !UP0, `(.L_x_3649) ;  /* 0x0000000108a47547 */ /* 0x000fea000b800000 */
[----:B------:R-:W-:-:S09]  /*6370*/  UISETP.NE.AND UP0, UPT, UR4, 0x18, UPT ;  /* 0x000000180400788c */ /* 0x000fd2000bf05270 */
[----:B------:R-:W-:Y:S05]  /*6380*/  BRA.U !UP0, `(.L_x_3650) ;  /* 0x0000000108447547 */ /* 0x000fea000b800000 */
.L_x_3626:
        /* <DEDUP_REMOVED lines=8> */
[----:B0-----:R-:W-:Y:S01]  /*6410*/  MOV R4, UR4 ;  /* 0x0000000400047c02 */ /* 0x001fe20008000f00 */
[----:B------:R-:W-:-:S02]  /*6420*/  IMAD.U32 R5, RZ, RZ, UR5 ;  /* 0x00000005ff057e24 */ /* 0x000fc4000f8e00ff */
[----:B---3--:R-:W-:Y:S02]  /*6430*/  IMAD.U32 R6, RZ, RZ, UR6 ;  /* 0x00000006ff067e24 */ /* 0x008fe4000f8e00ff */
[----:B------:R-:W-:Y:S01]  /*6440*/  IMAD.U32 R7, RZ, RZ, UR7 ;  /* 0x00000007ff077e24 */ /* 0x000fe2000f8e00ff */
[----:B----4-:R-:W-:Y:S01]  /*6450*/  MOV R10, UR8 ;  /* 0x00000008000a7c02 */ /* 0x010fe20008000f00 */
[----:B-1----:R-:W-:-:S07]  /*6460*/  IMAD.U32 R11, RZ, RZ, UR9 ;  /* 0x00000009ff0b7e24 */ /* 0x002fce000f8e00ff */
[----:B------:R-:W-:-:S07]  /*6470*/  LEPC R20, `(.L_x_3651) ;  /* 0x000000001014794e */ /* 0x000fce0000000000 */
[----:B--2---:R-:W-:Y:S05]  /*6480*/  CALL.ABS.NOINC R2 ;  /* 0x0000000002007343 */ /* 0x004fea0003c00000 */
.L_x_3651:
[----:B------:R-:W-:Y:S05]  /*6490*/  BRA `(.L_x_3627) ;  /* 0x0000000000dc7947 */ /* 0x000fea0003800000 */
.L_x_3650:
[----:B------:R-:W-:Y:S01]  /*64a0*/  ISETP.LT.AND P0, PT, R5, RZ, PT ;  /* 0x000000ff0500720c */ /* 0x000fe20003f01270 */
[----:B------:R-:W-:Y:S01]  /*64b0*/  BSSY.RECONVERGENT B0, `(.L_x_3652) ;  /* 0x0000011000007945 */ /* 0x000fe20003800200 */
[----:B------:R-:W-:Y:S02]  /*64c0*/  IADD3 R6, P1, PT, RZ, -R4, RZ ;  /* 0x80000004ff067210 */ /* 0x000fe40007f3e0ff */
[----:B------:R-:W-:-:S03]  /*64d0*/  MOV R0, 0x7f ;  /* 0x0000007f00007802 */ /* 0x000fc60000000f00 */
[----:B------:R-:W-:-:S06]  /*64e0*/  IMAD.X R7, RZ, RZ, ~R5, P1 ;  /* 0x000000ffff077224 */ /* 0x000fcc00008e0e05 */
[----:B------:R-:W-:Y:S02]  /*64f0*/  @P0 IMAD.MOV.U32 R5, RZ, RZ, R7 ;  /* 0x000000ffff050224 */ /* 0x000fe400078e0007 */
[----:B------:R-:W-:-:S04]  /*6500*/  @P0 IMAD.MOV.U32 R4, RZ, RZ, R6 ;  /* 0x000000ffff040224 */ /* 0x000fc800078e0006 */
[----:B------:R-:W0:Y:S02]  /*6510*/  I2F.S64 R5, R4 ;  /* 0x0000000400057312 */ /* 0x000e240000301400 */
        /* <DEDUP_REMOVED lines=10> */
.L_x_3653:
[----:B------:R-:W-:Y:S05]  /*65c0*/  BSYNC.RECONVERGENT B0 ;  /* 0x0000000000007941 */ /* 0x000fea0003800200 */
.L_x_3652:
[----:B------:R-:W-:-:S05]  /*65d0*/  LOP3.LUT R7, R0, 0x80, R7, 0xf8, !PT ;  /* 0x0000008000077812 */ /* 0x000fca00078ef807 */
[----:B------:R2:W-:Y:S01]  /*65e0*/  STG.E.U8 desc[UR36][R2.64], R7 ;  /* 0x0000000702007986 */ /* 0x0005e2000c101124 */
[----:B------:R-:W-:Y:S05]  /*65f0*/  BRA `(.L_x_3627) ;  /* 0x0000000000847947 */ /* 0x000fea0003800000 */
.L_x_3649:
[----:B------:R-:W-:Y:S01]  /*6600*/  ISETP.LT.AND P0, PT, R5, RZ, PT ;  /* 0x000000ff0500720c */ /* 0x000fe20003f01270 */
[----:B------:R-:W-:Y:S01]  /*6610*/  BSSY.RECONVERGENT B0, `(.L_x_3654) ;  /* 0x0000013000007945 */ /* 0x000fe20003800200 */
[----:B------:R-:W-:-:S05]  /*6620*/  IADD3 R6, P1, PT, RZ, -R4, RZ ;  /* 0x80000004ff067210 */ /* 0x000fca0007f3e0ff */
        /* <DEDUP_REMOVED lines=14> */
.L_x_3655:
[----:B------:R-:W-:Y:S01]  /*6710*/  HFMA2 R0, -RZ, RZ, 0, 7.569789886474609375e-06 ;  /* 0x0000007fff007431 */ /* 0x000fe200000001ff */
[----:B------:R-:W-:-:S04]  /*6720*/  ISETP.GT.U32.AND P0, PT, R6, 0x7f800000, PT ;  /* 0x7f8000000600780c */ /* 0x000fc80003f04070 */
[----:B------:R-:W-:-:S09]  /*6730*/  SEL R0, R0, 0x7c, P0 ;  /* 0x0000007c00007807 */ /* 0x000fd20000000000 */
.L_x_3656:
[----:B------:R-:W-:Y:S05]  /*6740*/  BSYNC.RECONVERGENT B0 ;  /* 0x0000000000007941 */ /* 0x000fea0003800200 */
.L_x_3654:
[----:B------:R-:W-:-:S04]  /*6750*/  SHF.R.U32.HI R5, RZ, 0x18, R5 ;  /* 0x00000018ff057819 */ /* 0x000fc80000011605 */
[----:B------:R-:W-:-:S05]  /*6760*/  LOP3.LUT R5, R0, 0x80, R5, 0xf8, !PT ;  /* 0x0000008000057812 */ /* 0x000fca00078ef805 */
[----:B------:R1:W-:Y:S01]  /*6770*/  STG.E.U8 desc[UR36][R2.64], R5 ;  /* 0x0000000502007986 */ /* 0x0003e2000c101124 */
[----:B------:R-:W-:Y:S05]  /*6780*/  BRA `(.L_x_3627) ;  /* 0x0000000000207947 */ /* 0x000fea0003800000 */
.L_x_3648:
[----:B------:R-:W-:Y:S02]  /*6790*/  ISETP.LT.AND P0, PT, R5, RZ, PT ;  /* 0x000000ff0500720c */ /* 0x000fe40003f01270 */
[----:B------:R-:W-:-:S05]  /*67a0*/  IADD3 R6, P1, PT, RZ, -R4, RZ ;  /* 0x80000004ff067210 */ /* 0x000fca0007f3e0ff */
[----:B------:R-:W-:-:S06]  /*67b0*/  IMAD.X R7, RZ, RZ, ~R5, P1 ;  /* 0x000000ffff077224 */ /* 0x000fcc00008e0e05 */
[----:B------:R-:W-:Y:S02]  /*67c0*/  @P0 IMAD.MOV.U32 R4, RZ, RZ, R6 ;  /* 0x000000ffff040224 */ /* 0x000fe400078e0006 */
[----:B------:R-:W-:-:S04]  /*67d0*/  @P0 IMAD.MOV.U32 R5, RZ, RZ, R7 ;  /* 0x000000ffff050224 */ /* 0x000fc800078e0007 */
[----:B------:R-:W0:Y:S02]  /*67e0*/  I2F.S64 R0, R4 ;  /* 0x0000000400007312 */ /* 0x000e240000301400 */
[----:B0-----:R-:W-:-:S05]  /*67f0*/  F2FP.BF16.F32.PACK_AB R0, RZ, R0 ;  /* 0x00000000ff00723e */ /* 0x001fca00000010ff */
[----:B------:R0:W-:Y:S02]  /*6800*/  STG.E.U16 desc[UR36][R2.64], R0 ;  /* 0x0000000002007986 */ /* 0x0001e4000c101524 */
.L_x_3627:
[----:B------:R-:W-:-:S07]  /*6810*/  IADD3 R17, PT, PT, R17, 0x80, RZ ;  /* 0x0000008011117810 */ /* 0x000fce0007ffe0ff */
.L_x_3587:
[----:B------:R-:W-:Y:S05]  /*6820*/  BSYNC.RECONVERGENT B6 ;  /* 0x0000000000067941 */ /* 0x000fea0003800200 */
.L_x_3586:
        /* <DEDUP_REMOVED lines=10> */
[----:B------:R-:W-:Y:S01]  /*68d0*/  MOV R16, RZ ;  /* 0x000000ff00107202 */ /* 0x000fe20000000f00 */
        /* <DEDUP_REMOVED lines=296> */
.L_x_3659:
        /* <DEDUP_REMOVED lines=17> */
.L_x_3663:
[----:B------:R0:W5:Y:S01]  /*7c70*/  LDG.E.U8 R4, desc[UR36][R2.64] ;  /* 0x0000002402047981 */ /* 0x000162000c1e1100 */
[----:B------:R-:W-:Y:S01]  /*7c80*/  HFMA2 R5, -RZ, RZ, 0, 0 ;  /* 0x00000000ff057431 */ /* 0x000fe200000001ff */
[----:B------:R-:W-:Y:S06]  /*7c90*/  BRA `(.L_x_3665) ;  /* 0x0000000c00407947 */ /* 0x000fec0003800000 */
.L_x_3662:
        /* <DEDUP_REMOVED lines=8> */
.L_x_3667:
[----:B------:R-:W2:Y:S02]  /*7d20*/  LDG.E R4, desc[UR36][R2.64] ;  /* 0x0000002402047981 */ /* 0x000ea4000c1e1900 */
[----:B--2---:R-:W-:Y:S01]  /*7d30*/  SHF.R.S32.HI R5, RZ, 0x1f, R4 ;  /* 0x0000001fff057819 */ /* 0x004fe20000011404 */
[----:B------:R-:W-:Y:S06]  /*7d40*/  BRA `(.L_x_3665) ;  /* 0x0000000c00147947 */ /* 0x000fec0003800000 */
.L_x_3666:
[----:B------:R-:W2:Y:S02]  /*7d50*/  LDG.E.S16 R4, desc[UR36][R2.64] ;  /* 0x0000002402047981 */ /* 0x000ea4000c1e1700 */
[----:B--2---:R-:W-:Y:S01]  /*7d60*/  SHF.R.S32.HI R5, RZ, 0x1f, R4 ;  /* 0x0000001fff057819 */ /* 0x004fe20000011404 */
[----:B------:R-:W-:Y:S06]  /*7d70*/  BRA `(.L_x_3665) ;  /* 0x0000000c00087947 */ /* 0x000fec0003800000 */
.L_x_3661:
        /* <DEDUP_REMOVED lines=9> */
.L_x_3669:
[----:B------:R-:W2:Y:S02]  /*7e10*/  LDG.E.U16 R2, desc[UR36][R2.64] ;  /* 0x0000002402027981 */ /* 0x000ea4000c1e1500 */
[----:B--2---:R-:W-:-:S06]  /*7e20*/  HADD2.F32 R4, -RZ, R2.H0_H0 ;  /* 0x20000002ff047230 */ /* 0x004fcc0000004100 */
[----:B------:R-:W0:Y:S01]  /*7e30*/  F2I.S64.TRUNC R4, R4 ;  /* 0x0000000400047311 */ /* 0x000e22000020d900 */
[----:B------:R-:W-:Y:S05]  /*7e40*/  BRA `(.L_x_3665) ;  /* 0x0000000800d47947 */ /* 0x000fea0003800000 */
.L_x_3668:
        /* <DEDUP_REMOVED lines=9> */
.L_x_3671:
[----:B------:R-:W2:Y:S02]  /*7ee0*/  LDG.E.U16 R2, desc[UR36][R2.64] ;  /* 0x0000002402027981 */ /* 0x000ea4000c1e1500 */
[----:B--2---:R-:W-:-:S06]  /*7ef0*/  HADD2.F32 R4, -RZ, R2.H0_H0 ;  /* 0x20000002ff047230 */ /* 0x004fcc0000004100 */
[----:B------:R-:W0:Y:S01]  /*7f00*/  F2I.S64.TRUNC R4, R4 ;  /* 0x0000000400047311 */ /* 0x000e22000020d900 */
[----:B------:R-:W-:Y:S05]  /*7f10*/  BRA `(.L_x_3665) ;  /* 0x0000000800a07947 */ /* 0x000fea0003800000 */
.L_x_3670:
[----:B------:R-:W2:Y:S02]  /*7f20*/  LDG.E.64 R2, desc[UR36][R2.64] ;  /* 0x0000002402027981 */ /* 0x000ea4000c1e1b00 */
[----:B--2---:R0:W1:Y:S01]  /*7f30*/  F2I.S64.F64.TRUNC R4, R2 ;  /* 0x0000000200047311 */ /* 0x004062000030d900 */
[----:B------:R-:W-:Y:S05]  /*7f40*/  BRA `(.L_x_3665) ;  /* 0x0000000800947947 */ /* 0x000fea0003800000 */
.L_x_3660:
        /* <DEDUP_REMOVED lines=13> */
.L_x_3674:
[----:B------:R-:W2:Y:S02]  /*8020*/  LDG.E.64 R2, desc[UR36][R2.64] ;  /* 0x0000002402027981 */ /* 0x000ea4000c1e1b00 */
[----:B--2---:R0:W1:Y:S01]  /*8030*/  F2I.S64.F64.TRUNC R4, R2 ;  /* 0x0000000200047311 */ /* 0x004062000030d900 */
[----:B------:R-:W-:Y:S05]  /*8040*/  BRA `(.L_x_3665) ;  /* 0x0000000800547947 */ /* 0x000fea0003800000 */
.L_x_3673:
        /* <DEDUP_REMOVED lines=24> */
[----:B------:R-:W3:Y:S01]  /*81d0*/  F2I.S64.TRUNC R4, R5 ;  /* 0x0000000500047311 */ /* 0x000ee2000020d900 */
[----:B------:R-:W-:Y:S05]  /*81e0*/  BRA `(.L_x_3665) ;  /* 0x0000000400ec7947 */ /* 0x000fea0003800000 */
.L_x_3676:
        /* <DEDUP_REMOVED lines=11> */
[----:B------:R-:W2:Y:S01]  /*82a0*/  F2I.S64.TRUNC R4, R5 ;  /* 0x0000000500047311 */ /* 0x000ea2000020d900 */
[----:B------:R-:W-:Y:S05]  /*82b0*/  BRA `(.L_x_3665) ;  /* 0x0000000400b87947 */ /* 0x000fea0003800000 */
.L_x_3675:
[----:B------:R-:W2:Y:S02]  /*82c0*/  LDG.E.U16 R4, desc[UR36][R2.64] ;  /* 0x0000002402047981 */ /* 0x000ea4000c1e1500 */
[----:B--2---:R-:W-:-:S06]  /*82d0*/  IMAD.U32 R4, R4, 0x10000, RZ ;  /* 0x0001000004047824 */ /* 0x004fcc00078e00ff */
[----:B------:R-:W4:Y:S01]  /*82e0*/  F2I.S64.TRUNC R4, R4 ;  /* 0x0000000400047311 */ /* 0x000f22000020d900 */
[----:B------:R-:W-:Y:S05]  /*82f0*/  BRA `(.L_x_3665) ;  /* 0x0000000400a87947 */ /* 0x000fea0003800000 */
.L_x_3672:
        /* <DEDUP_REMOVED lines=9> */
[----:B------:R-:W-:Y:S01]  /*8390*/  HFMA2 R5, -RZ, RZ, 0, 0 ;  /* 0x00000000ff057431 */ /* 0x000fe200000001ff */
[----:B------:R-:W-:Y:S06]  /*83a0*/  BRA `(.L_x_3665) ;  /* 0x00000004007c7947 */ /* 0x000fec0003800000 */
.L_x_3679:
        /* <DEDUP_REMOVED lines=21> */
.L_x_3683:
[----:B------:R-:W-:Y:S05]  /*8500*/  BSYNC.RECONVERGENT B1 ;  /* 0x0000000000017941 */ /* 0x000fea0003800200 */
.L_x_3682:
[----:B------:R-:W-:Y:S01]  /*8510*/  IMAD.SHL.U32 R0, R0, 0x100000, RZ ;  /* 0x0010000000007824 */ /* 0x000fe200078e00ff */
[----:B------:R-:W-:-:S04]  /*8520*/  LEA R2, R2, 0x3b800000, 0x17 ;  /* 0x3b80000002027811 */ /* 0x000fc800078eb8ff */
[----:B------:R-:W-:-:S07]  /*8530*/  LOP3.LUT R4, R2, R0, R7, 0xfe, !PT ;  /* 0x0000000002047212 */ /* 0x000fce00078efe07 */
.L_x_3681:
[----:B------:R-:W-:Y:S05]  /*8540*/  BSYNC.RECONVERGENT B0 ;  /* 0x0000000000007941 */ /* 0x000fea0003800200 */
.L_x_3680:
[----:B------:R-:W0:Y:S01]  /*8550*/  F2I.S64.TRUNC R4, R4 ;  /* 0x0000000400047311 */ /* 0x000e22000020d900 */
[----:B------:R-:W-:Y:S05]  /*8560*/  BRA `(.L_x_3665) ;  /* 0x00000004000c7947 */ /* 0x000fea0003800000 */
.L_x_3678:
        /* <DEDUP_REMOVED lines=21> */
.L_x_3687:
[----:B------:R-:W-:Y:S05]  /*86c0*/  BSYNC.RECONVERGENT B1 ;  /* 0x0000000000017941 */ /* 0x000fea0003800200 */
.L_x_3686:
[----:B------:R-:W-:Y:S01]  /*86d0*/  IMAD.SHL.U32 R0, R0, 0x200000, RZ ;  /* 0x0020000000007824 */ /* 0x000fe200078e00ff */
[----:B------:R-:W-:-:S04]  /*86e0*/  LEA R2, R2, 0x37800000, 0x17 ;  /* 0x3780000002027811 */ /* 0x000fc800078eb8ff */
[----:B------:R-:W-:-:S07]  /*86f0*/  LOP3.LUT R4, R2, R0, R7, 0xfe, !PT ;  /* 0x0000000002047212 */ /* 0x000fce00078efe07 */
.L_x_3685:
[----:B------:R-:W-:Y:S05]  /*8700*/  BSYNC.RECONVERGENT B0 ;  /* 0x0000000000007941 */ /* 0x000fea0003800200 */
.L_x_3684:
[----:B------:R-:W0:Y:S01]  /*8710*/  F2I.S64.TRUNC R4, R4 ;  /* 0x0000000400047311 */ /* 0x000e22000020d900 */
[----:B------:R-:W-:Y:S05]  /*8720*/  BRA `(.L_x_3665) ;  /* 0x00000000009c7947 */ /* 0x000fea0003800000 */
.L_x_3677:
        /* <DEDUP_REMOVED lines=14> */
.L_x_3691:
[----:B------:R-:W-:Y:S05]  /*8810*/  BSYNC.RECONVERGENT B0 ;  /* 0x0000000000007941 */ /* 0x000fea0003800200 */
.L_x_3690:
[----:B------:R-:W0:Y:S01]  /*8820*/  F2I.S64.TRUNC R4, R4 ;  /* 0x0000000400047311 */ /* 0x000e22000020d900 */
[----:B------:R-:W-:Y:S05]  /*8830*/  BRA `(.L_x_3665) ;  /* 0x0000000000587947 */ /* 0x000fea0003800000 */
.L_x_3664:
        /* <DEDUP_REMOVED lines=16> */
.L_x_3692:
[----:B------:R-:W-:Y:S01]  /*8940*/  CS2R R4, SRZ ;  /* 0x0000000000047805 */ /* 0x000fe2000001ff00 */
[----:B------:R-:W-:Y:S06]  /*8950*/  BRA `(.L_x_3665) ;  /* 0x0000000000107947 */ /* 0x000fec0003800000 */
.L_x_3689:
[----:B------:R0:W5:Y:S01]  /*8960*/  LDG.E.64 R4, desc[UR36][R2.64] ;  /* 0x0000002402047981 */ /* 0x000162000c1e1b00 */
[----:B------:R-:W-:Y:S05]  /*8970*/  BRA `(.L_x_3665) ;  /* 0x0000000000087947 */ /* 0x000fea0003800000 */
.L_x_3688:
[----:B------:R0:W5:Y:S01]  /*8980*/  LDG.E R4, desc[UR36][R2.64] ;  /* 0x0000002402047981 */ /* 0x000162000c1e1900 */
[----:B------:R-:W-:-:S07]  /*8990*/  IMAD.MOV.U32 R5, RZ, RZ, RZ ;  /* 0x000000ffff057224 */ /* 0x000fce00078e00ff */
.L_x_3665:
[----:B------:R-:W0:Y:S02]  /*89a0*/  LDCU.64 UR6, c[0x0][0x580] ;  /* 0x0000b000ff0677ac */ /* 0x000e240008000a00 */
[-C--:B012345:R-:W-:Y:S02]  /*89b0*/  IADD3 R7, P2, PT, RZ, -R4.reuse, RZ ;  /* 0x80000004ff077210 */ /* 0x0bffe40007f5e0ff */
[----:B------:R-:W-:Y:S01]  /*89c0*/  ISETP.LT.AND P1, PT, R5, RZ, PT ;  /* 0x000000ff0500720c */ /* 0x000fe20003f21270 */
[----:B------:R-:W-:Y:S02]  /*89d0*/  UPRMT UR4, UR42, 0x9910, URZ ;  /* 0x000099102a047896 */ /* 0x000fe400080000ff */
[----:B------:R-:W-:Y:S01]  /*89e0*/  IMAD.X R9, RZ, RZ, ~R5, P2 ;  /* 0x000000ffff097224 */ /* 0x000fe200010e0e05 */
[----:B------:R-:W-:Y:S01]  /*89f0*/  SEL R11, R7, R4, P1 ;  /* 0x00000004070b7207 */ /* 0x000fe20000800000 */
[----:B------:R-:W-:-:S03]  /*8a00*/  UISETP.GT.AND UP0, UPT, UR4, 0x9, UPT ;  /* 0x000000090400788c */ /* 0x000fc6000bf04270 */
[----:B------:R-:W-:Y:S01]  /*8a10*/  SEL R7, R9, R5, P1 ;  /* 0x0000000509077207 */ /* 0x000fe20000800000 */
[----:B------:R-:W-:Y:S01]  /*8a20*/  IMAD.MOV.U32 R6, RZ, RZ, R11 ;  /* 0x000000ffff067224 */ /* 0x000fe200078e000b */
[----:B------:R-:W-:-:S04]  /*8a30*/  IADD3 R2, P0, PT, R16, UR6, RZ ;  /* 0x0000000610027c10 */ /* 0x000fc8000ff1e0ff */
[----:B------:R-:W-:Y:S01]  /*8a40*/  IADD3.X R3, PT, PT, RZ, UR7, RZ, P0, !PT ;  /* 0x00000007ff037c10 */ /* 0x000fe200087fe4ff */
[----:B------:R-:W-:Y:S08]  /*8a50*/  BRA.U UP0, `(.L_x_3693) ;  /* 0x0000000500407547 */ /* 0x000ff0000b800000 */
        /* <DEDUP_REMOVED lines=10> */
.L_x_3696:
[----:B------:R4:W-:Y:S01]  /*8b00*/  STG.E.U8 desc[UR36][R2.64], R11 ;  /* 0x0000000b02007986 */ /* 0x0009e2000c101124 */
[----:B------:R-:W-:Y:S05]  /*8b10*/  BRA `(.L_x_3698) ;  /* 0x0000001000287947 */ /* 0x000fea0003800000 */
.L_x_3695:
        /* <DEDUP_REMOVED lines=8> */
.L_x_3700:
[----:B------:R2:W-:Y:S01]  /*8ba0*/  STG.E desc[UR36][R2.64], R11 ;  /* 0x0000000b02007986 */ /* 0x0005e2000c101924 */
[----:B------:R-:W-:Y:S05]  /*8bb0*/  BRA `(.L_x_3698) ;  /* 0x0000001000007947 */ /* 0x000fea0003800000 */
.L_x_3699:
[----:B------:R0:W-:Y:S01]  /*8bc0*/  STG.E.U16 desc[UR36][R2.64], R11 ;  /* 0x0000000b02007986 */ /* 0x0001e2000c101524 */
[----:B------:R-:W-:Y:S05]  /*8bd0*/  BRA `(.L_x_3698) ;  /* 0x0000000c00f87947 */ /* 0x000fea0003800000 */
.L_x_3694:
        /* <DEDUP_REMOVED lines=14> */
.L_x_3702:
        /* <DEDUP_REMOVED lines=9> */
.L_x_3701:
[----:B------:R-:W-:-:S09]  /*8d50*/  UISETP.NE.AND UP0, UPT, UR4, 0x7, UPT ;  /* 0x000000070400788c */ /* 0x000fd2000bf05270 */
[----:B------:R-:W-:Y:S05]  /*8d60*/  BRA.U !UP0, `(.L_x_3703) ;  /* 0x00000001085c7547 */ /* 0x000fea000b800000 */
        /* <DEDUP_REMOVED lines=8> */
[----:B------:R-:W-:Y:S01]  /*8df0*/  @P0 IMAD.MOV.U32 R5, RZ, RZ, R7 ;  /* 0x000000ffff050224 */ /* 0x000fe200078e0007 */
[----:B------:R-:W-:-:S03]  /*8e00*/  MOV R7, RZ ;  /* 0x000000ff00077202 */ /* 0x000fc60000000f00 */
[----:B------:R-:W0:Y:S02]  /*8e10*/  I2F.S64 R6, R4 ;  /* 0x0000000400067312 */ /* 0x000e240000301400 */
[----:B0-----:R0:W-:Y:S01]  /*8e20*/  STG.E.64 desc[UR36][R2.64], R6 ;  /* 0x0000000602007986 */ /* 0x0011e2000c101b24 */
[----:B------:R-:W-:Y:S05]  /*8e30*/  BRA `(.L_x_3698) ;  /* 0x0000000c00607947 */ /* 0x000fea0003800000 */
.L_x_3704:
        /* <DEDUP_REMOVED lines=10> */
.L_x_3703:
        /* <DEDUP_REMOVED lines=8> */
.L_x_3693:
        /* <DEDUP_REMOVED lines=12> */
.L_x_3708:
[----:B------:R-:W-:Y:S01]  /*9020*/  ISETP.LT.AND P0, PT, R5, RZ, PT ;  /* 0x000000ff0500720c */ /* 0x000fe20003f01270 */
[----:B------:R-:W-:Y:S01]  /*9030*/  BSSY.RECONVERGENT B0, `(.L_x_3709) ;  /* 0x0000018000007945 */ /* 0x000fe20003800200 */
[----:B------:R-:W-:Y:S01]  /*9040*/  IADD3 R6, P1, PT, RZ, -R4, RZ ;  /* 0x80000004ff067210 */ /* 0x000fe20007f3e0ff */
[----:B------:R-:W-:-:S04]  /*9050*/  IMAD.MOV.U32 R0, RZ, RZ, 0x80 ;  /* 0x00000080ff007424 */ /* 0x000fc800078e00ff */
[----:B------:R-:W-:-:S06]  /*9060*/  IMAD.X R7, RZ, RZ, ~R5, P1 ;  /* 0x000000ffff077224 */ /* 0x000fcc00008e0e05 */
[----:B------:R-:W-:Y:S01]  /*9070*/  @P0 MOV R5, R7 ;  /* 0x0000000700050202 */ /* 0x000fe20000000f00 */
[----:B------:R-:W-:-:S05]  /*9080*/  @P0 IMAD.MOV.U32 R4, RZ, RZ, R6 ;  /* 0x000000ffff040224 */ /* 0x000fca00078e0006 */
        /* <DEDUP_REMOVED lines=16> */
.L_x_3711:
[----:B------:R-:W-:-:S04]  /*9190*/  SHF.R.U32.HI R5, RZ, 0x18, R5 ;  /* 0x00000018ff057819 */ /* 0x000fc80000011605 */
[----:B------:R-:W-:-:S07]  /*91a0*/  LOP3.LUT R0, R0, 0x80, R5, 0xf8, !PT ;  /* 0x0000008000007812 */ /* 0x000fce00078ef805 */
.L_x_3710:
[----:B------:R-:W-:Y:S05]  /*91b0*/  BSYNC.RECONVERGENT B0 ;  /* 0x0000000000007941 */ /* 0x000fea0003800200 */
.L_x_3709:
[----:B------:R0:W-:Y:S01]  /*91c0*/  STG.E.U8 desc[UR36][R2.64], R0 ;  /* 0x0000000002007986 */ /* 0x0001e2000c101124 */
[----:B------:R-:W-:Y:S05]  /*91d0*/  BRA `(.L_x_3698) ;  /* 0x0000000800787947 */ /* 0x000fea0003800000 */
.L_x_3707:
[----:B------:R-:W-:Y:S01]  /*91e0*/  ISETP.LT.AND P0, PT, R5, RZ, PT ;  /* 0x000000ff0500720c */ /* 0x000fe20003f01270 */
[----:B------:R-:W-:Y:S01]  /*91f0*/  BSSY.RECONVERGENT B0, `(.L_x_3712) ;  /* 0x0000018000007945 */ /* 0x000fe20003800200 */
[----:B------:R-:W-:Y:S01]  /*9200*/  IADD3 R6, P1, PT, RZ, -R4, RZ ;  /* 0x80000004ff067210 */ /* 0x000fe20007f3e0ff */
[----:B------:R-:W-:-:S03]  /*9210*/  HFMA2 R0, -RZ, RZ, 0, 7.62939453125e-06 ;  /* 0x00000080ff007431 */ /* 0x000fc600000001ff */
        /* <DEDUP_REMOVED lines=19> */
.L_x_3714:
[----:B------:R-:W-:-:S04]  /*9350*/  SHF.R.U32.HI R5, RZ, 0x18, R5 ;  /* 0x00000018ff057819 */ /* 0x000fc80000011605 */
[----:B------:R-:W-:-:S07]  /*9360*/  LOP3.LUT R0, R0, 0x80, R5, 0xf8, !PT ;  /* 0x0000008000007812 */ /* 0x000fce00078ef805 */
.L_x_3713:
[----:B------:R-:W-:Y:S05]  /*9370*/  BSYNC.RECONVERGENT B0 ;  /* 0x0000000000007941 */ /* 0x000fea0003800200 */
.L_x_3712:
[----:B------:R0:W-:Y:S01]  /*9380*/  STG.E.U8 desc[UR36][R2.64], R0 ;  /* 0x0000000002007986 */ /* 0x0001e2000c101124 */
[----:B------:R-:W-:Y:S05]  /*9390*/  BRA `(.L_x_3698) ;  /* 0x0000000800087947 */ /* 0x000fea0003800000 */
.L_x_3706:
        /* <DEDUP_REMOVED lines=10> */
[----:B------:R-:W-:-:S05]  /*9440*/  @P0 IMAD.MOV.U32 R5, RZ, RZ, R7 ;  /* 0x000000ffff050224 */ /* 0x000fca00078e0007 */
        /* <DEDUP_REMOVED lines=17> */
.L_x_3716:
[----:B------:R0:W-:Y:S01]  /*9560*/  STG.E.64 desc[UR36][R2.64], R6 ;  /* 0x0000000602007986 */ /* 0x0001e2000c101b24 */
[----:B------:R-:W-:Y:S05]  /*9570*/  BRA `(.L_x_3698) ;  /* 0x0000000400907947 */ /* 0x000fea0003800000 */
.L_x_3715:
[----:B------:R0:W-:Y:S01]  /*9580*/  STG.E desc[UR36][R2.64], R11 ;  /* 0x0000000b02007986 */ /* 0x0001e2000c101924 */
[----:B------:R-:W-:Y:S05]  /*9590*/  BRA `(.L_x_3698) ;  /* 0x0000000400887947 */ /* 0x000fea0003800000 */
.L_x_3705:
        /* <DEDUP_REMOVED lines=11> */
.L_x_3718:
[----:B------:R-:W-:Y:S02]  /*9650*/  ISETP.LT.AND P0, PT, R5, RZ, PT ;  /* 0x000000ff0500720c */ /* 0x000fe40003f01270 */
[----:B------:R-:W-:-:S04]  /*9660*/  IADD3 R6, P1, PT, RZ, -R4, RZ ;  /* 0x80000004ff067210 */ /* 0x000fc80007f3e0ff */
[----:B------:R-:W-:-:S07]  /*9670*/  IADD3.X R7, PT, PT, RZ, ~R5, RZ, P1, !PT ;  /* 0x80000005ff077210 */ /* 0x000fce0000ffe4ff */
[----:B------:R-:W-:Y:S02]  /*9680*/  @P0 IMAD.MOV.U32 R4, RZ, RZ, R6 ;  /* 0x000000ffff040224 */ /* 0x000fe400078e0006 */
[----:B------:R-:W-:Y:S01]  /*9690*/  @P0 IMAD.MOV.U32 R5, RZ, RZ, R7 ;  /* 0x000000ffff050224 */ /* 0x000fe200078e0007 */
[----:B------:R-:W-:-:S05]  /*96a0*/  CS2R R6, SRZ ;  /* 0x0000000000067805 */ /* 0x000fca000001ff00 */
[----:B------:R-:W0:Y:S02]  /*96b0*/  I2F.F64.S64 R4, R4 ;  /* 0x0000000400047312 */ /* 0x000e240000301c00 */
[----:B0-----:R0:W-:Y:S01]  /*96c0*/  STG.E.128 desc[UR36][R2.64], R4 ;  /* 0x0000000402007986 */ /* 0x0011e2000c101d24 */
[----:B------:R-:W-:Y:S05]  /*96d0*/  BRA `(.L_x_3698) ;  /* 0x0000000400387947 */ /* 0x000fea0003800000 */
.L_x_3717:
[----:B------:R-:W-:-:S09]  /*96e0*/  UISETP.NE.AND UP0, UPT, UR4, 0xf, UPT ;  /* 0x0000000f0400788c */ /* 0x000fd2000bf05270 */
[----:B------:R-:W-:Y:S05]  /*96f0*/  BRA.U !UP0, `(.L_x_3719) ;  /* 0x0000000508107547 */ /* 0x000fea000b800000 */
[----:B------:R-:W-:-:S09]  /*9700*/  UISETP.NE.AND UP0, UPT, UR4, 0x17, UPT ;  /* 0x000000170400788c */ /* 0x000fd2000bf05270 */
[----:B------:R-:W-:Y:S05]  /*9710*/  BRA.U !UP0, `(.L_x_3720) ;  /* 0x0000000108a47547 */ /* 0x000fea000b800000 */
[----:B------:R-:W-:-:S09]  /*9720*/  UISETP.NE.AND UP0, UPT, UR4, 0x18, UPT ;  /* 0x000000180400788c */ /* 0x000fd2000bf05270 */
[----:B------:R-:W-:Y:S05]  /*9730*/  BRA.U !UP0, `(.L_x_3721) ;  /* 0x0000000108447547 */ /* 0x000fea000b800000 */
.L_x_3697:
        /* <DEDUP_REMOVED lines=16> */
.L_x_3722:
[----:B------:R-:W-:Y:S05]  /*9840*/  BRA `(.L_x_3698) ;  /* 0x0000000000dc7947 */ /* 0x000fea0003800000 */
.L_x_3721:
[----:B------:R-:W-:Y:S01]  /*9850*/  ISETP.LT.AND P0, PT, R5, RZ, PT ;  /* 0x000000ff0500720c */ /* 0x000fe20003f01270 */
[----:B------:R-:W-:Y:S01]  /*9860*/  BSSY.RECONVERGENT B0, `(.L_x_3723) ;  /* 0x0000011000007945 */ /* 0x000fe20003800200 */
[----:B------:R-:W-:Y:S02]  /*9870*/  IADD3 R6, P1, PT, RZ, -R4, RZ ;  /* 0x80000004ff067210 */ /* 0x000fe40007f3e0ff */
[----:B------:R-:W-:Y:S02]  /*9880*/  MOV R0, 0x7f ;  /* 0x0000007f00007802 */ /* 0x000fe40000000f00 */
        /* <DEDUP_REMOVED lines=14> */
.L_x_3724:
[----:B------:R-:W-:Y:S05]  /*9970*/  BSYNC.RECONVERGENT B0 ;  /* 0x0000000000007941 */ /* 0x000fea0003800200 */
.L_x_3723:
[----:B------:R-:W-:-:S05]  /*9980*/  LOP3.LUT R7, R0, 0x80, R7, 0xf8, !PT ;  /* 0x0000008000077812 */ /* 0x000fca00078ef807 */
[----:B------:R0:W-:Y:S01]  /*9990*/  STG.E.U8 desc[UR36][R2.64], R7 ;  /* 0x0000000702007986 */ /* 0x0001e2000c101124 */
[----:B------:R-:W-:Y:S05]  /*99a0*/  BRA `(.L_x_3698) ;  /* 0x0000000000847947 */ /* 0x000fea0003800000 */
.L_x_3720:
[----:B------:R-:W-:Y:S01]  /*99b0*/  ISETP.LT.AND P0, PT, R5, RZ, PT ;  /* 0x000000ff0500720c */ /* 0x000fe20003f01270 */
[----:B------:R-:W-:Y:S01]  /*99c0*/  BSSY.RECONVERGENT B0, `(.L_x_3725) ;  /* 0x0000013000007945 */ /* 0x000fe20003800200 */
[----:B------:R-:W-:-:S05]  /*99d0*/  IADD3 R6, P1, PT, RZ, -R4, RZ ;  /* 0x80000004ff067210 */ /* 0x000fca0007f3e0ff */
        /* <DEDUP_REMOVED lines=14> */
.L_x_3726:
[----:B------:R-:W-:Y:S01]  /*9ac0*/  IMAD.MOV.U32 R0, RZ, RZ, 0x7f ;  /* 0x0000007fff007424 */ /* 0x000fe200078e00ff */
[----:B------:R-:W-:-:S04]  /*9ad0*/  ISETP.GT.U32.AND P0, PT, R6, 0x7f800000, PT ;  /* 0x7f8000000600780c */ /* 0x000fc80003f04070 */
[----:B------:R-:W-:-:S09]  /*9ae0*/  SEL R0, R0, 0x7c, P0 ;  /* 0x0000007c00007807 */ /* 0x000fd20000000000 */
.L_x_3727:
[----:B------:R-:W-:Y:S05]  /*9af0*/  BSYNC.RECONVERGENT B0 ;  /* 0x0000000000007941 */ /* 0x000fea0003800200 */
.L_x_3725:
[----:B------:R-:W-:-:S04]  /*9b00*/  SHF.R.U32.HI R5, RZ, 0x18, R5 ;  /* 0x00000018ff057819 */ /* 0x000fc80000011605 */
[----:B------:R-:W-:-:S05]  /*9b10*/  LOP3.LUT R5, R0, 0x80, R5, 0xf8, !PT ;  /* 0x0000008000057812 */ /* 0x000fca00078ef805 */
[----:B------:R0:W-:Y:S01]  /*9b20*/  STG.E.U8 desc[UR36][R2.64], R5 ;  /* 0x0000000502007986 */ /* 0x0001e2000c101124 */
[----:B------:R-:W-:Y:S05]  /*9b30*/  BRA `(.L_x_3698) ;  /* 0x0000000000207947 */ /* 0x000fea0003800000 */
.L_x_3719:
[----:B------:R-:W-:Y:S02]  /*9b40*/  ISETP.LT.AND P0, PT, R5, RZ, PT ;  /* 0x000000ff0500720c */ /* 0x000fe40003f01270 */
[----:B------:R-:W-:-:S05]  /*9b50*/  IADD3 R6, P1, PT, RZ, -R4, RZ ;  /* 0x80000004ff067210 */ /* 0x000fca0007f3e0ff */
[----:B------:R-:W-:-:S06]  /*9b60*/  IMAD.X R7, RZ, RZ, ~R5, P1 ;  /* 0x000000ffff077224 */ /* 0x000fcc00008e0e05 */
[----:B------:R-:W-:Y:S01]  /*9b70*/  @P0 MOV R4, R6 ;  /* 0x0000000600040202 */ /* 0x000fe20000000f00 */
[----:B------:R-:W-:-:S04]  /*9b80*/  @P0 IMAD.MOV.U32 R5, RZ, RZ, R7 ;  /* 0x000000ffff050224 */ /* 0x000fc800078e0007 */
[----:B------:R-:W0:Y:S02]  /*9b90*/  I2F.S64 R0, R4 ;  /* 0x0000000400007312 */ /* 0x000e240000301400 */
[----:B0-----:R-:W-:-:S05]  /*9ba0*/  F2FP.BF16.F32.PACK_AB R0, RZ, R0 ;  /* 0x00000000ff00723e */ /* 0x001fca00000010ff */
[----:B------:R0:W-:Y:S02]  /*9bb0*/  STG.E.U16 desc[UR36][R2.64], R0 ;  /* 0x0000000002007986 */ /* 0x0001e4000c101524 */
.L_x_3698:
[----:B------:R-:W-:-:S07]  /*9bc0*/  VIADD R17, R17, 0x80 ;  /* 0x0000008011117836 */ /* 0x000fce0000000000 */
.L_x_3658:
[----:B------:R-:W-:Y:S05]  /*9bd0*/  BSYNC.RECONVERGENT B6 ;  /* 0x0000000000067941 */ /* 0x000fea0003800200 */
.L_x_3657:
[----:B------:R-:W5:Y:S02]  /*9be0*/  LDCU UR4, c[0x0][0x380] ;  /* 0x00007000ff0477ac */ /* 0x000f640008000800 */
[----:B-----5:R-:W-:-:S13]  /*9bf0*/  ISETP.GE.AND P0, PT, R17, UR4, PT ;  /* 0x0000000411007c0c */ /* 0x020fda000bf06270 */
[----:B------:R-:W-:Y:S05]  /*9c00*/  @P0 EXIT ;  /* 0x000000000000094d */ /* 0x000fea0003800000 */
        /* <DEDUP_REMOVED lines=303> */
.L_x_3728:
[----:B------:R-:W0:Y:S01]  /*af00*/  LDCU.128 UR8, c[0x0][0x580] ;  /* 0x0000b000ff0877ac */ /* 0x000e220008000c00 */
[----:B------:R-:W-:-:S04]  /*af10*/  UPRMT UR4, UR41, 0x9910, URZ ;  /* 0x0000991029047896 */ /* 0x000fc800080000ff */
[----:B------:R-:W-:Y:S01]  /*af20*/  UISETP.GT.AND UP0, UPT, UR4, 0x9, UPT ;  /* 0x000000090400788c */ /* 0x000fe2000bf04270 */
[----:B0-----:R-:W-:Y:S02]  /*af30*/  IADD3 R16, P0, PT, R16, UR8, RZ ;  /* 0x0000000810107c10 */ /* 0x001fe4000ff1e0ff */
[----:B----4-:R-:W-:-:S03]  /*af40*/  IADD3 R4, P1, PT, R0, UR10, RZ ;  /* 0x0000000a00047c10 */ /* 0x010fc6000ff3e0ff */
[----:B------:R-:W-:Y:S02]  /*af50*/  IMAD.X R17, RZ, RZ, UR9, P0 ;  /* 0x00000009ff117e24 */ /* 0x000fe400080e06ff */
[----:B-1-3--:R-:W-:Y:S01]  /*af60*/  IMAD.X R5, RZ, RZ, UR11, P1 ;  /* 0x0000000bff057e24 */ /* 0x00afe200088e06ff */
        /* <DEDUP_REMOVED lines=9> */
[----:B--2---:R-:W2:Y:S02]  /*b000*/  LDG.E.S8 R2, desc[UR36][R4.64] ;  /* 0x0000002404027981 */ /* 0x004ea4000c1e1300 */
[----:B--2---:R-:W-:Y:S01]  /*b010*/  SHF.R.S32.HI R3, RZ, 0x1f, R2 ;  /* 0x0000001fff037819 */ /* 0x004fe20000011402 */
[----:B------:R-:W-:Y:S06]  /*b020*/  BRA `(.L_x_3734) ;  /* 0x0000000c004c7947 */ /* 0x000fec0003800000 */
.L_x_3732:
[----:B--2---:R0:W5:Y:S01]  /*b030*/  LDG.E.U8 R2, desc[UR36][R4.64] ;  /* 0x0000002404027981 */ /* 0x004162000c1e1100 */
[----:B------:R-:W-:Y:S01]  /*b040*/  MOV R3, RZ ;  /* 0x000000ff00037202 */ /* 0x000fe20000000f00 */
[----:B------:R-:W-:Y:S06]  /*b050*/  BRA `(.L_x_3734) ;  /* 0x0000000c00407947 */ /* 0x000fec0003800000 */
.L_x_3731:
[----:B------:R-:W-:-:S09]  /*b060*/  UISETP.NE.AND UP0, UPT, UR4, 0x2, UPT ;  /* 0x000000020400788c */ /* 0x000fd2000bf05270 */
[----:B------:R-:W-:Y:S05]  /*b070*/  BRA.U !UP0, `(.L_x_3735) ;  /* 0x0000000108247547 */ /* 0x000fea000b800000 */
[----:B------:R-:W-:-:S09]  /*b080*/  UISETP.NE.AND UP0, UPT, UR4, 0x3, UPT ;  /* 0x000000030400788c */ /* 0x000fd2000bf05270 */
[----:B------:R-:W-:Y:S05]  /*b090*/  BRA.U !UP0, `(.L_x_3736) ;  /* 0x0000000108107547 */ /* 0x000fea000b800000 */
[----:B------:R-:W-:-:S09]  /*b0a0*/  UISETP.NE.AND UP0, UPT, UR4, 0x4, UPT ;  /* 0x000000040400788c */ /* 0x000fd2000bf05270 */
[----:B------:R-:W-:Y:S05]  /*b0b0*/  BRA.U UP0, `(.L_x_3733) ;  /* 0x0000000900d07547 */ /* 0x000fea000b800000 */
[----:B--2---:R0:W5:Y:S01]  /*b0c0*/  LDG.E.64 R2, desc[UR36][R4.64] ;  /* 0x0000002404027981 */ /* 0x004162000c1e1b00 */
[----:B------:R-:W-:Y:S05]  /*b0d0*/  BRA `(.L_x_3734) ;  /* 0x0000000c00207947 */ /* 0x000fea0003800000 */
.L_x_3736:
[----:B--2---:R-:W2:Y:S02]  /*b0e0*/  LDG.E R2, desc[UR36][R4.64] ;  /* 0x0000002404027981 */ /* 0x004ea4000c1e1900 */
[----:B--2---:R-:W-:Y:S01]  /*b0f0*/  SHF.R.S32.HI R3, RZ, 0x1f, R2 ;  /* 0x0000001fff037819 */ /* 0x004fe20000011402 */
[----:B------:R-:W-:Y:S06]  /*b100*/  BRA `(.L_x_3734) ;  /* 0x0000000c00147947 */ /* 0x000fec0003800000 */
.L_x_3735:
[----:B--2---:R-:W2:Y:S02]  /*b110*/  LDG.E.S16 R2, desc[UR36][R4.64] ;  /* 0x0000002404027981 */ /* 0x004ea4000c1e1700 */
[----:B--2---:R-:W-:Y:S01]  /*b120*/  SHF.R.S32.HI R3, RZ, 0x1f, R2 ;  /* 0x0000001fff037819 */ /* 0x004fe20000011402 */
[----:B------:R-:W-:Y:S06]  /*b130*/  BRA `(.L_x_3734) ;  /* 0x0000000c00087947 */ /* 0x000fec0003800000 */
.L_x_3730:
[----:B------:R-:W-:-:S09]  /*b140*/  UISETP.GT.AND UP0, UPT, UR4, 0x6, UPT ;  /* 0x000000060400788c */ /* 0x000fd2000bf04270 */
[----:B------:R-:W-:Y:S05]  /*b150*/  BRA.U UP0, `(.L_x_3737) ;  /* 0x00000001002c7547 */ /* 0x000fea000b800000 */
[----:B------:R-:W-:-:S09]  /*b160*/  UISETP.NE.AND UP0, UPT, UR4, 0x5, UPT ;  /* 0x000000050400788c */ /* 0x000fd2000bf05270 */
[----:B------:R-:W-:Y:S05]  /*b170*/  BRA.U !UP0, `(.L_x_3738) ;  /* 0x0000000108147547 */ /* 0x000fea000b800000 */
[----:B------:R-:W-:-:S09]  /*b180*/  UISETP.NE.AND UP0, UPT, UR4, 0x6, UPT ;  /* 0x000000060400788c */ /* 0x000fd2000bf05270 */
[----:B------:R-:W-:Y:S05]  /*b190*/  BRA.U UP0, `(.L_x_3733) ;  /* 0x0000000900987547 */ /* 0x000fea000b800000 */
[----:B--2---:R-:W2:Y:S02]  /*b1a0*/  LDG.E R2, desc[UR36][R4.64] ;  /* 0x0000002404027981 */ /* 0x004ea4000c1e1900 */
[----:B--2---:R-:W0:Y:S01]  /*b1b0*/  F2I.S64.TRUNC R2, R2 ;  /* 0x0000000200027311 */ /* 0x004e22000020d900 */
[----:B------:R-:W-:Y:S05]  /*b1c0*/  BRA `(.L_x_3734) ;  /* 0x0000000800e47947 */ /* 0x000fea0003800000 */
.L_x_3738:
[----:B------:R-:W2:Y:S02]  /*b1d0*/  LDG.E.U16 R4, desc[UR36][R4.64] ;  /* 0x0000002404047981 */ /* 0x000ea4000c1e1500 */
[----:B--2---:R-:W-:-:S06]  /*b1e0*/  HADD2.F32 R2, -RZ, R4.H0_H0 ;  /* 0x20000004ff027230 */ /* 0x004fcc0000004100 */
[----:B------:R-:W0:Y:S01]  /*b1f0*/  F2I.S64.TRUNC R2, R2 ;  /* 0x0000000200027311 */ /* 0x000e22000020d900 */
[----:B------:R-:W-:Y:S05]  /*b200*/  BRA `(.L_x_3734) ;  /* 0x0000000800d47947 */ /* 0x000fea0003800000 */
.L_x_3737:
[----:B------:R-:W-:-:S09]  /*b210*/  UISETP.NE.AND UP0, UPT, UR4, 0x7, UPT ;  /* 0x000000070400788c */ /* 0x000fd2000bf05270 */
[----:B------:R-:W-:Y:S05]  /*b220*/  BRA.U !UP0, `(.L_x_3739) ;  /* 0x00000001082c7547 */ /* 0x000fea000b800000 */
[----:B------:R-:W-:-:S09]  /*b230*/  UISETP.NE.AND UP0, UPT, UR4, 0x8, UPT ;  /* 0x000000080400788c */ /* 0x000fd2000bf05270 */
[----:B------:R-:W-:Y:S05]  /*b240*/  BRA.U !UP0, `(.L_x_3740) ;  /* 0x0000000108147547 */ /* 0x000fea000b800000 */
[----:B------:R-:W-:-:S09]  /*b250*/  UISETP.NE.AND UP0, UPT, UR4, 0x9, UPT ;  /* 0x000000090400788c */ /* 0x000fd2000bf05270 */
[----:B------:R-:W-:Y:S05]  /*b260*/  BRA.U UP0, `(.L_x_3733) ;  /* 0x0000000900647547 */ /* 0x000fea000b800000 */
[----:B--2---:R-:W2:Y:S02]  /*b270*/  LDG.E R2, desc[UR36][R4.64] ;  /* 0x0000002404027981 */ /* 0x004ea4000c1e1900 */
[----:B--2---:R-:W0:Y:S01]  /*b280*/  F2I.S64.TRUNC R2, R2 ;  /* 0x0000000200027311 */ /* 0x004e22000020d900 */
[----:B------:R-:W-:Y:S05]  /*b290*/  BRA `(.L_x_3734) ;  /* 0x0000000800b07947 */ /* 0x000fea0003800000 */
.L_x_3740:
[----:B------:R-:W2:Y:S02]  /*b2a0*/  LDG.E.U16 R4, desc[UR36][R4.64] ;  /* 0x0000002404047981 */ /* 0x000ea4000c1e1500 */
[----:B--2---:R-:W-:-:S06]  /*b2b0*/  HADD2.F32 R2, -RZ, R4.H0_H0 ;  /* 0x20000004ff027230 */ /* 0x004fcc0000004100 */
[----:B------:R-:W0:Y:S01]  /*b2c0*/  F2I.S64.TRUNC R2, R2 ;  /* 0x0000000200027311 */ /* 0x000e22000020d900 */
[----:B------:R-:W-:Y:S05]  /*b2d0*/  BRA `(.L_x_3734) ;  /* 0x0000000800a07947 */ /* 0x000fea0003800000 */
.L_x_3739:
[----:B--2---:R-:W2:Y:S02]  /*b2e0*/  LDG.E.64 R2, desc[UR36][R4.64] ;  /* 0x0000002404027981 */ /* 0x004ea4000c1e1b00 */
[----:B--2---:R-:W0:Y:S01]  /*b2f0*/  F2I.S64.F64.TRUNC R2, R2 ;  /* 0x0000000200027311 */ /* 0x004e22000030d900 */
[----:B------:R-:W-:Y:S05]  /*b300*/  BRA `(.L_x_3734) ;  /* 0x0000000800947947 */ /* 0x000fea0003800000 */
.L_x_3729:
        /* <DEDUP_REMOVED lines=9> */
[----:B--2---:R-:W-:Y:S01]  /*b3a0*/  IMAD.MOV.U32 R3, RZ, RZ, RZ ;  /* 0x000000ffff037224 */ /* 0x004fe200078e00ff */
[----:B---3--:R-:W-:-:S04]  /*b3b0*/  ISETP.NE.AND P0, PT, R4, RZ, PT ;  /* 0x000000ff0400720c */ /* 0x008fc80003f05270 */
[----:B------:R-:W-:Y:S01]  /*b3c0*/  SEL R2, RZ, 0x1, !P0 ;  /* 0x00000001ff027807 */ /* 0x000fe20004000000 */
[----:B------:R-:W-:Y:S08]  /*b3d0*/  BRA `(.L_x_3734) ;  /* 0x0000000800607947 */ /* 0x000ff00003800000 */
.L_x_3743:
[----:B--2---:R-:W2:Y:S02]  /*b3e0*/  LDG.E.64 R2, desc[UR36][R4.64] ;  /* 0x0000002404027981 */ /* 0x004ea4000c1e1b00 */
[----:B--2---:R-:W0:Y:S01]  /*b3f0*/  F2I.S64.F64.TRUNC R2, R2 ;  /* 0x0000000200027311 */ /* 0x004e22000030d900 */
[----:B------:R-:W-:Y:S05]  /*b400*/  BRA `(.L_x_3734) ;  /* 0x0000000800547947 */ /* 0x000fea0003800000 */
.L_x_3742:
[----:B------:R-:W-:-:S09]  /*b410*/  UISETP.NE.AND UP0, UPT, UR4, 0xf, UPT ;  /* 0x0000000f0400788c */ /* 0x000fd2000bf05270 */
[----:B------:R-:W-:Y:S05]  /*b420*/  BRA.U !UP0, `(.L_x_3744) ;  /* 0x0000000108947547 */ /* 0x000fea000b800000 */
[----:B------:R-:W-:-:S09]  /*b430*/  UISETP.NE.AND UP0, UPT, UR4, 0x17, UPT ;  /* 0x000000170400788c */ /* 0x000fd2000bf05270 */
[----:B------:R-:W-:Y:S05]  /*b440*/  BRA.U !UP0, `(.L_x_3745) ;  /* 0x0000000108587547 */ /* 0x000fea000b800000 */
[----:B------:R-:W-:-:S09]  /*b450*/  UISETP.NE.AND UP0, UPT, UR4, 0x18, UPT ;  /* 0x000000180400788c */ /* 0x000fd2000bf05270 */
[----:B------:R-:W-:Y:S05]  /*b460*/  BRA.U UP0, `(.L_x_3733) ;  /* 0x0000000500e47547 */ /* 0x000fea000b800000 */
[----:B------:R-:W3:Y:S01]  /*b470*/  LDG.E.U8 R0, desc[UR36][R4.64] ;  /* 0x0000002404007981 */ /* 0x000ee2000c1e1100 */
[----:B------:R-:W-:Y:S02]  /*b480*/  HFMA2 R6, -RZ, RZ, 0, 1.847743988037109375e-06 ;  /* 0x0000001fff067431 */ /* 0x000fe400000001ff */
[----:B---3--:R-:W-:-:S05]  /*b490*/  IMAD.SHL.U32 R0, R0, 0x1000000, RZ ;  /* 0x0100000000007824 */ /* 0x008fca00078e00ff */
[C---:B--2---:R-:W-:Y:S02]  /*b4a0*/  LOP3.LUT R2, R0.reuse, 0x7f000000, RZ, 0xc0, !PT ;  /* 0x7f00000000027812 */ /* 0x044fe400078ec0ff */
        /* <DEDUP_REMOVED lines=16> */
.L_x_3745:
[----:B--2---:R-:W2:Y:S02]  /*b5b0*/  LDG.E.U8 R3, desc[UR36][R4.64] ;  /* 0x0000002404037981 */ /* 0x004ea4000c1e1100 */
        /* <DEDUP_REMOVED lines=12> */
.L_x_3744:
[----:B--2---:R-:W2:Y:S02]  /*b680*/  LDG.E.U16 R2, desc[UR36][R4.64] ;  /* 0x0000002404027981 */ /* 0x004ea4000c1e1500 */
[----:B--2---:R-:W-:-:S06]  /*b690*/  IMAD.U32 R2, R2, 0x10000, RZ ;  /* 0x0001000002027824 */ /* 0x004fcc00078e00ff */
[----:B------:R-:W0:Y:S01]  /*b6a0*/  F2I.S64.TRUNC R2, R2 ;  /* 0x0000000200027311 */ /* 0x000e22000020d900 */
[----:B------:R-:W-:Y:S05]  /*b6b0*/  BRA `(.L_x_3734) ;  /* 0x0000000400a87947 */ /* 0x000fea0003800000 */
.L_x_3741:
        /* <DEDUP_REMOVED lines=8> */
[----:B--2---:R1:W5:Y:S01]  /*b740*/  LDG.E.U16 R2, desc[UR36][R4.64] ;  /* 0x0000002404027981 */ /* 0x004362000c1e1500 */
[----:B------:R-:W-:Y:S01]  /*b750*/  MOV R3, RZ ;  /* 0x000000ff00037202 */ /* 0x000fe20000000f00 */
[----:B------:R-:W-:Y:S06]  /*b760*/  BRA `(.L_x_3734) ;  /* 0x00000004007c7947 */ /* 0x000fec0003800000 */
.L_x_3748:
[----:B------:R-:W3:Y:S01]  /*b770*/  LDG.E.U8 R4, desc[UR36][R4.64] ;  /* 0x0000002404047981 */ /* 0x000ee2000c1e1100 */
[----:B------:R-:W-:Y:S01]  /*b780*/  BSSY.RECONVERGENT B0, `(.L_x_3749) ;  /* 0x0000018000007945 */ /* 0x000fe20003800200 */
[----:B--2---:R-:W-:Y:S01]  /*b790*/  IMAD.MOV.U32 R2, RZ, RZ, RZ ;  /* 0x000000ffff027224 */ /* 0x004fe200078e00ff */
[----:B---3--:R-:W-:-:S13]  /*b7a0*/  ISETP.NE.AND P0, PT, R4, RZ, PT ;  /* 0x000000ff0400720c */ /* 0x008fda0003f05270 */
        /* <DEDUP_REMOVED lines=17> */
.L_x_3752:
[----:B------:R-:W-:Y:S05]  /*b8c0*/  BSYNC.RECONVERGENT B1 ;  /* 0x0000000000017941 */ /* 0x000fea0003800200 */
.L_x_3751:
[----:B------:R-:W-:Y:S01]  /*b8d0*/  IMAD.SHL.U32 R0, R0, 0x100000, RZ ;  /* 0x0010000000007824 */ /* 0x000fe200078e00ff */
[----:B------:R-:W-:-:S04]  /*b8e0*/  LEA R2, R2, 0x3b800000, 0x17 ;  /* 0x3b80000002027811 */ /* 0x000fc800078eb8ff */
[----:B------:R-:W-:-:S07]  /*b8f0*/  LOP3.LUT R2, R2, R0, R7, 0xfe, !PT ;  /* 0x0000000002027212 */ /* 0x000fce00078efe07 */
.L_x_3750:
[----:B------:R-:W-:Y:S05]  /*b900*/  BSYNC.RECONVERGENT B0 ;  /* 0x0000000000007941 */ /* 0x000fea0003800200 */
.L_x_3749:
[----:B------:R-:W2:Y:S01]  /*b910*/  F2I.S64.TRUNC R2, R2 ;  /* 0x0000000200027311 */ /* 0x000ea2000020d900 */
[----:B------:R-:W-:Y:S05]  /*b920*/  BRA `(.L_x_3734) ;  /* 0x00000004000c7947 */ /* 0x000fea0003800000 */
.L_x_3747:
[----:B------:R-:W3:Y:S01]  /*b930*/  LDG.E.U8 R4, desc[UR36][R4.64] ;  /* 0x0000002404047981 */ /* 0x000ee2000c1e1100 */
[----:B------:R-:W-:Y:S01]  /*b940*/  BSSY.RECONVERGENT B0, `(.L_x_3753) ;  /* 0x0000018000007945 */ /* 0x000fe20003800200 */
[----:B--2---:R-:W-:Y:S01]  /*b950*/  HFMA2 R2, -RZ, RZ, 0, 0 ;  /* 0x00000000ff027431 */ /* 0x004fe200000001ff */
        /* <DEDUP_REMOVED lines=18> */
.L_x_3756:
[----:B------:R-:W-:Y:S05]  /*ba80*/  BSYNC.RECONVERGENT B1 ;  /* 0x0000000000017941 */ /* 0x000fea0003800200 */
.L_x_3755:
[----:B------:R-:W-:Y:S01]  /*ba90*/  IMAD.SHL.U32 R0, R0, 0x200000, RZ ;  /* 0x0020000000007824 */ /* 0x000fe200078e00ff */
[----:B------:R-:W-:-:S04]  /*baa0*/  LEA R2, R2, 0x37800000, 0x17 ;  /* 0x3780000002027811 */ /* 0x000fc800078eb8ff */
[----:B------:R-:W-:-:S07]  /*bab0*/  LOP3.LUT R2, R2, R0, R7, 0xfe, !PT ;  /* 0x0000000002027212 */ /* 0x000fce00078efe07 */
.L_x_3754:
[----:B------:R-:W-:Y:S05]  /*bac0*/  BSYNC.RECONVERGENT B0 ;  /* 0x0000000000007941 */ /* 0x000fea0003800200 */
.L_x_3753:
[----:B------:R-:W0:Y:S01]  /*bad0*/  F2I.S64.TRUNC R2, R2 ;  /* 0x0000000200027311 */ /* 0x000e22000020d900 */
[----:B------:R-:W-:Y:S05]  /*bae0*/  BRA `(.L_x_3734) ;  /* 0x00000000009c7947 */ /* 0x000fea0003800000 */
.L_x_3746:
[----:B------:R-:W-:-:S09]  /*baf0*/  UISETP.NE.AND UP0, UPT, UR4, 0x1c, UPT ;  /* 0x0000001c0400788c */ /* 0x000fd2000bf05270 */
[----:B------:R-:W-:Y:S05]  /*bb00*/  BRA.U !UP0, `(.L_x_3757) ;  /* 0x00000001088c7547 */ /* 0x000fea000b800000 */
[----:B------:R-:W-:-:S09]  /*bb10*/  UISETP.NE.AND UP0, UPT, UR4, 0x1d, UPT ;  /* 0x0000001d0400788c */ /* 0x000fd2000bf05270 */
[----:B------:R-:W-:Y:S05]  /*bb20*/  BRA.U !UP0, `(.L_x_3758) ;  /* 0x00000001087c7547 */ /* 0x000fea000b800000 */
[----:B------:R-:W-:-:S09]  /*bb30*/  UISETP.NE.AND UP0, UPT, UR4, 0x2c, UPT ;  /* 0x0000002c0400788c */ /* 0x000fd2000bf05270 */
[----:B------:R-:W-:Y:S05]  /*bb40*/  BRA.U UP0, `(.L_x_3733) ;  /* 0x00000001002c7547 */ /* 0x000fea000b800000 */
[----:B------:R-:W3:Y:S01]  /*bb50*/  LDG.E.U8 R4, desc[UR36][R4.64] ;  /* 0x0000002404047981 */ /* 0x000ee2000c1e1100 */
[----:B------:R-:W-:Y:S01]  /*bb60*/  BSSY.RECONVERGENT B0, `(.L_x_3759) ;  /* 0x0000007000007945 */ /* 0x000fe20003800200 */
[----:B--2---:R-:W-:Y:S01]  /*bb70*/  IMAD.MOV.U32 R2, RZ, RZ, 0x400000 ;  /* 0x00400000ff027424 */ /* 0x004fe200078e00ff */
[----:B---3--:R-:W-:-:S13]  /*bb80*/  ISETP.NE.AND P0, PT, R4, RZ, PT ;  /* 0x000000ff0400720c */ /* 0x008fda0003f05270 */
[----:B------:R-:W-:Y:S05]  /*bb90*/  @!P0 BRA `(.L_x_3760) ;  /* 0x00000000000c8947 */ /* 0x000fea0003800000 */
[----:B------:R-:W-:-:S13]  /*bba0*/  ISETP.NE.AND P0, PT, R4, 0xff, PT ;  /* 0x000000ff0400780c */ /* 0x000fda0003f05270 */
[----:B------:R-:W-:Y:S01]  /*bbb0*/  @!P0 MOV R2, 0x7f800001 ;  /* 0x7f80000100028802 */ /* 0x000fe20000000f00 */
[----:B------:R-:W-:-:S07]  /*bbc0*/  @P0 IMAD.SHL.U32 R2, R4, 0x800000, RZ ;  /* 0x0080000004020824 */ /* 0x000fce00078e00ff */
.L_x_3760:
[----:B------:R-:W-:Y:S05]  /*bbd0*/  BSYNC.RECONVERGENT B0 ;  /* 0x0000000000007941 */ /* 0x000fea0003800200 */
.L_x_3759:
[----:B------:R-:W4:Y:S01]  /*bbe0*/  F2I.S64.TRUNC R2, R2 ;  /* 0x0000000200027311 */ /* 0x000f22000020d900 */
[----:B------:R-:W-:Y:S05]  /*bbf0*/  BRA `(.L_x_3734) ;  /* 0x0000000000587947 */ /* 0x000fea0003800000 */
.L_x_3733:
[----:B------:R-:W-:Y:S01]  /*bc00*/  MOV R0, 0x0 ;  /* 0x0000000000007802 */ /* 0x000fe20000000f00 */
[----:B------:R-:W0:Y:S01]  /*bc10*/  LDCU.64 UR4, c[0x4][0x188] ;  /* 0x01003100ff0477ac */ /* 0x000e220008000a00 */
[----:B------:R-:W-:Y:S02]  /*bc20*/  HFMA2 R12, -RZ, RZ, 0, 5.9604644775390625e-08 ;  /* 0x00000001ff0c7431 */ /* 0x000fe400000001ff */
[----:B------:R-:W-:Y:S01]  /*bc30*/  IMAD.MOV.U32 R8, RZ, RZ, 0x4e ;  /* 0x0000004eff087424 */ /* 0x000fe200078e00ff */
[----:B--2---:R1:W2:Y:S01]  /*bc40*/  LDC.64 R2, c[0x4][R0] ;  /* 0x0100000000027b82 */ /* 0x0042a20000000a00 */
        /* <DEDUP_REMOVED lines=11> */
.L_x_3761:
[----:B------:R-:W-:Y:S01]  /*bd00*/  CS2R R2, SRZ ;  /* 0x0000000000027805 */ /* 0x000fe2000001ff00 */
[----:B------:R-:W-:Y:S06]  /*bd10*/  BRA `(.L_x_3734) ;  /* 0x0000000000107947 */ /* 0x000fec0003800000 */
.L_x_3758:
[----:B--2---:R0:W5:Y:S01]  /*bd20*/  LDG.E.64 R2, desc[UR36][R4.64] ;  /* 0x0000002404027981 */ /* 0x004162000c1e1b00 */
[----:B------:R-:W-:Y:S05]  /*bd30*/  BRA `(.L_x_3734) ;  /* 0x0000000000087947 */ /* 0x000fea0003800000 */
.L_x_3757:
[----:B--2---:R3:W5:Y:S01]  /*bd40*/  LDG.E R2, desc[UR36][R4.64] ;  /* 0x0000002404027981 */ /* 0x004762000c1e1900 */
[----:B------:R-:W-:-:S07]  /*bd50*/  IMAD.MOV.U32 R3, RZ, RZ, RZ ;  /* 0x000000ffff037224 */ /* 0x000fce00078e00ff */
.L_x_3734:
[----:B------:R-:W-:Y:S01]  /*bd60*/  UPRMT UR4, UR42, 0x9910, URZ ;  /* 0x000099102a047896 */ /* 0x000fe200080000ff */
[-C--:B012345:R-:W-:Y:S02]  /*bd70*/  IADD3 R5, P1, PT, RZ, -R2.reuse, RZ ;  /* 0x80000002ff057210 */ /* 0x0bffe40007f3e0ff */
[----:B------:R-:W-:Y:S01]  /*bd80*/  ISETP.LT.AND P0, PT, R3, RZ, PT ;  /* 0x000000ff0300720c */ /* 0x000fe20003f01270 */
[----:B------:R-:W-:Y:S01]  /*bd90*/  UISETP.GT.AND UP0, UPT, UR4, 0x9, UPT ;  /* 0x000000090400788c */ /* 0x000fe2000bf04270 */
[-C--:B------:R-:W-:Y:S02]  /*bda0*/  IADD3.X R7, PT, PT, RZ, ~R3.reuse, RZ, P1, !PT ;  /* 0x80000003ff077210 */ /* 0x080fe40000ffe4ff */
[----:B------:R-:W-:Y:S02]  /*bdb0*/  SEL R9, R5, R2, P0 ;  /* 0x0000000205097207 */ /* 0x000fe40000000000 */
[----:B------:R-:W-:-:S03]  /*bdc0*/  SEL R5, R7, R3, P0 ;  /* 0x0000000307057207 */ /* 0x000fc60000000000 */
[----:B------:R-:W-:Y:S01]  /*bdd0*/  IMAD.MOV.U32 R4, RZ, RZ, R9 ;  /* 0x000000ffff047224 */ /* 0x000fe200078e0009 */
[----:B------:R-:W-:Y:S06]  /*bde0*/  BRA.U UP0, `(.L_x_3762) ;  /* 0x0000000500407547 */ /* 0x000fec000b800000 */
        /* <DEDUP_REMOVED lines=10> */
.L_x_3765:
[----:B------:R-:W-:Y:S01]  /*be90*/  STG.E.U8 desc[UR36][R16.64], R9 ;  /* 0x0000000910007986 */ /* 0x000fe2000c101124 */
[----:B------:R-:W-:Y:S05]  /*bea0*/  EXIT ;  /* 0x000000000000794d */ /* 0x000fea0003800000 */
.L_x_3764:
[----:B------:R-:W-:-:S09]  /*beb0*/  UISETP.NE.AND UP0, UPT, UR4, 0x2, UPT ;  /* 0x000000020400788c */ /* 0x000fd2000bf05270 */
[----:B------:R-:W-:Y:S05]  /*bec0*/  BRA.U !UP0, `(.L_x_3767) ;  /* 0x0000000108207547 */ /* 0x000fea000b800000 */
[----:B------:R-:W-:-:S09]  /*bed0*/  UISETP.NE.AND UP0, UPT, UR4, 0x3, UPT ;  /* 0x000000030400788c */ /* 0x000fd2000bf05270 */
[----:B------:R-:W-:Y:S05]  /*bee0*/  BRA.U !UP0, `(.L_x_3768) ;  /* 0x0000000108107547 */ /* 0x000fea000b800000 */
[----:B------:R-:W-:-:S09]  /*bef0*/  UISETP.NE.AND UP0, UPT, UR4, 0x4, UPT ;  /* 0x000000040400788c */ /* 0x000fd2000bf05270 */
[----:B------:R-:W-:Y:S05]  /*bf00*/  BRA.U UP0, `(.L_x_3766) ;  /* 0x0000000900f07547 */ /* 0x000fea000b800000 */
[----:B------:R-:W-:Y:S01]  /*bf10*/  STG.E.64 desc[UR36][R16.64], R4 ;  /* 0x0000000410007986 */ /* 0x000fe2000c101b24 */
[----:B------:R-:W-:Y:S05]  /*bf20*/  EXIT ;  /* 0x000000000000794d */ /* 0x000fea0003800000 */
.L_x_3768:
[----:B------:R-:W-:Y:S01]  /*bf30*/  STG.E desc[UR36][R16.64], R9 ;  /* 0x0000000910007986 */ /* 0x000fe2000c101924 */
[----:B------:R-:W-:Y:S05]  /*bf40*/  EXIT ;  /* 0x000000000000794d */ /* 0x000fea0003800000 */
.L_x_3767:
[----:B------:R-:W-:Y:S01]  /*bf50*/  STG.E.U16 desc[UR36][R16.64], R9 ;  /* 0x0000000910007986 */ /* 0x000fe2000c101524 */
[----:B------:R-:W-:Y:S05]  /*bf60*/  EXIT ;  /* 0x000000000000794d */ /* 0x000fea0003800000 */
.L_x_3763:
        /* <DEDUP_REMOVED lines=12> */
[----:B0-----:R-:W-:Y:S01]  /*c030*/  STG.E desc[UR36][R16.64], R3 ;  /* 0x0000000310007986 */ /* 0x001fe2000c101924 */
[----:B------:R-:W-:Y:S05]  /*c040*/  EXIT ;  /* 0x000000000000794d */ /* 0x000fea0003800000 */
.L_x_3770:
[----:B------:R-:W-:Y:S02]  /*c050*/  ISETP.LT.AND P0, PT, R3, RZ, PT ;  /* 0x000000ff0300720c */ /* 0x000fe40003f01270 */
[----:B------:R-:W-:-:S05]  /*c060*/  IADD3 R4, P1, PT, RZ, -R2, RZ ;  /* 0x80000002ff047210 */ /* 0x000fca0007f3e0ff */
[----:B------:R-:W-:-:S06]  /*c070*/  IMAD.X R5, RZ, RZ, ~R3, P1 ;  /* 0x000000ffff057224 */ /* 0x000fcc00008e0e03 */
[----:B------:R-:W-:Y:S01]  /*c080*/  @P0 MOV R2, R4 ;  /* 0x0000000400020202 */ /* 0x000fe20000000f00 */
[----:B------:R-:W-:-:S04]  /*c090*/  @P0 IMAD.MOV.U32 R3, RZ, RZ, R5 ;  /* 0x000000ffff030224 */ /* 0x000fc800078e0005 */
[----:B------:R-:W0:Y:S02]  /*c0a0*/  I2F.S64 R0, R2 ;  /* 0x0000000200007312 */ /* 0x000e240000301400 */
[----:B0-----:R-:W-:-:S05]  /*c0b0*/  F2FP.F16.F32.PACK_AB R0, RZ, R0 ;  /* 0x00000000ff00723e */ /* 0x001fca00000000ff */
[----:B------:R-:W-:Y:S01]  /*c0c0*/  STG.E.U16 desc[UR36][R16.64], R0 ;  /* 0x0000000010007986 */ /* 0x000fe2000c101524 */
[----:B------:R-:W-:Y:S05]  /*c0d0*/  EXIT ;  /* 0x000000000000794d */ /* 0x000fea0003800000 */
.L_x_3769:
        /* <DEDUP_REMOVED lines=13> */
[----:B0-----:R-:W-:Y:S01]  /*c1b0*/  STG.E.64 desc[UR36][R16.64], R4 ;  /* 0x0000000410007986 */ /* 0x001fe2000c101b24 */
[----:B------:R-:W-:Y:S05]  /*c1c0*/  EXIT ;  /* 0x000000000000794d */ /* 0x000fea0003800000 */
.L_x_3772:
[----:B------:R-:W-:Y:S02]  /*c1d0*/  ISETP.LT.AND P0, PT, R3, RZ, PT ;  /* 0x000000ff0300720c */ /* 0x000fe40003f01270 */
[----:B------:R-:W-:-:S04]  /*c1e0*/  IADD3 R4, P1, PT, RZ, -R2, RZ ;  /* 0x80000002ff047210 */ /* 0x000fc80007f3e0ff */
[----:B------:R-:W-:-:S07]  /*c1f0*/  IADD3.X R5, PT, PT, RZ, ~R3, RZ, P1, !PT ;  /* 0x80000003ff057210 */ /* 0x000fce0000ffe4ff */
[----:B------:R-:W-:Y:S02]  /*c200*/  @P0 IMAD.MOV.U32 R2, RZ, RZ, R4 ;  /* 0x000000ffff020224 */ /* 0x000fe400078e0004 */
[----:B------:R-:W-:-:S04]  /*c210*/  @P0 IMAD.MOV.U32 R3, RZ, RZ, R5 ;  /* 0x000000ffff030224 */ /* 0x000fc800078e0005 */
[----:B------:R-:W0:Y:S02]  /*c220*/  I2F.S64 R2, R2 ;  /* 0x0000000200027312 */ /* 0x000e240000301400 */
[----:B0-----:R-:W-:-:S04]  /*c230*/  F2FP.F16.F32.PACK_AB R3, RZ, R2 ;  /* 0x00000002ff03723e */ /* 0x001fc800000000ff */
[----:B------:R-:W-:-:S05]  /*c240*/  PRMT R3, R3, 0x5410, RZ ;  /* 0x0000541003037816 */ /* 0x000fca00000000ff */
[----:B------:R-:W-:Y:S01]  /*c250*/  STG.E desc[UR36][R16.64], R3 ;  /* 0x0000000310007986 */ /* 0x000fe2000c101924 */
[----:B------:R-:W-:Y:S05]  /*c260*/  EXIT ;  /* 0x000000000000794d */ /* 0x000fea0003800000 */
.L_x_3771:
[----:B------:R-:W-:Y:S02]  /*c270*/  ISETP.LT.AND P0, PT, R3, RZ, PT ;  /* 0x000000ff0300720c */ /* 0x000fe40003f01270 */
[----:B------:R-:W-:-:S04]  /*c280*/  IADD3 R4, P1, PT, RZ, -R2, RZ ;  /* 0x80000002ff047210 */ /* 0x000fc80007f3e0ff */
[----:B------:R-:W-:-:S07]  /*c290*/  IADD3.X R5, PT, PT, RZ, ~R3, RZ, P1, !PT ;  /* 0x80000003ff057210 */ /* 0x000fce0000ffe4ff */
[----:B------:R-:W-:Y:S02]  /*c2a0*/  @P0 IMAD.MOV.U32 R2, RZ, RZ, R4 ;  /* 0x000000ffff020224 */ /* 0x000fe400078e0004 */
[----:B------:R-:W-:-:S06]  /*c2b0*/  @P0 IMAD.MOV.U32 R3, RZ, RZ, R5 ;  /* 0x000000ffff030224 */ /* 0x000fcc00078e0005 */
[----:B------:R-:W0:Y:S02]  /*c2c0*/  I2F.F64.S64 R2, R2 ;  /* 0x0000000200027312 */ /* 0x000e240000301c00 */
[----:B0-----:R-:W-:Y:S01]  /*c2d0*/  STG.E.64 desc[UR36][R16.64], R2 ;  /* 0x0000000210007986 */ /* 0x001fe2000c101b24 */
[----:B------:R-:W-:Y:S05]  /*c2e0*/  EXIT ;  /* 0x000000000000794d */ /* 0x000fea0003800000 */
.L_x_3762:
        /* <DEDUP_REMOVED lines=12> */
.L_x_3776:
        /* <DEDUP_REMOVED lines=22> */
.L_x_3779:
[----:B------:R-:W-:-:S04]  /*c510*/  SHF.R.U32.HI R3, RZ, 0x18, R3 ;  /* 0x00000018ff037819 */ /* 0x000fc80000011603 */
[----:B------:R-:W-:-:S04]  /*c520*/  LOP3.LUT R0, R0, 0x80, R3, 0xf8, !PT ;  /* 0x0000008000007812 */ /* 0x000fc800078ef803 */
[----:B------:R-:W-:-:S07]  /*c530*/  PRMT R8, R0, 0x7610, R8 ;  /* 0x0000761000087816 */ /* 0x000fce0000000008 */
.L_x_3778:
[----:B------:R-:W-:Y:S05]  /*c540*/  BSYNC.RECONVERGENT B0 ;  /* 0x0000000000007941 */ /* 0x000fea0003800200 */
.L_x_3777:
[----:B------:R-:W-:Y:S01]  /*c550*/  STG.E.U8 desc[UR36][R16.64], R8 ;  /* 0x0000000810007986 */ /* 0x000fe2000c101124 */
[----:B------:R-:W-:Y:S05]  /*c560*/  EXIT ;  /* 0x000000000000794d */ /* 0x000fea0003800000 */
.L_x_3775:
        /* <DEDUP_REMOVED lines=22> */
.L_x_3782:
[----:B------:R-:W-:-:S04]  /*c6d0*/  SHF.R.U32.HI R3, RZ, 0x18, R3 ;  /* 0x00000018ff037819 */ /* 0x000fc80000011603 */
[----:B------:R-:W-:-:S04]  /*c6e0*/  LOP3.LUT R0, R0, 0x80, R3, 0xf8, !PT ;  /* 0x0000008000007812 */ /* 0x000fc800078ef803 */
[----:B------:R-:W-:-:S07]  /*c6f0*/  PRMT R8, R0, 0x7610, R8 ;  /* 0x0000761000087816 */ /* 0x000fce0000000008 */
.L_x_3781:
[----:B------:R-:W-:Y:S05]  /*c700*/  BSYNC.RECONVERGENT B0 ;  /* 0x0000000000007941 */ /* 0x000fea0003800200 */
.L_x_3780:
[----:B------:R-:W-:Y:S01]  /*c710*/  STG.E.U8 desc[UR36][R16.64], R8 ;  /* 0x0000000810007986 */ /* 0x000fe2000c101124 */
[----:B------:R-:W-:Y:S05]  /*c720*/  EXIT ;  /* 0x000000000000794d */ /* 0x000fea0003800000 */
.L_x_3774:
        /* <DEDUP_REMOVED lines=26> */
[----:B------:R-:W-:Y:S01]  /*c8d0*/  STG.E.U8 desc[UR36][R16.64], R3 ;  /* 0x0000000310007986 */ /* 0x000fe2000c101124 */
[----:B------:R-:W-:Y:S05]  /*c8e0*/  EXIT ;  /* 0x000000000000794d */ /* 0x000fea0003800000 */
.L_x_3784:
[----:B------:R-:W-:Y:S01]  /*c8f0*/  STG.E.64 desc[UR36][R16.64], R4 ;  /* 0x0000000410007986 */ /* 0x000fe2000c101b24 */
[----:B------:R-:W-:Y:S05]  /*c900*/  EXIT ;  /* 0x000000000000794d */ /* 0x000fea0003800000 */
.L_x_3783:
[----:B------:R-:W-:Y:S01]  /*c910*/  STG.E desc[UR36][R16.64], R9 ;  /* 0x0000000910007986 */ /* 0x000fe2000c101924 */
[----:B------:R-:W-:Y:S05]  /*c920*/  EXIT ;  /* 0x000000000000794d */ /* 0x000fea0003800000 */
.L_x_3773:
        /* <DEDUP_REMOVED lines=9> */
[----:B------:R-:W-:Y:S01]  /*c9c0*/  STG.E.U8 desc[UR36][R16.64], R3 ;  /* 0x0000000310007986 */ /* 0x000fe2000c101124 */
[----:B------:R-:W-:Y:S05]  /*c9d0*/  EXIT ;  /* 0x000000000000794d */ /* 0x000fea0003800000 */
.L_x_3786:
[----:B------:R-:W-:Y:S02]  /*c9e0*/  ISETP.LT.AND P0, PT, R3, RZ, PT ;  /* 0x000000ff0300720c */ /* 0x000fe40003f01270 */
[----:B------:R-:W-:Y:S02]  /*c9f0*/  CS2R R6, SRZ ;  /* 0x0000000000067805 */ /* 0x000fe4000001ff00 */
[----:B------:R-:W-:-:S04]  /*ca00*/  IADD3 R4, P1, PT, RZ, -R2, RZ ;  /* 0x80000002ff047210 */ /* 0x000fc80007f3e0ff */
[----:B------:R-:W-:-:S05]  /*ca10*/  IADD3.X R5, PT, PT, RZ, ~R3, RZ, P1, !PT ;  /* 0x80000003ff057210 */ /* 0x000fca0000ffe4ff */
[----:B------:R-:W-:Y:S02]  /*ca20*/  @P0 IMAD.MOV.U32 R2, RZ, RZ, R4 ;  /* 0x000000ffff020224 */ /* 0x000fe400078e0004 */
[----:B------:R-:W-:-:S04]  /*ca30*/  @P0 IMAD.MOV.U32 R3, RZ, RZ, R5 ;  /* 0x000000ffff030224 */ /* 0x000fc800078e0005 */
[----:B------:R-:W0:Y:S02]  /*ca40*/  I2F.F64.S64 R4, R2 ;  /* 0x0000000200047312 */ /* 0x000e240000301c00 */
[----:B0-----:R-:W-:Y:S01]  /*ca50*/  STG.E.128 desc[UR36][R16.64], R4 ;  /* 0x0000000410007986 */ /* 0x001fe2000c101d24 */
[----:B------:R-:W-:Y:S05]  /*ca60*/  EXIT ;  /* 0x000000000000794d */ /* 0x000fea0003800000 */
.L_x_3785:
[----:B------:R-:W-:-:S09]  /*ca70*/  UISETP.NE.AND UP0, UPT, UR4, 0xf, UPT ;  /* 0x0000000f0400788c */ /* 0x000fd2000bf05270 */
[----:B------:R-:W-:Y:S05]  /*ca80*/  BRA.U !UP0, `(.L_x_3787) ;  /* 0x0000000508107547 */ /* 0x000fea000b800000 */
[----:B------:R-:W-:-:S09]  /*ca90*/  UISETP.NE.AND UP0, UPT, UR4, 0x17, UPT ;  /* 0x000000170400788c */ /* 0x000fd2000bf05270 */
[----:B------:R-:W-:Y:S05]  /*caa0*/  BRA.U !UP0, `(.L_x_3788) ;  /* 0x0000000108a47547 */ /* 0x000fea000b800000 */
[----:B------:R-:W-:-:S09]  /*cab0*/  UISETP.NE.AND UP0, UPT, UR4, 0x18, UPT ;  /* 0x000000180400788c */ /* 0x000fd2000bf05270 */
[----:B------:R-:W-:Y:S05]  /*cac0*/  BRA.U !UP0, `(.L_x_3789) ;  /* 0x0000000108447547 */ /* 0x000fea000b800000 */
.L_x_3766:
        /* <DEDUP_REMOVED lines=16> */
.L_x_3790:
[----:B------:R-:W-:Y:S05]  /*cbd0*/  EXIT ;  /* 0x000000000000794d */ /* 0x000fea0003800000 */
.L_x_3789:
        /* <DEDUP_REMOVED lines=18> */
.L_x_3792:
[----:B------:R-:W-:Y:S05]  /*cd00*/  BSYNC.RECONVERGENT B0 ;  /* 0x0000000000007941 */ /* 0x000fea0003800200 */
.L_x_3791:
[----:B------:R-:W-:-:S05]  /*cd10*/  LOP3.LUT R5, R0, 0x80, R5, 0xf8, !PT ;  /* 0x0000008000057812 */ /* 0x000fca00078ef805 */
[----:B------:R-:W-:Y:S01]  /*cd20*/  STG.E.U8 desc[UR36][R16.64], R5 ;  /* 0x0000000510007986 */ /* 0x000fe2000c101124 */
[----:B------:R-:W-:Y:S05]  /*cd30*/  EXIT ;  /* 0x000000000000794d */ /* 0x000fea0003800000 */
.L_x_3788:
        /* <DEDUP_REMOVED lines=17> */
.L_x_3794:
[----:B------:R-:W-:Y:S01]  /*ce50*/  IMAD.MOV.U32 R0, RZ, RZ, 0x7f ;  /* 0x0000007fff007424 */ /* 0x000fe200078e00ff */
[----:B------:R-:W-:-:S04]  /*ce60*/  ISETP.GT.U32.AND P0, PT, R4, 0x7f800000, PT ;  /* 0x7f8000000400780c */ /* 0x000fc80003f04070 */
[----:B------:R-:W-:-:S09]  /*ce70*/  SEL R0, R0, 0x7c, P0 ;  /* 0x0000007c00007807 */ /* 0x000fd20000000000 */
.L_x_3795:
[----:B------:R-:W-:Y:S05]  /*ce80*/  BSYNC.RECONVERGENT B0 ;  /* 0x0000000000007941 */ /* 0x000fea0003800200 */
.L_x_3793:
[----:B------:R-:W-:-:S04]  /*ce90*/  SHF.R.U32.HI R3, RZ, 0x18, R3 ;  /* 0x00000018ff037819 */ /* 0x000fc80000011603 */
[----:B------:R-:W-:-:S05]  /*cea0*/  LOP3.LUT R3, R0, 0x80, R3, 0xf8, !PT ;  /* 0x0000008000037812 */ /* 0x000fca00078ef803 */
[----:B------:R-:W-:Y:S01]  /*ceb0*/  STG.E.U8 desc[UR36][R16.64], R3 ;  /* 0x0000000310007986 */ /* 0x000fe2000c101124 */
[----:B------:R-:W-:Y:S05]  /*cec0*/  EXIT ;  /* 0x000000000000794d */ /* 0x000fea0003800000 */
.L_x_3787:
[----:B------:R-:W-:Y:S02]  /*ced0*/  ISETP.LT.AND P0, PT, R3, RZ, PT ;  /* 0x000000ff0300720c */ /* 0x000fe40003f01270 */
[----:B------:R-:W-:-:S05]  /*cee0*/  IADD3 R4, P1, PT, RZ, -R2, RZ ;  /* 0x80000002ff047210 */ /* 0x000fca0007f3e0ff */
[----:B------:R-:W-:-:S06]  /*cef0*/  IMAD.X R5, RZ, RZ, ~R3, P1 ;  /* 0x000000ffff057224 */ /* 0x000fcc00008e0e03 */
[----:B------:R-:W-:Y:S01]  /*cf00*/  @P0 MOV R2, R4 ;  /* 0x0000000400020202 */ /* 0x000fe20000000f00 */
[----:B------:R-:W-:-:S04]  /*cf10*/  @P0 IMAD.MOV.U32 R3, RZ, RZ, R5 ;  /* 0x000000ffff030224 */ /* 0x000fc800078e0005 */
[----:B------:R-:W0:Y:S02]  /*cf20*/  I2F.S64 R0, R2 ;  /* 0x0000000200007312 */ /* 0x000e240000301400 */
[----:B0-----:R-:W-:-:S05]  /*cf30*/  F2FP.BF16.F32.PACK_AB R0, RZ, R0 ;  /* 0x00000000ff00723e */ /* 0x001fca00000010ff */
[----:B------:R-:W-:Y:S01]  /*cf40*/  STG.E.U16 desc[UR36][R16.64], R0 ;  /* 0x0000000010007986 */ /* 0x000fe2000c101524 */
[----:B------:R-:W-:Y:S05]  /*cf50*/  EXIT ;  /* 0x000000000000794d */ /* 0x000fea0003800000 */
.L_x_3796:
        /* <DEDUP_REMOVED lines=10> */
.L_x_5999:


//--------------------- .text._ZN2at6native27unrolled_elementwise_kernelINS0_10AbsFunctorIlEESt5arrayIPcLm2EELi4E23TrivialOffsetCalculatorILi1EjES8_NS0_6memory12LoadWithCastILi1EEENS9_13StoreWithCastILi1EEEEEviT_T0_T2_T3_T4_T5_ --------------------------
	.section	.text._ZN2at6native27unrolled_elementwise_kernelINS0_10AbsFunctorIlEESt5arrayIPcLm2EELi4E23TrivialOffsetCalculatorILi1EjES8_NS0_6memory12LoadWithCastILi1EEENS9_13StoreWithCastILi1EEEEEviT_T0_T2_T3_T4_T5_,"ax",@progbits
	.align	128
        .global         _ZN2at6native27unrolled_elementwise_kernelINS0_10AbsFunctorIlEESt5arrayIPcLm2EELi4E23TrivialOffsetCalculatorILi1EjES8_NS0_6memory12LoadWithCastILi1EEENS9_13StoreWithCastILi1EEEEEviT_T0_T2_T3_T4_T5_
        .type           _ZN2at6native27unrolled_elementwise_kernelINS0_10AbsFunctorIlEESt5arrayIPcLm2EELi4E23TrivialOffsetCalculatorILi1EjES8_NS0_6memory12LoadWithCastILi1EEENS9_13StoreWithCastILi1EEEEEviT_T0_T2_T3_T4_T5_,@function
        .size           _ZN2at6native27unrolled_elementwise_kernelINS0_10AbsFunctorIlEESt5arrayIPcLm2EELi4E23TrivialOffsetCalculatorILi1EjES8_NS0_6memory12LoadWithCastILi1EEENS9_13StoreWithCastILi1EEEEEviT_T0_T2_T3_T4_T5_,(.L_x_6000 - _ZN2at6native27unrolled_elementwise_kernelINS0_10AbsFunctorIlEESt5arrayIPcLm2EELi4E23TrivialOffsetCalculatorILi1EjES8_NS0_6memory12LoadWithCastILi1EEENS9_13StoreWithCastILi1EEEEEviT_T0_T2_T3_T4_T5_)
        .other          _ZN2at6native27unrolled_elementwise_kernelINS0_10AbsFunctorIlEESt5arrayIPcLm2EELi4E23TrivialOffsetCalculatorILi1EjES8_NS0_6memory12LoadWithCastILi1EEENS9_13StoreWithCastILi1EEEEEviT_T0_T2_T3_T4_T5_,@"STO_CUDA_ENTRY STV_DEFAULT"
_ZN2at6native27unrolled_elementwise_kernelINS0_10AbsFunctorIlEESt5arrayIPcLm2EELi4E23TrivialOffsetCalculatorILi1EjES8_NS0_6memory12LoadWithCastILi1EEENS9_13StoreWithCastILi1EEEEEviT_T0_T2_T3_T4_T5_:
.text._ZN2at6native27unrolled_elementwise_kernelINS0_10AbsFunctorIlEESt5arrayIPcLm2EELi4E23TrivialOffsetCalculatorILi1EjES8_NS0_6memory12LoadWithCastILi1EEENS9_13StoreWithCastILi1EEEEEviT_T0_T2_T3_T4_T5_:
        /* <DEDUP_REMOVED lines=32> */
.L_x_3802:
[----:B------:R1:W5:Y:S01]  /*0200*/  LDG.E.U8 R34, desc[UR36][R4.64] ;  /* 0x0000002404227981 */ /* 0x000362000c1e1100 */
[----:B------:R-:W-:Y:S01]  /*0210*/  IMAD.MOV.U32 R35, RZ, RZ, RZ ;  /* 0x000000ffff237224 */ /* 0x000fe200078e00ff */
[----:B------:R-:W-:Y:S06]  /*0220*/  BRA `(.L_x_3804) ;  /* 0x0000000c00447947 */ /* 0x000fec0003800000 */
.L_x_3801:
        /* <DEDUP_REMOVED lines=8> */
.L_x_3806:
[----:B------:R-:W2:Y:S02]  /*02b0*/  LDG.E R34, desc[UR36][R4.64] ;  /* 0x0000002404227981 */ /* 0x000ea4000c1e1900 */
[----:B--2---:R-:W-:Y:S01]  /*02c0*/  SHF.R.S32.HI R35, RZ, 0x1f, R34 ;  /* 0x0000001fff237819 */ /* 0x004fe20000011422 */
[----:B------:R-:W-:Y:S06]  /*02d0*/  BRA `(.L_x_3804) ;  /* 0x0000000c00187947 */ /* 0x000fec0003800000 */
.L_x_3805:
[----:B------:R-:W2:Y:S02]  /*02e0*/  LDG.E.S16 R34, desc[UR36][R4.64] ;  /* 0x0000002404227981 */ /* 0x000ea4000c1e1700 */
[----:B--2---:R-:W-:Y:S01]  /*02f0*/  SHF.R.S32.HI R35, RZ, 0x1f, R34 ;  /* 0x0000001fff237819 */ /* 0x004fe20000011422 */
[----:B------:R-:W-:Y:S06]  /*0300*/  BRA `(.L_x_3804) ;  /* 0x0000000c000c7947 */ /* 0x000fec0003800000 */
.L_x_3800:
        /* <DEDUP_REMOVED lines=9> */
.L_x_3808:
[----:B------:R-:W2:Y:S02]  /*03a0*/  LDG.E.U16 R4, desc[UR36][R4.64] ;  /* 0x0000002404047981 */ /* 0x000ea4000c1e1500 */
[----:B--2---:R-:W-:-:S06]  /*03b0*/  HADD2.F32 R34, -RZ, R4.H0_H0 ;  /* 0x20000004ff227230 */ /* 0x004fcc0000004100 */
[----:B------:R-:W0:Y:S01]  /*03c0*/  F2I.S64.TRUNC R34, R34 ;  /* 0x0000002200227311 */ /* 0x000e22000020d900 */
[----:B------:R-:W-:Y:S05]  /*03d0*/  BRA `(.L_x_3804) ;  /* 0x0000000800d87947 */ /* 0x000fea0003800000 */
.L_x_3807:
        /* <DEDUP_REMOVED lines=9> */
.L_x_3810:
[----:B------:R-:W2:Y:S02]  /*0470*/  LDG.E.U16 R4, desc[UR36][R4.64] ;  /* 0x0000002404047981 */ /* 0x000ea4000c1e1500 */
[----:B--2---:R-:W-:-:S06]  /*0480*/  HADD2.F32 R34, -RZ, R4.H0_H0 ;  /* 0x20000004ff227230 */ /* 0x004fcc0000004100 */
[----:B------:R-:W4:Y:S01]  /*0490*/  F2I.S64.TRUNC R34, R34 ;  /* 0x0000002200227311 */ /* 0x000f22000020d900 */
[----:B------:R-:W-:Y:S05]  /*04a0*/  BRA `(.L_x_3804) ;  /* 0x0000000800a47947 */ /* 0x000fea0003800000 */
.L_x_3809:
[----:B------:R-:W2:Y:S02]  /*04b0*/  LDG.E.64 R4, desc[UR36][R4.64] ;  /* 0x0000002404047981 */ /* 0x000ea4000c1e1b00 */
[----:B--2---:R2:W3:Y:S01]  /*04c0*/  F2I.S64.F64.TRUNC R34, R4 ;  /* 0x0000000400227311 */ /* 0x0044e2000030d900 */
[----:B------:R-:W-:Y:S05]  /*04d0*/  BRA `(.L_x_3804) ;  /* 0x0000000800987947 */ /* 0x000fea0003800000 */
.L_x_3799:
        /* <DEDUP_REMOVED lines=13> */
.L_x_3813:
[----:B------:R-:W2:Y:S02]  /*05b0*/  LDG.E.64 R4, desc[UR36][R4.64] ;  /* 0x0000002404047981 */ /* 0x000ea4000c1e1b00 */
[----:B--2---:R0:W1:Y:S01]  /*05c0*/  F2I.S64.F64.TRUNC R34, R4 ;  /* 0x0000000400227311 */ /* 0x004062000030d900 */
[----:B------:R-:W-:Y:S05]  /*05d0*/  BRA `(.L_x_3804) ;  /* 0x0000000800587947 */ /* 0x000fea0003800000 */
.L_x_3812:
        /* <DEDUP_REMOVED lines=24> */
[----:B------:R0:W1:Y:S01]  /*0760*/  F2I.S64.TRUNC R34, R3 ;  /* 0x0000000300227311 */ /* 0x000062000020d900 */
[----:B------:R-:W-:Y:S05]  /*0770*/  BRA `(.L_x_3804) ;  /* 0x0000000400f07947 */ /* 0x000fea0003800000 */
.L_x_3815:
        /* <DEDUP_REMOVED lines=12> */
[----:B------:R0:W1:Y:S01]  /*0840*/  F2I.S64.TRUNC R34, R0 ;  /* 0x0000000000227311 */ /* 0x000062000020d900 */
[----:B------:R-:W-:Y:S05]  /*0850*/  BRA `(.L_x_3804) ;  /* 0x0000000400b87947 */ /* 0x000fea0003800000 */
.L_x_3814:
[----:B------:R-:W2:Y:S02]  /*0860*/  LDG.E.U16 R34, desc[UR36][R4.64] ;  /* 0x0000002404227981 */ /* 0x000ea4000c1e1500 */
[----:B--2---:R-:W-:-:S06]  /*0870*/  IMAD.U32 R34, R34, 0x10000, RZ ;  /* 0x0001000022227824 */ /* 0x004fcc00078e00ff */
[----:B------:R-:W0:Y:S01]  /*0880*/  F2I.S64.TRUNC R34, R34 ;  /* 0x0000002200227311 */ /* 0x000e22000020d900 */
[----:B------:R-:W-:Y:S05]  /*0890*/  BRA `(.L_x_3804) ;  /* 0x0000000400a87947 */ /* 0x000fea0003800000 */
.L_x_3811:
        /* <DEDUP_REMOVED lines=11> */
.L_x_3818:
        /* <DEDUP_REMOVED lines=21> */
.L_x_3822:
[----:B------:R-:W-:Y:S05]  /*0aa0*/  BSYNC.RECONVERGENT B1 ;  /* 0x0000000000017941 */ /* 0x000fea0003800200 */
.L_x_3821:
[----:B------:R-:W-:Y:S01]  /*0ab0*/  IMAD.SHL.U32 R0, R0, 0x100000, RZ ;  /* 0x0010000000007824 */ /* 0x000fe200078e00ff */
[----:B------:R-:W-:-:S04]  /*0ac0*/  LEA R3, R3, 0x3b800000, 0x17 ;  /* 0x3b80000003037811 */ /* 0x000fc800078eb8ff */
[----:B------:R-:W-:-:S07]  /*0ad0*/  LOP3.LUT R34, R3, R0, R7, 0xfe, !PT ;  /* 0x0000000003227212 */ /* 0x000fce00078efe07 */
.L_x_3820:
[----:B------:R-:W-:Y:S05]  /*0ae0*/  BSYNC.RECONVERGENT B0 ;  /* 0x0000000000007941 */ /* 0x000fea0003800200 */
.L_x_3819:
[----:B------:R-:W0:Y:S01]  /*0af0*/  F2I.S64.TRUNC R34, R34 ;  /* 0x0000002200227311 */ /* 0x000e22000020d900 */
[----:B------:R-:W-:Y:S05]  /*0b00*/  BRA `(.L_x_3804) ;  /* 0x00000004000c7947 */ /* 0x000fea0003800000 */
.L_x_3817:
        /* <DEDUP_REMOVED lines=21> */
.L_x_3826:
[----:B------:R-:W-:Y:S05]  /*0c60*/  BSYNC.RECONVERGENT B1 ;  /* 0x0000000000017941 */ /* 0x000fea0003800200 */
.L_x_3825:
[----:B------:R-:W-:Y:S01]  /*0c70*/  IMAD.SHL.U32 R0, R0, 0x200000, RZ ;  /* 0x0020000000007824 */ /* 0x000fe200078e00ff */
[----:B------:R-:W-:-:S04]  /*0c80*/  LEA R3, R3, 0x37800000, 0x17 ;  /* 0x3780000003037811 */ /* 0x000fc800078eb8ff */
[----:B------:R-:W-:-:S07]  /*0c90*/  LOP3.LUT R34, R3, R0, R7, 0xfe, !PT ;  /* 0x0000000003227212 */ /* 0x000fce00078efe07 */
.L_x_3824:
[----:B------:R-:W-:Y:S05]  /*0ca0*/  BSYNC.RECONVERGENT B0 ;  /* 0x0000000000007941 */ /* 0x000fea0003800200 */
.L_x_3823:
[----:B------:R-:W0:Y:S01]  /*0cb0*/  F2I.S64.TRUNC R34, R34 ;  /* 0x0000002200227311 */ /* 0x000e22000020d900 */
[----:B------:R-:W-:Y:S05]  /*0cc0*/  BRA `(.L_x_3804) ;  /* 0x00000000009c7947 */ /* 0x000fea0003800000 */
.L_x_3816:
[----:B------:R-:W-:-:S09]  /*0cd0*/  UISETP.NE.AND UP0, UPT, UR4, 0x1c, UPT ;  /* 0x0000001c0400788c */ /* 0x000fd2000bf05270 */
[----:B------:R-:W-:Y:S05]  /*0ce0*/  BRA.U !UP0, `(.L_x_3827) ;  /* 0x00000001088c7547 */ /* 0x000fea000b800000 */
[----:B------:R-:W-:-:S09]  /*0cf0*/  UISETP.NE.AND UP0, UPT, UR4, 0x1d, UPT ;  /* 0x0000001d0400788c */ /* 0x000fd2000bf05270 */
[----:B------:R-:W-:Y:S05]  /*0d00*/  BRA.U !UP0, `(.L_x_3828) ;  /* 0x00000001087c7547 */ /* 0x000fea000b800000 */
[----:B------:R-:W-:-:S09]  /*0d10*/  UISETP.NE.AND UP0, UPT, UR4, 0x2c, UPT ;  /* 0x0000002c0400788c */ /* 0x000fd2000bf05270 */
[----:B------:R-:W-:Y:S05]  /*0d20*/  BRA.U !UP0, `(.L_x_3829) ;  /* 0x0000000108487547 */ /* 0x000fea000b800000 */
.L_x_3803:
        /* <DEDUP_REMOVED lines=16> */
.L_x_3830:
[----:B------:R-:W-:Y:S01]  /*0e30*/  CS2R R34, SRZ ;  /* 0x0000000000227805 */ /* 0x000fe2000001ff00 */
[----:B------:R-:W-:Y:S06]  /*0e40*/  BRA `(.L_x_3804) ;  /* 0x00000000003c7947 */ /* 0x000fec0003800000 */
.L_x_3829:
        /* <DEDUP_REMOVED lines=8> */
.L_x_3832:
[----:B------:R-:W-:Y:S05]  /*0ed0*/  BSYNC.RECONVERGENT B0 ;  /* 0x0000000000007941 */ /* 0x000fea0003800200 */
.L_x_3831:
[----:B------:R-:W0:Y:S01]  /*0ee0*/  F2I.S64.TRUNC R34, R34 ;  /* 0x0000002200227311 */ /* 0x000e22000020d900 */
[----:B------:R-:W-:Y:S05]  /*0ef0*/  BRA `(.L_x_3804) ;  /* 0x0000000000107947 */ /* 0x000fea0003800000 */
.L_x_3828:
[----:B------:R0:W5:Y:S01]  /*0f00*/  LDG.E.64 R34, desc[UR36][R4.64] ;  /* 0x0000002404227981 */ /* 0x000162000c1e1b00 */
[----:B------:R-:W-:Y:S05]  /*0f10*/  BRA `(.L_x_3804) ;  /* 0x0000000000087947 */ /* 0x000fea0003800000 */
.L_x_3827:
[----:B------:R0:W5:Y:S01]  /*0f20*/  LDG.E R34, desc[UR36][R4.64] ;  /* 0x0000002404227981 */ /* 0x000162000c1e1900 */
[----:B------:R-:W-:-:S07]  /*0f30*/  IMAD.MOV.U32 R35, RZ, RZ, RZ ;  /* 0x000000ffff237224 */ /* 0x000fce00078e00ff */
.L_x_3804:
[----:B------:R-:W-:-:S07]  /*0f40*/  VIADD R17, R29, 0x80 ;  /* 0x000000801d117836 */ /* 0x000fce0000000000 */
.L_x_3798:
[----:B------:R-:W-:Y:S05]  /*0f50*/  BSYNC.RECONVERGENT B6 ;  /* 0x0000000000067941 */ /* 0x000fea0003800200 */
.L_x_3797:
[----:B------:R-:W-:Y:S01]  /*0f60*/  ISETP.GE.AND P0, PT, R17, R26, PT ;  /* 0x0000001a1100720c */ /* 0x000fe20003f06270 */
[----:B------:R-:W-:Y:S01]  /*0f70*/  BSSY.RECONVERGENT B6, `(.L_x_3833) ;  /* 0x00000ec000067945 */ /* 0x000fe20003800200 */
[----:B------:R-:W-:-:S11]  /*0f80*/  CS2R R32, SRZ ;  /* 0x0000000000207805 */ /* 0x000fd6000001ff00 */
[----:B------:R-:W-:Y:S05]  /*0f90*/  @P0 BRA `(.L_x_3834) ;  /* 0x0000000c00a40947 */ /* 0x000fea0003800000 */
[----:B012---:R-:W0:Y:S01]  /*0fa0*/  LDC.64 R4, c[0x0][0x390] ;  /* 0x0000e400ff047b82 */ /* 0x007e220000000a00 */
        /* <DEDUP_REMOVED lines=19> */
.L_x_3838:
[----:B------:R0:W5:Y:S01]  /*10e0*/  LDG.E.U8 R32, desc[UR36][R4.64] ;  /* 0x0000002404207981 */ /* 0x000162000c1e1100 */
[----:B------:R-:W-:Y:S01]  /*10f0*/  IMAD.MOV.U32 R33, RZ, RZ, RZ ;  /* 0x000000ffff217224 */ /* 0x000fe200078e00ff */
[----:B------:R-:W-:Y:S06]  /*1100*/  BRA `(.L_x_3840) ;  /* 0x0000000c00447947 */ /* 0x000fec0003800000 */
.L_x_3837:
        /* <DEDUP_REMOVED lines=8> */
.L_x_3842:
[----:B------:R-:W2:Y:S02]  /*1190*/  LDG.E R32, desc[UR36][R4.64] ;  /* 0x0000002404207981 */ /* 0x000ea4000c1e1900 */
[----:B--2---:R-:W-:Y:S01]  /*11a0*/  SHF.R.S32.HI R33, RZ, 0x1f, R32 ;  /* 0x0000001fff217819 */ /* 0x004fe20000011420 */
[----:B------:R-:W-:Y:S06]  /*11b0*/  BRA `(.L_x_3840) ;  /* 0x0000000c00187947 */ /* 0x000fec0003800000 */
.L_x_3841:
[----:B------:R-:W2:Y:S02]  /*11c0*/  LDG.E.S16 R32, desc[UR36][R4.64] ;  /* 0x0000002404207981 */ /* 0x000ea4000c1e1700 */
[----:B--2---:R-:W-:Y:S01]  /*11d0*/  SHF.R.S32.HI R33, RZ, 0x1f, R32 ;  /* 0x0000001fff217819 */ /* 0x004fe20000011420 */
[----:B------:R-:W-:Y:S06]  /*11e0*/  BRA `(.L_x_3840) ;  /* 0x0000000c000c7947 */ /* 0x000fec0003800000 */
.L_x_3836:
        /* <DEDUP_REMOVED lines=9> */
.L_x_3844:
[----:B------:R-:W2:Y:S02]  /*1280*/  LDG.E.U16 R4, desc[UR36][R4.64] ;  /* 0x0000002404047981 */ /* 0x000ea4000c1e1500 */
[----:B--2---:R-:W-:-:S06]  /*1290*/  HADD2.F32 R32, -RZ, R4.H0_H0 ;  /* 0x20000004ff207230 */ /* 0x004fcc0000004100 */
[----:B------:R-:W0:Y:S01]  /*12a0*/  F2I.S64.TRUNC R32, R32 ;  /* 0x0000002000207311 */ /* 0x000e22000020d900 */
[----:B------:R-:W-:Y:S05]  /*12b0*/  BRA `(.L_x_3840) ;  /* 0x0000000800d87947 */ /* 0x000fea0003800000 */
.L_x_3843:
        /* <DEDUP_REMOVED lines=9> */
.L_x_3846:
[----:B------:R-:W2:Y:S02]  /*1350*/  LDG.E.U16 R4, desc[UR36][R4.64] ;  /* 0x0000002404047981 */ /* 0x000ea4000c1e1500 */
[----:B--2---:R-:W-:-:S06]  /*1360*/  HADD2.F32 R32, -RZ, R4.H0_H0 ;  /* 0x20000004ff207230 */ /* 0x004fcc0000004100 */
[----:B------:R-:W0:Y:S01]  /*1370*/  F2I.S64.TRUNC R32, R32 ;  /* 0x0000002000207311 */ /* 0x000e22000020d900 */
[----:B------:R-:W-:Y:S05]  /*1380*/  BRA `(.L_x_3840) ;  /* 0x0000000800a47947 */ /* 0x000fea0003800000 */
.L_x_3845:
[----:B------:R-:W2:Y:S02]  /*1390*/  LDG.E.64 R4, desc[UR36][R4.64] ;  /* 0x0000002404047981 */ /* 0x000ea4000c1e1b00 */
[----:B--2---:R0:W1:Y:S01]  /*13a0*/  F2I.S64.F64.TRUNC R32, R4 ;  /* 0x0000000400207311 */ /* 0x004062000030d900 */
[----:B------:R-:W-:Y:S05]  /*13b0*/  BRA `(.L_x_3840) ;  /* 0x0000000800987947 */ /* 0x000fea0003800000 */
.L_x_3835:
        /* <DEDUP_REMOVED lines=13> */
.L_x_3849:
[----:B------:R-:W2:Y:S02]  /*1490*/  LDG.E.64 R4, desc[UR36][R4.64] ;  /* 0x0000002404047981 */ /* 0x000ea4000c1e1b00 */
[----:B--2---:R0:W1:Y:S01]  /*14a0*/  F2I.S64.F64.TRUNC R32, R4 ;  /* 0x0000000400207311 */ /* 0x004062000030d900 */
[----:B------:R-:W-:Y:S05]  /*14b0*/  BRA `(.L_x_3840) ;  /* 0x0000000800587947 */ /* 0x000fea0003800000 */
.L_x_3848:
        /* <DEDUP_REMOVED lines=26> */
.L_x_3851:
        /* <DEDUP_REMOVED lines=12> */
[----:B------:R2:W0:Y:S01]  /*1720*/  F2I.S64.TRUNC R32, R0 ;  /* 0x0000000000207311 */ /* 0x000422000020d900 */
[----:B------:R-:W-:Y:S05]  /*1730*/  BRA `(.L_x_3840) ;  /* 0x0000000400b87947 */ /* 0x000fea0003800000 */
.L_x_3850:
[----:B------:R-:W2:Y:S02]  /*1740*/  LDG.E.U16 R32, desc[UR36][R4.64] ;  /* 0x0000002404207981 */ /* 0x000ea4000c1e1500 */
[----:B--2---:R-:W-:-:S06]  /*1750*/  IMAD.U32 R32, R32, 0x10000, RZ ;  /* 0x0001000020207824 */ /* 0x004fcc00078e00ff */
[----:B------:R-:W0:Y:S01]  /*1760*/  F2I.S64.TRUNC R32, R32 ;  /* 0x0000002000207311 */ /* 0x000e22000020d900 */
[----:B------:R-:W-:Y:S05]  /*1770*/  BRA `(.L_x_3840) ;  /* 0x0000000400a87947 */ /* 0x000fea0003800000 */
.L_x_3847:
        /* <DEDUP_REMOVED lines=11> */
.L_x_3854:
        /* <DEDUP_REMOVED lines=21> */
.L_x_3858:
[----:B------:R-:W-:Y:S05]  /*1980*/  BSYNC.RECONVERGENT B1 ;  /* 0x0000000000017941 */ /* 0x000fea0003800200 */
.L_x_3857:
[----:B------:R-:W-:Y:S01]  /*1990*/  IMAD.SHL.U32 R0, R0, 0x100000, RZ ;  /* 0x0010000000007824 */ /* 0x000fe200078e00ff */
[----:B------:R-:W-:-:S04]  /*19a0*/  LEA R3, R3, 0x3b800000, 0x17 ;  /* 0x3b80000003037811 */ /* 0x000fc800078eb8ff */
[----:B------:R-:W-:-:S07]  /*19b0*/  LOP3.LUT R32, R3, R0, R7, 0xfe, !PT ;  /* 0x0000000003207212 */ /* 0x000fce00078efe07 */
.L_x_3856:
[----:B------:R-:W-:Y:S05]  /*19c0*/  BSYNC.RECONVERGENT B0 ;  /* 0x0000000000007941 */ /* 0x000fea0003800200 */
.L_x_3855:
[----:B------:R-:W0:Y:S01]  /*19d0*/  F2I.S64.TRUNC R32, R32 ;  /* 0x0000002000207311 */ /* 0x000e22000020d900 */
[----:B------:R-:W-:Y:S05]  /*19e0*/  BRA `(.L_x_3840) ;  /* 0x00000004000c7947 */ /* 0x000fea0003800000 */
.L_x_3853:
        /* <DEDUP_REMOVED lines=21> */
.L_x_3862:
[----:B------:R-:W-:Y:S05]  /*1b40*/  BSYNC.RECONVERGENT B1 ;  /* 0x0000000000017941 */ /* 0x000fea0003800200 */
.L_x_3861:
[----:B------:R-:W-:Y:S01]  /*1b50*/  IMAD.SHL.U32 R0, R0, 0x200000, RZ ;  /* 0x0020000000007824 */ /* 0x000fe200078e00ff */
[----:B------:R-:W-:-:S04]  /*1b60*/  LEA R3, R3, 0x37800000, 0x17 ;  /* 0x3780000003037811 */ /* 0x000fc800078eb8ff */
[----:B------:R-:W-:-:S07]  /*1b70*/  LOP3.LUT R32, R3, R0, R7, 0xfe, !PT ;  /* 0x0000000003207212 */ /* 0x000fce00078efe07 */
.L_x_3860:
[----:B------:R-:W-:Y:S05]  /*1b80*/  BSYNC.RECONVERGENT B0 ;  /* 0x0000000000007941 */ /* 0x000fea0003800200 */
.L_x_3859:
[----:B------:R-:W0:Y:S01]  /*1b90*/  F2I.S64.TRUNC R32, R32 ;  /* 0x0000002000207311 */ /* 0x000e22000020d900 */
[----:B------:R-:W-:Y:S05]  /*1ba0*/  BRA `(.L_x_3840) ;  /* 0x00000000009c7947 */ /* 0x000fea0003800000 */
.L_x_3852:
        /* <DEDUP_REMOVED lines=14> */
.L_x_3866:
[----:B------:R-:W-:Y:S05]  /*1c90*/  BSYNC.RECONVERGENT B0 ;  /* 0x0000000000007941 */ /* 0x000fea0003800200 */
.L_x_3865:
[----:B------:R-:W0:Y:S01]  /*1ca0*/  F2I.S64.TRUNC R32, R32 ;  /* 0x0000002000207311 */ /* 0x000e22000020d900 */
[----:B------:R-:W-:Y:S05]  /*1cb0*/  BRA `(.L_x_3840) ;  /* 0x0000000000587947 */ /* 0x000fea0003800000 */
.L_x_3839:
        /* <DEDUP_REMOVED lines=16> */
.L_x_3867:
[----:B------:R-:W-:Y:S01]  /*1dc0*/  CS2R R32, SRZ ;  /* 0x0000000000207805 */ /* 0x000fe2000001ff00 */
[----:B------:R-:W-:Y:S06]  /*1dd0*/  BRA `(.L_x_3840) ;  /* 0x0000000000107947 */ /* 0x000fec0003800000 */
.L_x_3864:
[----:B------:R0:W5:Y:S01]  /*1de0*/  LDG.E.64 R32, desc[UR36][R4.64] ;  /* 0x0000002404207981 */ /* 0x000162000c1e1b00 */
[----:B------:R-:W-:Y:S05]  /*1df0*/  BRA `(.L_x_3840) ;  /* 0x0000000000087947 */ /* 0x000fea0003800000 */
.L_x_3863:
[----:B------:R0:W5:Y:S01]  /*1e00*/  LDG.E R32, desc[UR36][R4.64] ;  /* 0x0000002404207981 */ /* 0x000162000c1e1900 */
[----:B------:R-:W-:-:S07]  /*1e10*/  IMAD.MOV.U32 R33, RZ, RZ, RZ ;  /* 0x000000ffff217224 */ /* 0x000fce00078e00ff */
.L_x_3840:
[----:B------:R-:W-:-:S07]  /*1e20*/  VIADD R17, R17, 0x80 ;  /* 0x0000008011117836 */ /* 0x000fce0000000000 */
.L_x_3834:
[----:B------:R-:W-:Y:S05]  /*1e30*/  BSYNC.RECONVERGENT B6 ;  /* 0x0000000000067941 */ /* 0x000fea0003800200 */
.L_x_3833:
        /* <DEDUP_REMOVED lines=24> */
.L_x_3873:
[----:B------:R0:W5:Y:S01]  /*1fc0*/  LDG.E.U8 R24, desc[UR36][R4.64] ;  /* 0x0000002404187981 */ /* 0x000162000c1e1100 */
[----:B------:R-:W-:Y:S01]  /*1fd0*/  IMAD.MOV.U32 R25, RZ, RZ, RZ ;  /* 0x000000ffff197224 */ /* 0x000fe200078e00ff */
[----:B------:R-:W-:Y:S06]  /*1fe0*/  BRA `(.L_x_3875) ;  /* 0x0000000c00447947 */ /* 0x000fec0003800000 */
.L_x_3872:
        /* <DEDUP_REMOVED lines=8> */
.L_x_3877:
[----:B------:R-:W2:Y:S02]  /*2070*/  LDG.E R24, desc[UR36][R4.64] ;  /* 0x0000002404187981 */ /* 0x000ea4000c1e1900 */
[----:B--2---:R-:W-:Y:S01]  /*2080*/  SHF.R.S32.HI R25, RZ, 0x1f, R24 ;  /* 0x0000001fff197819 */ /* 0x004fe20000011418 */
[----:B------:R-:W-:Y:S06]  /*2090*/  BRA `(.L_x_3875) ;  /* 0x0000000c00187947 */ /* 0x000fec0003800000 */
.L_x_3876:
[----:B------:R-:W2:Y:S02]  /*20a0*/  LDG.E.S16 R24, desc[UR36][R4.64] ;  /* 0x0000002404187981 */ /* 0x000ea4000c1e1700 */
[----:B--2---:R-:W-:Y:S01]  /*20b0*/  SHF.R.S32.HI R25, RZ, 0x1f, R24 ;  /* 0x0000001fff197819 */ /* 0x004fe20000011418 */
[----:B------:R-:W-:Y:S06]  /*20c0*/  BRA `(.L_x_3875) ;  /* 0x0000000c000c7947 */ /* 0x000fec0003800000 */
.L_x_3871:
        /* <DEDUP_REMOVED lines=9> */
.L_x_3879:
[----:B------:R-:W2:Y:S02]  /*2160*/  LDG.E.U16 R4, desc[UR36][R4.64] ;  /* 0x0000002404047981 */ /* 0x000ea4000c1e1500 */
[----:B--2---:R-:W-:-:S06]  /*2170*/  HADD2.F32 R24, -RZ, R4.H0_H0 ;  /* 0x20000004ff187230 */ /* 0x004fcc0000004100 */
[----:B------:R-:W0:Y:S01]  /*2180*/  F2I.S64.TRUNC R24, R24 ;  /* 0x0000001800187311 */ /* 0x000e22000020d900 */
[----:B------:R-:W-:Y:S05]  /*2190*/  BRA `(.L_x_3875) ;  /* 0x0000000800d87947 */ /* 0x000fea0003800000 */
.L_x_3878:
        /* <DEDUP_REMOVED lines=9> */
.L_x_3881:
[----:B------:R-:W2:Y:S02]  /*2230*/  LDG.E.U16 R4, desc[UR36][R4.64] ;  /* 0x0000002404047981 */ /* 0x000ea4000c1e1500 */
[----:B--2---:R-:W-:-:S06]  /*2240*/  HADD2.F32 R24, -RZ, R4.H0_H0 ;  /* 0x20000004ff187230 */ /* 0x004fcc0000004100 */
[----:B------:R-:W0:Y:S01]  /*2250*/  F2I.S64.TRUNC R24, R24 ;  /* 0x0000001800187311 */ /* 0x000e22000020d900 */
[----:B------:R-:W-:Y:S05]  /*2260*/  BRA `(.L_x_3875) ;  /* 0x0000000800a47947 */ /* 0x000fea0003800000 */
.L_x_3880:
[----:B------:R-:W2:Y:S02]  /*2270*/  LDG.E.64 R4, desc[UR36][R4.64] ;  /* 0x0000002404047981 */ /* 0x000ea4000c1e1b00 */
[----:B--2---:R0:W1:Y:S01]  /*2280*/  F2I.S64.F64.TRUNC R24, R4 ;  /* 0x0000000400187311 */ /* 0x004062000030d900 */
[----:B------:R-:W-:Y:S05]  /*2290*/  BRA `(.L_x_3875) ;  /* 0x0000000800987947 */ /* 0x000fea0003800000 */
.L_x_3870:
        /* <DEDUP_REMOVED lines=13> */
.L_x_3884:
[----:B------:R-:W2:Y:S02]  /*2370*/  LDG.E.64 R4, desc[UR36][R4.64] ;  /* 0x0000002404047981 */ /* 0x000ea4000c1e1b00 */
[----:B--2---:R0:W1:Y:S01]  /*2380*/  F2I.S64.F64.TRUNC R24, R4 ;  /* 0x0000000400187311 */ /* 0x004062000030d900 */
[----:B------:R-:W-:Y:S05]  /*2390*/  BRA `(.L_x_3875) ;  /* 0x0000000800587947 */ /* 0x000fea0003800000 */
.L_x_3883:
        /* <DEDUP_REMOVED lines=26> */
.L_x_3886:
        /* <DEDUP_REMOVED lines=12> */
[----:B------:R0:W1:Y:S01]  /*2600*/  F2I.S64.TRUNC R24, R0 ;  /* 0x0000000000187311 */ /* 0x000062000020d900 */
[----:B------:R-:W-:Y:S05]  /*2610*/  BRA `(.L_x_3875) ;  /* 0x0000000400b87947 */ /* 0x000fea0003800000 */
.L_x_3885:
[----:B------:R-:W2:Y:S02]  /*2620*/  LDG.E.U16 R24, desc[UR36][R4.64] ;  /* 0x0000002404187981 */ /* 0x000ea4000c1e1500 */
[----:B--2---:R-:W-:-:S06]  /*2630*/  IMAD.U32 R24, R24, 0x10000, RZ ;  /* 0x0001000018187824 */ /* 0x004fcc00078e00ff */
[----:B------:R-:W0:Y:S01]  /*2640*/  F2I.S64.TRUNC R24, R24 ;  /* 0x0000001800187311 */ /* 0x000e22000020d900 */
[----:B------:R-:W-:Y:S05]  /*2650*/  BRA `(.L_x_3875) ;  /* 0x0000000400a87947 */ /* 0x000fea0003800000 */
.L_x_3882:
        /* <DEDUP_REMOVED lines=11> */
.L_x_3889:
        /* <DEDUP_REMOVED lines=21> */
.L_x_3893:
[----:B------:R-:W-:Y:S05]  /*2860*/  BSYNC.RECONVERGENT B1 ;  /* 0x0000000000017941 */ /* 0x000fea0003800200 */
.L_x_3892:
[----:B------:R-:W-:Y:S01]  /*2870*/  IMAD.SHL.U32 R0, R0, 0x100000, RZ ;  /* 0x0010000000007824 */ /* 0x000fe200078e00ff */
[----:B------:R-:W-:-:S04]  /*2880*/  LEA R3, R3, 0x3b800000, 0x17 ;  /* 0x3b80000003037811 */ /* 0x000fc800078eb8ff */
[----:B------:R-:W-:-:S07]  /*2890*/  LOP3.LUT R24, R3, R0, R7, 0xfe, !PT ;  /* 0x0000000003187212 */ /* 0x000fce00078efe07 */
.L_x_3891:
[----:B------:R-:W-:Y:S05]  /*28a0*/  BSYNC.RECONVERGENT B0 ;  /* 0x0000000000007941 */ /* 0x000fea0003800200 */
.L_x_3890:
[----:B------:R-:W1:Y:S01]  /*28b0*/  F2I.S64.TRUNC R24, R24 ;  /* 0x0000001800187311 */ /* 0x000e62000020d900 */
[----:B------:R-:W-:Y:S05]  /*28c0*/  BRA `(.L_x_3875) ;  /* 0x00000004000c7947 */ /* 0x000fea0003800000 */
.L_x_3888:
        /* <DEDUP_REMOVED lines=21> */
.L_x_3897:
[----:B------:R-:W-:Y:S05]  /*2a20*/  BSYNC.RECONVERGENT B1 ;  /* 0x0000000000017941 */ /* 0x000fea0003800200 */
.L_x_3896:
[----:B------:R-:W-:Y:S01]  /*2a30*/  IMAD.SHL.U32 R0, R0, 0x200000, RZ ;  /* 0x0020000000007824 */ /* 0x000fe200078e00ff */
[----:B------:R-:W-:-:S04]  /*2a40*/  LEA R3, R3, 0x37800000, 0x17 ;  /* 0x3780000003037811 */ /* 0x000fc800078eb8ff */
[----:B------:R-:W-:-:S07]  /*2a50*/  LOP3.LUT R24, R3, R0, R7, 0xfe, !PT ;  /* 0x0000000003187212 */ /* 0x000fce00078efe07 */
.L_x_3895:
[----:B------:R-:W-:Y:S05]  /*2a60*/  BSYNC.RECONVERGENT B0 ;  /* 0x0000000000007941 */ /* 0x000fea0003800200 */
.L_x_3894:
[----:B------:R-:W2:Y:S01]  /*2a70*/  F2I.S64.TRUNC R24, R24 ;  /* 0x0000001800187311 */ /* 0x000ea2000020d900 */
[----:B------:R-:W-:Y:S05]  /*2a80*/  BRA `(.L_x_3875) ;  /* 0x00000000009c7947 */ /* 0x000fea0003800000 */
.L_x_3887:
        /* <DEDUP_REMOVED lines=14> */
.L_x_3901:
[----:B------:R-:W-:Y:S05]  /*2b70*/  BSYNC.RECONVERGENT B0 ;  /* 0x0000000000007941 */ /* 0x000fea0003800200 */
.L_x_3900:
[----:B------:R-:W0:Y:S01]  /*2b80*/  F2I.S64.TRUNC R24, R24 ;  /* 0x0000001800187311 */ /* 0x000e22000020d900 */
[----:B------:R-:W-:Y:S05]  /*2b90*/  BRA `(.L_x_3875) ;  /* 0x0000000000587947 */ /* 0x000fea0003800000 */
.L_x_3874:
        /* <DEDUP_REMOVED lines=15> */
[----:B--2-45:R-:W-:Y:S05]  /*2c90*/  CALL.ABS.NOINC R14 ;  /* 0x000000000e007343 */ /* 0x034fea0003c00000 */
.L_x_3902:
[----:B------:R-:W-:Y:S01]  /*2ca0*/  CS2R R24, SRZ ;  /* 0x0000000000187805 */ /* 0x000fe2000001ff00 */
[----:B------:R-:W-:Y:S06]  /*2cb0*/  BRA `(.L_x_3875) ;  /* 0x0000000000107947 */ /* 0x000fec0003800000 */
.L_x_3899:
[----:B------:R0:W5:Y:S01]  /*2cc0*/  LDG.E.64 R24, desc[UR36][R4.64] ;  /* 0x0000002404187981 */ /* 0x000162000c1e1b00 */
[----:B------:R-:W-:Y:S05]  /*2cd0*/  BRA `(.L_x_3875) ;  /* 0x0000000000087947 */ /* 0x000fea0003800000 */
.L_x_3898:
[----:B------:R0:W5:Y:S01]  /*2ce0*/  LDG.E R24, desc[UR36][R4.64] ;  /* 0x0000002404187981 */ /* 0x000162000c1e1900 */
[----:B------:R-:W-:-:S07]  /*2cf0*/  IMAD.MOV.U32 R25, RZ, RZ, RZ ;  /* 0x000000ffff197224 */ /* 0x000fce00078e00ff */
.L_x_3875:
[----:B------:R-:W-:-:S07]  /*2d00*/  VIADD R17, R17, 0x80 ;  /* 0x0000008011117836 */ /* 0x000fce0000000000 */
.L_x_3869:
[----:B------:R-:W-:Y:S05]  /*2d10*/  BSYNC.RECONVERGENT B6 ;  /* 0x0000000000067941 */ /* 0x000fea0003800200 */
.L_x_3868:
        /* <DEDUP_REMOVED lines=24> */
.L_x_3908:
[----:B------:R0:W5:Y:S01]  /*2ea0*/  LDG.E.U8 R22, desc[UR36][R4.64] ;  /* 0x0000002404167981 */ /* 0x000162000c1e1100 */
[----:B------:R-:W-:Y:S01]  /*2eb0*/  IMAD.MOV.U32 R23, RZ, RZ, RZ ;  /* 0x000000ffff177224 */ /* 0x000fe200078e00ff */
[----:B------:R-:W-:Y:S06]  /*2ec0*/  BRA `(.L_x_3904) ;  /* 0x0000000c00407947 */ /* 0x000fec0003800000 */
.L_x_3907:
        /* <DEDUP_REMOVED lines=8> */
.L_x_3911:
[----:B------:R-:W2:Y:S02]  /*2f50*/  LDG.E R22, desc[UR36][R4.64] ;  /* 0x0000002404167981 */ /* 0x000ea4000c1e1900 */
[----:B--2---:R-:W-:Y:S01]  /*2f60*/  SHF.R.S32.HI R23, RZ, 0x1f, R22 ;  /* 0x0000001fff177819 */ /* 0x004fe20000011416 */
[----:B------:R-:W-:Y:S06]  /*2f70*/  BRA `(.L_x_3904) ;  /* 0x0000000c00147947 */ /* 0x000fec0003800000 */
.L_x_3910:
[----:B------:R-:W2:Y:S02]  /*2f80*/  LDG.E.S16 R22, desc[UR36][R4.64] ;  /* 0x0000002404167981 */ /* 0x000ea4000c1e1700 */
[----:B--2---:R-:W-:Y:S01]  /*2f90*/  SHF.R.S32.HI R23, RZ, 0x1f, R22 ;  /* 0x0000001fff177819 */ /* 0x004fe20000011416 */
[----:B------:R-:W-:Y:S06]  /*2fa0*/  BRA `(.L_x_3904) ;  /* 0x0000000c00087947 */ /* 0x000fec0003800000 */
.L_x_3906:
        /* <DEDUP_REMOVED lines=9> */
.L_x_3913:
[----:B------:R-:W2:Y:S02]  /*3040*/  LDG.E.U16 R4, desc[UR36][R4.64] ;  /* 0x0000002404047981 */ /* 0x000ea4000c1e1500 */
[----:B--2---:R-:W-:-:S06]  /*3050*/  HADD2.F32 R22, -RZ, R4.H0_H0 ;  /* 0x20000004ff167230 */ /* 0x004fcc0000004100 */
[----:B------:R-:W0:Y:S01]  /*3060*/  F2I.S64.TRUNC R22, R22 ;  /* 0x0000001600167311 */ /* 0x000e22000020d900 */
[----:B------:R-:W-:Y:S05]  /*3070*/  BRA `(.L_x_3904) ;  /* 0x0000000800d47947 */ /* 0x000fea0003800000 */
.L_x_3912:
        /* <DEDUP_REMOVED lines=9> */
.L_x_3915:
[----:B------:R-:W2:Y:S02]  /*3110*/  LDG.E.U16 R4, desc[UR36][R4.64] ;  /* 0x0000002404047981 */ /* 0x000ea4000c1e1500 */
[----:B--2---:R-:W-:-:S06]  /*3120*/  HADD2.F32 R22, -RZ, R4.H0_H0 ;  /* 0x20000004ff167230 */ /* 0x004fcc0000004100 */
[----:B------:R-:W0:Y:S01]  /*3130*/  F2I.S64.TRUNC R22, R22 ;  /* 0x0000001600167311 */ /* 0x000e22000020d900 */
[----:B------:R-:W-:Y:S05]  /*3140*/  BRA `(.L_x_3904) ;  /* 0x0000000800a07947 */ /* 0x000fea0003800000 */
.L_x_3914:
[----:B------:R-:W2:Y:S02]  /*3150*/  LDG.E.64 R4, desc[UR36][R4.64] ;  /* 0x0000002404047981 */ /* 0x000ea4000c1e1b00 */
[----:B--2---:R0:W1:Y:S01]  /*3160*/  F2I.S64.F64.TRUNC R22, R4 ;  /* 0x0000000400167311 */ /* 0x004062000030d900 */
[----:B------:R-:W-:Y:S05]  /*3170*/  BRA `(.L_x_3904) ;  /* 0x0000000800947947 */ /* 0x000fea0003800000 */
.L_x_3905:
        /* <DEDUP_REMOVED lines=13> */
.L_x_3918:
[----:B------:R-:W2:Y:S02]  /*3250*/  LDG.E.64 R4, desc[UR36][R4.64] ;  /* 0x0000002404047981 */ /* 0x000ea4000c1e1b00 */
[----:B--2---:R0:W1:Y:S01]  /*3260*/  F2I.S64.F64.TRUNC R22, R4 ;  /* 0x0000000400167311 */ /* 0x004062000030d900 */
[----:B------:R-:W-:Y:S05]  /*3270*/  BRA `(.L_x_3904) ;  /* 0x0000000800547947 */ /* 0x000fea0003800000 */
.L_x_3917:
        /* <DEDUP_REMOVED lines=26> */
.L_x_3920:
        /* <DEDUP_REMOVED lines=14> */
.L_x_3919:
[----:B------:R-:W2:Y:S02]  /*3500*/  LDG.E.U16 R22, desc[UR36][R4.64] ;  /* 0x0000002404167981 */ /* 0x000ea4000c1e1500 */
[----:B--2---:R-:W-:-:S06]  /*3510*/  IMAD.U32 R22, R22, 0x10000, RZ ;  /* 0x0001000016167824 */ /* 0x004fcc00078e00ff */
[----:B------:R-:W0:Y:S01]  /*3520*/  F2I.S64.TRUNC R22, R22 ;  /* 0x0000001600167311 */ /* 0x000e22000020d900 */
[----:B------:R-:W-:Y:S05]  /*3530*/  BRA `(.L_x_3904) ;  /* 0x0000000400a47947 */ /* 0x000fea0003800000 */
.L_x_3916:
        /* <DEDUP_REMOVED lines=11> */
.L_x_3923:
        /* <DEDUP_REMOVED lines=21> */
.L_x_3927:
[----:B------:R-:W-:Y:S05]  /*3740*/  BSYNC.RECONVERGENT B1 ;  /* 0x0000000000017941 */ /* 0x000fea0003800200 */
.L_x_3926:
[----:B------:R-:W-:Y:S01]  /*3750*/  IMAD.SHL.U32 R0, R0, 0x100000, RZ ;  /* 0x0010000000007824 */ /* 0x000fe200078e00ff */
[----:B------:R-:W-:-:S04]  /*3760*/  LEA R3, R3, 0x3b800000, 0x17 ;  /* 0x3b80000003037811 */ /* 0x000fc800078eb8ff */
[----:B------:R-:W-:-:S07]  /*3770*/  LOP3.LUT R22, R3, R0, R7, 0xfe, !PT ;  /* 0x0000000003167212 */ /* 0x000fce00078efe07 */
.L_x_3925:
[----:B------:R-:W-:Y:S05]  /*3780*/  BSYNC.RECONVERGENT B0 ;  /* 0x0000000000007941 */ /* 0x000fea0003800200 */
.L_x_3924:
[----:B------:R-:W0:Y:S01]  /*3790*/  F2I.S64.TRUNC R22, R22 ;  /* 0x0000001600167311 */ /* 0x000e22000020d900 */
[----:B------:R-:W-:Y:S05]  /*37a0*/  BRA `(.L_x_3904) ;  /* 0x0000000400087947 */ /* 0x000fea0003800000 */
.L_x_3922:
        /* <DEDUP_REMOVED lines=21> */
.L_x_3931:
[----:B------:R-:W-:Y:S05]  /*3900*/  BSYNC.RECONVERGENT B1 ;  /* 0x0000000000017941 */ /* 0x000fea0003800200 */
.L_x_3930:
[----:B------:R-:W-:Y:S01]  /*3910*/  IMAD.SHL.U32 R0, R0, 0x200000, RZ ;  /* 0x0020000000007824 */ /* 0x000fe200078e00ff */
[----:B------:R-:W-:-:S04]  /*3920*/  LEA R3, R3, 0x37800000, 0x17 ;  /* 0x3780000003037811 */ /* 0x000fc800078eb8ff */
[----:B------:R-:W-:-:S07]  /*3930*/  LOP3.LUT R22, R3, R0, R7, 0xfe, !PT ;  /* 0x0000000003167212 */ /* 0x000fce00078efe07 */
.L_x_3929:
[----:B------:R-:W-:Y:S05]  /*3940*/  BSYNC.RECONVERGENT B0 ;  /* 0x0000000000007941 */ /* 0x000fea0003800200 */
.L_x_3928:
[----:B------:R-:W0:Y:S01]  /*3950*/  F2I.S64.TRUNC R22, R22 ;  /* 0x0000001600167311 */ /* 0x000e22000020d900 */
[----:B------:R-:W-:Y:S05]  /*3960*/  BRA `(.L_x_3904) ;  /* 0x0000000000987947 */ /* 0x000fea0003800000 */
.L_x_3921:
        /* <DEDUP_REMOVED lines=14> */
.L_x_3935:
[----:B------:R-:W-:Y:S05]  /*3a50*/  BSYNC.RECONVERGENT B0 ;  /* 0x0000000000007941 */ /* 0x000fea0003800200 */
.L_x_3934:
[----:B------:R-:W0:Y:S01]  /*3a60*/  F2I.S64.TRUNC R22, R22 ;  /* 0x0000001600167311 */ /* 0x000e22000020d900 */
[----:B------:R-:W-:Y:S05]  /*3a70*/  BRA `(.L_x_3904) ;  /* 0x0000000000547947 */ /* 0x000fea0003800000 */
.L_x_3909:
        /* <DEDUP_REMOVED lines=16> */
.L_x_3936:
[----:B------:R-:W-:Y:S05]  /*3b80*/  BRA `(.L_x_3904) ;  /* 0x0000000000107947 */ /* 0x000fea0003800000 */
.L_x_3933:
[----:B------:R0:W5:Y:S01]  /*3b90*/  LDG.E.64 R22, desc[UR36][R4.64] ;  /* 0x0000002404167981 */ /* 0x000162000c1e1b00 */
[----:B------:R-:W-:Y:S05]  /*3ba0*/  BRA `(.L_x_3904) ;  /* 0x0000000000087947 */ /* 0x000fea0003800000 */
.L_x_3932:
[----:B------:R0:W5:Y:S01]  /*3bb0*/  LDG.E R22, desc[UR36][R4.64] ;  /* 0x0000002404167981 */ /* 0x000162000c1e1900 */
[----:B------:R-:W-:-:S07]  /*3bc0*/  IMAD.MOV.U32 R23, RZ, RZ, RZ ;  /* 0x000000ffff177224 */ /* 0x000fce00078e00ff */
.L_x_3904:
[----:B------:R-:W-:Y:S05]  /*3bd0*/  BSYNC.RECONVERGENT B6 ;  /* 0x0000000000067941 */ /* 0x000fea0003800200 */
.L_x_3903:
[----:B------:R-:W2:Y:S01]  /*3be0*/  LDC.U8 R27, c[0x0][0x3a4] ;  /* 0x0000e900ff1b7b82 */ /* 0x000ea20000000000 */
[----:B------:R-:W-:Y:S01]  /*3bf0*/  ISETP.GE.AND P0, PT, R29, R26, PT ;  /* 0x0000001a1d00720c */ /* 0x000fe20003f06270 */
[----:B------:R-:W-:Y:S01]  /*3c00*/  BSSY.RECONVERGENT B7, `(.L_x_3937) ;  /* 0x00003cc000077945 */ /* 0x000fe20003800200 */
[----:B01-345:R-:W-:-:S03]  /*3c10*/  ISETP.LT.AND P1, PT, R35, RZ, PT ;  /* 0x000000ff2300720c */ /* 0x03bfc60003f21270 */
[----:B------:R-:W-:Y:S01]  /*3c20*/  BSSY.RELIABLE B6, `(.L_x_3938) ;  /* 0x000028c000067945 */ /* 0x000fe20003800100 */
[----:B------:R-:W-:Y:S02]  /*3c30*/  IADD3 R3, P2, PT, RZ, -R34, RZ ;  /* 0x80000022ff037210 */ /* 0x000fe40007f5e0ff */
[----:B--2---:R-:W-:Y:S02]  /*3c40*/  IADD3 R5, P6, PT, RZ, -R24, RZ ;  /* 0x80000018ff057210 */ /* 0x004fe40007fde0ff */
[----:B------:R-:W-:Y:S02]  /*3c50*/  IADD3 R31, P4, PT, RZ, -R32, RZ ;  /* 0x80000020ff1f7210 */ /* 0x000fe40007f9e0ff */
[----:B------:R-:W-:Y:S01]  /*3c60*/  SEL R11, R3, R34, P1 ;  /* 0x00000022030b7207 */ /* 0x000fe20000800000 */
[----:B------:R-:W-:Y:S01]  /*3c70*/  IMAD.X R17, RZ, RZ, ~R25, P6 ;  /* 0x000000ffff117224 */ /* 0x000fe200030e0e19 */
[----:B------:R-:W-:Y:S01]  /*3c80*/  ISETP.LT.AND P5, PT, R25, RZ, PT ;  /* 0x000000ff1900720c */ /* 0x000fe20003fa1270 */
[----:B------:R-:W-:Y:S01]  /*3c90*/  IMAD.X R3, RZ, RZ, ~R35, P2 ;  /* 0x000000ffff037224 */ /* 0x000fe200010e0e23 */
[----:B------:R-:W-:Y:S01]  /*3ca0*/  ISETP.LT.AND P3, PT, R33, RZ, PT ;  /* 0x000000ff2100720c */ /* 0x000fe20003f61270 */
[----:B------:R-:W-:Y:S01]  /*3cb0*/  IMAD.X R7, RZ, RZ, ~R33, P4 ;  /* 0x000000ffff077224 */ /* 0x000fe200020e0e21 */
[----:B------:R-:W-:-:S02]  /*3cc0*/  SEL R16, R5, R24, P5 ;  /* 0x0000001805107207 */ /* 0x000fc40002800000 */
[----:B------:R-:W-:Y:S02]  /*3cd0*/  SEL R17, R17, R25, P5 ;  /* 0x0000001911117207 */ /* 0x000fe40002800000 */
[----:B------:R-:W-:Y:S02]  /*3ce0*/  SEL R31, R31, R32, P3 ;  /* 0x000000201f1f7207 */ /* 0x000fe40001800000 */
[----:B------:R-:W-:Y:S02]  /*3cf0*/  SEL R5, R3, R35, P1 ;  /* 0x0000002303057207 */ /* 0x000fe40000800000 */
[----:B------:R-:W-:Y:S01]  /*3d00*/  SEL R19, R7, R33, P3 ;  /* 0x0000002107137207 */ /* 0x000fe20001800000 */
[----:B------:R-:W-:Y:S06]  /*3d10*/  @P0 BRA `(.L_x_3939) ;  /* 0x0000002400e40947 */ /* 0x000fec0003800000 */
[----:B------:R-:W0:Y:S01]  /*3d20*/  LDCU UR4, c[0x0][0x3a8] ;  /* 0x00007500ff0477ac */ /* 0x000e220008000800 */
[----:B------:R-:W1:Y:S01]  /*3d30*/  LDC.64 R8, c[0x0][0x388] ;  /* 0x0000e200ff087b82 */ /* 0x000e620000000a00 */
[----:B------:R-:W-:Y:S01]  /*3d40*/  IMAD R0, R2, 0x200, R29 ;  /* 0x0000020002007824 */ /* 0x000fe200078e021d */
[----:B------:R-:W-:Y:S01]  /*3d50*/  PRMT R4, R27, 0x9910, RZ ;  /* 0x000099101b047816 */ /* 0x000fe200000000ff */
[----:B------:R-:W-:Y:S02]  /*3d60*/  VIADD R29, R29, 0x80 ;  /* 0x000000801d1d7836 */ /* 0x000fe40000000000 */
[----:B------:R-:W-:Y:S02]  /*3d70*/  IMAD.MOV.U32 R18, RZ, RZ, R31 ;  /* 0x000000ffff127224 */ /* 0x000fe400078e001f */
[----:B0-----:R-:W-:Y:S02]  /*3d80*/  IMAD R3, R0, UR4, RZ ;  /* 0x0000000400037c24 */ /* 0x001fe4000f8e02ff */
[----:B------:R-:W-:-:S02]  /*3d90*/  IMAD.MOV.U32 R0, RZ, RZ, R4 ;  /* 0x000000ffff007224 */ /* 0x000fc400078e0004 */
[----:B------:R-:W-:-:S03]  /*3da0*/  IMAD.MOV.U32 R4, RZ, RZ, R11 ;  /* 0x000000ffff047224 */ /* 0x000fc600078e000b */
[----:B------:R-:W-:Y:S02]  /*3db0*/  ISETP.GT.AND P0, PT, R0, 0x9, PT ;  /* 0x000000090000780c */ /* 0x000fe40003f04270 */
[----:B-1----:R-:W-:-:S05]  /*3dc0*/  IADD3 R8, P1, PT, R3, R8, RZ ;  /* 0x0000000803087210 */ /* 0x002fca0007f3e0ff */
        /* <DEDUP_REMOVED lines=12> */
.L_x_3943:
[----:B------:R0:W-:Y:S01]  /*3e90*/  STG.E.U8 desc[UR36][R8.64], R11 ;  /* 0x0000000b08007986 */ /* 0x0001e2000c101124 */
[----:B------:R-:W-:Y:S05]  /*3ea0*/  BRA `(.L_x_3945) ;  /* 0x0000001000807947 */ /* 0x000fea0003800000 */
.L_x_3942:
[----:B------:R-:W-:-:S13]  /*3eb0*/  ISETP.NE.AND P0, PT, R0, 0x2, PT ;  /* 0x000000020000780c */ /* 0x000fda0003f05270 */
[----:B------:R-:W-:Y:S05]  /*3ec0*/  @!P0 BRA `(.L_x_3946) ;  /* 0x0000000000208947 */ /* 0x000fea0003800000 */
[----:B------:R-:W-:-:S13]  /*3ed0*/  ISETP.NE.AND P0, PT, R0, 0x3, PT ;  /* 0x000000030000780c */ /* 0x000fda0003f05270 */
[----:B------:R-:W-:Y:S05]  /*3ee0*/  @!P0 BRA `(.L_x_3947) ;  /* 0x0000000000108947 */ /* 0x000fea0003800000 */
[----:B------:R-:W-:-:S13]  /*3ef0*/  ISETP.NE.AND P0, PT, R0, 0x4, PT ;  /* 0x000000040000780c */ /* 0x000fda0003f05270 */
[----:B------:R-:W-:Y:S05]  /*3f00*/  @P0 BRA `(.L_x_3944) ;  /* 0x0000000c00bc0947 */ /* 0x000fea0003800000 */
[----:B------:R0:W-:Y:S01]  /*3f10*/  STG.E.64 desc[UR36][R8.64], R4 ;  /* 0x0000000408007986 */ /* 0x0001e2000c101b24 */
[----:B------:R-:W-:Y:S05]  /*3f20*/  BRA `(.L_x_3945) ;  /* 0x0000001000607947 */ /* 0x000fea0003800000 */
.L_x_3947:
[----:B------:R0:W-:Y:S01]  /*3f30*/  STG.E desc[UR36][R8.64], R11 ;  /* 0x0000000b08007986 */ /* 0x0001e2000c101924 */
[----:B------:R-:W-:Y:S05]  /*3f40*/  BRA `(.L_x_3945) ;  /* 0x0000001000587947 */ /* 0x000fea0003800000 */
.L_x_3946:
[----:B------:R0:W-:Y:S01]  /*3f50*/  STG.E.U16 desc[UR36][R8.64], R11 ;  /* 0x0000000b08007986 */ /* 0x0001e2000c101524 */
[----:B------:R-:W-:Y:S05]  /*3f60*/  BRA `(.L_x_3945) ;  /* 0x0000001000507947 */ /* 0x000fea0003800000 */
.L_x_3941:
[----:B------:R-:W-:-:S13]  /*3f70*/  ISETP.GT.AND P0, PT, R0, 0x6, PT ;  /* 0x000000060000780c */ /* 0x000fda0003f04270 */
[----:B------:R-:W-:Y:S05]  /*3f80*/  @P0 BRA `(.L_x_3948) ;  /* 0x0000000000640947 */ /* 0x000fea0003800000 */
[----:B------:R-:W-:-:S13]  /*3f90*/  ISETP.NE.AND P0, PT, R0, 0x5, PT ;  /* 0x000000050000780c */ /* 0x000fda0003f05270 */
[----:B------:R-:W-:Y:S05]  /*3fa0*/  @!P0 BRA `(.L_x_3949) ;  /* 0x0000000000308947 */ /* 0x000fea0003800000 */
[----:B------:R-:W-:-:S13]  /*3fb0*/  ISETP.NE.AND P0, PT, R0, 0x6, PT ;  /* 0x000000060000780c */ /* 0x000fda0003f05270 */
[----:B------:R-:W-:Y:S05]  /*3fc0*/  @P0 BRA `(.L_x_3944) ;  /* 0x0000000c008c0947 */ /* 0x000fea0003800000 */
[----:B------:R-:W-:Y:S02]  /*3fd0*/  IMAD.MOV.U32 R5, RZ, RZ, R35 ;  /* 0x000000ffff057224 */ /* 0x000fe400078e0023 */
[----:B------:R-:W-:-:S03]  /*3fe0*/  IMAD.MOV.U32 R4, RZ, RZ, R34 ;  /* 0x000000ffff047224 */ /* 0x000fc600078e0022 */
        /* <DEDUP_REMOVED lines=8> */
.L_x_3949:
        /* <DEDUP_REMOVED lines=8> */
[----:B0-----:R-:W-:-:S05]  /*40f0*/  F2FP.F16.F32.PACK_AB R0, RZ, R0 ;  /* 0x00000000ff00723e */ /* 0x001fca00000000ff */
[----:B------:R0:W-:Y:S01]  /*4100*/  STG.E.U16 desc[UR36][R8.64], R0 ;  /* 0x0000000008007986 */ /* 0x0001e2000c101524 */
[----:B------:R-:W-:Y:S05]  /*4110*/  BRA `(.L_x_3945) ;  /* 0x0000000c00e47947 */ /* 0x000fea0003800000 */
.L_x_3948:
[----:B------:R-:W-:-:S13]  /*4120*/  ISETP.NE.AND P0, PT, R0, 0x7, PT ;  /* 0x000000070000780c */ /* 0x000fda0003f05270 */
[----:B------:R-:W-:Y:S05]  /*4130*/  @!P0 BRA `(.L_x_3950) ;  /* 0x00000000006c8947 */ /* 0x000fea0003800000 */
        /* <DEDUP_REMOVED lines=10> */
[----:B------:R-:W-:Y:S02]  /*41e0*/  @P0 IMAD.MOV.U32 R5, RZ, RZ, R7 ;  /* 0x000000ffff050224 */ /* 0x000fe400078e0007 */
[----:B------:R-:W-:Y:S02]  /*41f0*/  IMAD.MOV.U32 R7, RZ, RZ, RZ ;  /* 0x000000ffff077224 */ /* 0x000fe400078e00ff */
[----:B------:R-:W0:Y:S03]  /*4200*/  I2F.S64 R6, R4 ;  /* 0x0000000400067312 */ /* 0x000e260000301400 */
[----:B0-----:R0:W-:Y:S01]  /*4210*/  STG.E.64 desc[UR36][R8.64], R6 ;  /* 0x0000000608007986 */ /* 0x0011e2000c101b24 */
[----:B------:R-:W-:Y:S05]  /*4220*/  BRA `(.L_x_3945) ;  /* 0x0000000c00a07947 */ /* 0x000fea0003800000 */
.L_x_3951:
        /* <DEDUP_REMOVED lines=8> */
[----:B0-----:R-:W-:-:S04]  /*42b0*/  F2FP.F16.F32.PACK_AB R3, RZ, R4 ;  /* 0x00000004ff03723e */ /* 0x001fc800000000ff */
[----:B------:R-:W-:-:S05]  /*42c0*/  PRMT R3, R3, 0x5410, RZ ;  /* 0x0000541003037816 */ /* 0x000fca00000000ff */
[----:B------:R0:W-:Y:S01]  /*42d0*/  STG.E desc[UR36][R8.64], R3 ;  /* 0x0000000308007986 */ /* 0x0001e2000c101924 */
[----:B------:R-:W-:Y:S05]  /*42e0*/  BRA `(.L_x_3945) ;  /* 0x0000000c00707947 */ /* 0x000fea0003800000 */
.L_x_3950:
[----:B------:R-:W-:Y:S02]  /*42f0*/  IMAD.MOV.U32 R5, RZ, RZ, R35 ;  /* 0x000000ffff057224 */ /* 0x000fe400078e0023 */
[----:B------:R-:W-:-:S03]  /*4300*/  IMAD.MOV.U32 R4, RZ, RZ, R34 ;  /* 0x000000ffff047224 */ /* 0x000fc600078e0022 */
        /* <DEDUP_REMOVED lines=8> */
.L_x_3940:
        /* <DEDUP_REMOVED lines=8> */
[----:B------:R-:W-:-:S04]  /*4410*/  ISETP.NE.U32.AND P0, PT, R11, RZ, PT ;  /* 0x000000ff0b00720c */ /* 0x000fc80003f05070 */
[----:B------:R-:W-:-:S04]  /*4420*/  ISETP.NE.AND.EX P0, PT, R5, RZ, PT, P0 ;  /* 0x000000ff0500720c */ /* 0x000fc80003f05300 */
[----:B------:R-:W-:-:S05]  /*4430*/  SEL R3, RZ, 0x1, !P0 ;  /* 0x00000001ff037807 */ /* 0x000fca0004000000 */
[----:B------:R4:W-:Y:S01]  /*4440*/  STG.E.U8 desc[UR36][R8.64], R3 ;  /* 0x0000000308007986 */ /* 0x0009e2000c101124 */
[----:B------:R-:W-:Y:S05]  /*4450*/  BRA `(.L_x_3945) ;  /* 0x0000000c00147947 */ /* 0x000fea0003800000 */
.L_x_3954:
[----:B------:R-:W-:Y:S02]  /*4460*/  IMAD.MOV.U32 R5, RZ, RZ, R35 ;  /* 0x000000ffff057224 */ /* 0x000fe400078e0023 */
[----:B------:R-:W-:-:S03]  /*4470*/  IMAD.MOV.U32 R4, RZ, RZ, R34 ;  /* 0x000000ffff047224 */ /* 0x000fc600078e0022 */
        /* <DEDUP_REMOVED lines=9> */
.L_x_3953:
[----:B------:R-:W-:-:S13]  /*4510*/  ISETP.NE.AND P0, PT, R0, 0xf, PT ;  /* 0x0000000f0000780c */ /* 0x000fda0003f05270 */
[----:B------:R-:W-:Y:S05]  /*4520*/  @!P0 BRA `(.L_x_3955) ;  /* 0x0000000000d88947 */ /* 0x000fea0003800000 */
[----:B------:R-:W-:-:S13]  /*4530*/  ISETP.NE.AND P0, PT, R0, 0x17, PT ;  /* 0x000000170000780c */ /* 0x000fda0003f05270 */
[----:B------:R-:W-:Y:S05]  /*4540*/  @!P0 BRA `(.L_x_3956) ;  /* 0x0000000000688947 */ /* 0x000fea0003800000 */
[----:B------:R-:W-:-:S13]  /*4550*/  ISETP.NE.AND P0, PT, R0, 0x18, PT ;  /* 0x000000180000780c */ /* 0x000fda0003f05270 */
[----:B------:R-:W-:Y:S05]  /*4560*/  @P0 BRA `(.L_x_3944) ;  /* 0x0000000800240947 */ /* 0x000fea0003800000 */
[----:B------:R-:W-:Y:S01]  /*4570*/  IMAD.MOV.U32 R5, RZ, RZ, R35 ;  /* 0x000000ffff057224 */ /* 0x000fe200078e0023 */
[----:B------:R-:W-:Y:S01]  /*4580*/  BSSY.RECONVERGENT B0, `(.L_x_3957) ;  /* 0x0000013000007945 */ /* 0x000fe20003800200 */
[----:B------:R-:W-:Y:S02]  /*4590*/  IMAD.MOV.U32 R4, RZ, RZ, R34 ;  /* 0x000000ffff047224 */ /* 0x000fe400078e0022 */
[----:B------:R-:W-:Y:S01]  /*45a0*/  IMAD.MOV.U32 R0, RZ, RZ, 0x7f ;  /* 0x0000007fff007424 */ /* 0x000fe200078e00ff */
[----:B------:R-:W-:Y:S02]  /*45b0*/  ISETP.LT.AND P0, PT, R5, RZ, PT ;  /* 0x000000ff0500720c */ /* 0x000fe40003f01270 */
[----:B------:R-:W-:-:S05]  /*45c0*/  IADD3 R6, P1, PT, RZ, -R4, RZ ;  /* 0x80000004ff067210 */ /* 0x000fca0007f3e0ff */
        /* <DEDUP_REMOVED lines=14> */
.L_x_3958:
[----:B------:R-:W-:Y:S05]  /*46b0*/  BSYNC.RECONVERGENT B0 ;  /* 0x0000000000007941 */ /* 0x000fea0003800200 */
.L_x_3957:
[----:B------:R-:W-:-:S05]  /*46c0*/  LOP3.LUT R7, R0, 0x80, R7, 0xf8, !PT ;  /* 0x0000008000077812 */ /* 0x000fca00078ef807 */
[----:B------:R2:W-:Y:S01]  /*46d0*/  STG.E.U8 desc[UR36][R8.64], R7 ;  /* 0x0000000708007986 */ /* 0x0005e2000c101124 */
[----:B------:R-:W-:Y:S05]  /*46e0*/  BRA `(.L_x_3945) ;  /* 0x0000000800707947 */ /* 0x000fea0003800000 */
.L_x_3956:
[----:B------:R-:W-:Y:S01]  /*46f0*/  IMAD.MOV.U32 R5, RZ, RZ, R35 ;  /* 0x000000ffff057224 */ /* 0x000fe200078e0023 */
[----:B------:R-:W-:Y:S01]  /*4700*/  BSSY.RECONVERGENT B0, `(.L_x_3959) ;  /* 0x0000015000007945 */ /* 0x000fe20003800200 */
[----:B------:R-:W-:-:S03]  /*4710*/  IMAD.MOV.U32 R4, RZ, RZ, R34 ;  /* 0x000000ffff047224 */ /* 0x000fc600078e0022 */
        /* <DEDUP_REMOVED lines=19> */
.L_x_3960:
[----:B------:R-:W-:Y:S05]  /*4850*/  BSYNC.RECONVERGENT B0 ;  /* 0x0000000000007941 */ /* 0x000fea0003800200 */
.L_x_3959:
[----:B------:R-:W-:-:S05]  /*4860*/  LOP3.LUT R7, R0, 0x80, R7, 0xf8, !PT ;  /* 0x0000008000077812 */ /* 0x000fca00078ef807 */
[----:B------:R1:W-:Y:S01]  /*4870*/  STG.E.U8 desc[UR36][R8.64], R7 ;  /* 0x0000000708007986 */ /* 0x0003e2000c101124 */
[----:B------:R-:W-:Y:S05]  /*4880*/  BRA `(.L_x_3945) ;  /* 0x0000000800087947 */ /* 0x000fea0003800000 */
.L_x_3955:
        /* <DEDUP_REMOVED lines=8> */
[----:B0-----:R-:W-:-:S05]  /*4910*/  F2FP.BF16.F32.PACK_AB R0, RZ, R0 ;  /* 0x00000000ff00723e */ /* 0x001fca00000010ff */
[----:B------:R0:W-:Y:S01]  /*4920*/  STG.E.U16 desc[UR36][R8.64], R0 ;  /* 0x0000000008007986 */ /* 0x0001e2000c101524 */
[----:B------:R-:W-:Y:S05]  /*4930*/  BRA `(.L_x_3945) ;  /* 0x0000000400dc7947 */ /* 0x000fea0003800000 */
.L_x_3952:
        /* <DEDUP_REMOVED lines=10> */
.L_x_3963:
        /* <DEDUP_REMOVED lines=20> */
.L_x_3966:
[----:B------:R-:W-:-:S04]  /*4b20*/  SHF.R.U32.HI R0, RZ, 0x14, R5 ;  /* 0x00000014ff007819 */ /* 0x000fc80000011605 */
[----:B------:R-:W-:-:S04]  /*4b30*/  LOP3.LUT R0, R0, 0x1, RZ, 0xc0, !PT ;  /* 0x0000000100007812 */ /* 0x000fc800078ec0ff */
[----:B------:R-:W-:-:S04]  /*4b40*/  IADD3 R0, PT, PT, R5, 0x487ffff, R0 ;  /* 0x0487ffff05007810 */ /* 0x000fc80007ffe000 */
[----:B------:R-:W-:-:S04]  /*4b50*/  SHF.R.U32.HI R0, RZ, 0x14, R0 ;  /* 0x00000014ff007819 */ /* 0x000fc80000011600 */
[----:B------:R-:W-:-:S07]  /*4b60*/  LOP3.LUT R3, R0, 0xff, RZ, 0xc0, !PT ;  /* 0x000000ff00037812 */ /* 0x000fce00078ec0ff */
.L_x_3967:
[----:B------:R-:W-:-:S04]  /*4b70*/  SHF.R.U32.HI R0, RZ, 0x18, R5 ;  /* 0x00000018ff007819 */ /* 0x000fc80000011605 */
[----:B------:R-:W-:-:S07]  /*4b80*/  LOP3.LUT R0, R3, 0x80, R0, 0xf8, !PT ;  /* 0x0000008003007812 */ /* 0x000fce00078ef800 */
.L_x_3965:
[----:B------:R-:W-:Y:S05]  /*4b90*/  BSYNC.RECONVERGENT B0 ;  /* 0x0000000000007941 */ /* 0x000fea0003800200 */
.L_x_3964:
[----:B------:R0:W-:Y:S01]  /*4ba0*/  STG.E.U8 desc[UR36][R8.64], R0 ;  /* 0x0000000008007986 */ /* 0x0001e2000c101124 */
[----:B------:R-:W-:Y:S05]  /*4bb0*/  BRA `(.L_x_3945) ;  /* 0x00000004003c7947 */ /* 0x000fea0003800000 */
.L_x_3962:
        /* <DEDUP_REMOVED lines=20> */
.L_x_3970:
[----:B------:R-:W-:-:S04]  /*4d00*/  SHF.R.U32.HI R0, RZ, 0x15, R5 ;  /* 0x00000015ff007819 */ /* 0x000fc80000011605 */
[----:B------:R-:W-:-:S04]  /*4d10*/  LOP3.LUT R0, R0, 0x1, RZ, 0xc0, !PT ;  /* 0x0000000100007812 */ /* 0x000fc800078ec0ff */
[----:B------:R-:W-:-:S04]  /*4d20*/  IADD3 R0, PT, PT, R5, 0x88fffff, R0 ;  /* 0x088fffff05007810 */ /* 0x000fc80007ffe000 */
[----:B------:R-:W-:-:S04]  /*4d30*/  SHF.R.U32.HI R0, RZ, 0x15, R0 ;  /* 0x00000015ff007819 */ /* 0x000fc80000011600 */
[----:B------:R-:W-:-:S07]  /*4d40*/  LOP3.LUT R3, R0, 0xff, RZ, 0xc0, !PT ;  /* 0x000000ff00037812 */ /* 0x000fce00078ec0ff */
.L_x_3971:
[----:B------:R-:W-:-:S04]  /*4d50*/  SHF.R.U32.HI R0, RZ, 0x18, R5 ;  /* 0x00000018ff007819 */ /* 0x000fc80000011605 */
[----:B------:R-:W-:-:S07]  /*4d60*/  LOP3.LUT R0, R3, 0x80, R0, 0xf8, !PT ;  /* 0x0000008003007812 */ /* 0x000fce00078ef800 */
.L_x_3969:
[----:B------:R-:W-:Y:S05]  /*4d70*/  BSYNC.RECONVERGENT B0 ;  /* 0x0000000000007941 */ /* 0x000fea0003800200 */
.L_x_3968:
[----:B------:R0:W-:Y:S01]  /*4d80*/  STG.E.U8 desc[UR36][R8.64], R0 ;  /* 0x0000000008007986 */ /* 0x0001e2000c101124 */
[----:B------:R-:W-:Y:S05]  /*4d90*/  BRA `(.L_x_3945) ;  /* 0x0000000000c47947 */ /* 0x000fea0003800000 */
.L_x_3961:
[----:B------:R-:W-:-:S13]  /*4da0*/  ISETP.NE.AND P0, PT, R0, 0x1c, PT ;  /* 0x0000001c0000780c */ /* 0x000fda0003f05270 */
[----:B------:R-:W-:Y:S05]  /*4db0*/  @!P0 BRA `(.L_x_3972) ;  /* 0x0000000000b88947 */ /* 0x000fea0003800000 */
[----:B------:R-:W-:-:S13]  /*4dc0*/  ISETP.NE.AND P0, PT, R0, 0x1d, PT ;  /* 0x0000001d0000780c */ /* 0x000fda0003f05270 */
[----:B------:R-:W-:Y:S05]  /*4dd0*/  @!P0 BRA `(.L_x_3973) ;  /* 0x0000000000a88947 */ /* 0x000fea0003800000 */
[----:B------:R-:W-:-:S13]  /*4de0*/  ISETP.NE.AND P0, PT, R0, 0x2c, PT ;  /* 0x0000002c0000780c */ /* 0x000fda0003f05270 */
[----:B------:R-:W-:Y:S05]  /*4df0*/  @!P0 BRA `(.L_x_3974) ;  /* 0x0000000000448947 */ /* 0x000fea0003800000 */
.L_x_3944:
        /* <DEDUP_REMOVED lines=16> */
.L_x_3975:
[----:B------:R-:W-:Y:S05]  /*4f00*/  BRA `(.L_x_3945) ;  /* 0x0000000000687947 */ /* 0x000fea0003800000 */
.L_x_3974:
        /* <DEDUP_REMOVED lines=23> */
.L_x_3973:
[----:B------:R0:W-:Y:S01]  /*5080*/  STG.E.64 desc[UR36][R8.64], R4 ;  /* 0x0000000408007986 */ /* 0x0001e2000c101b24 */
[----:B------:R-:W-:Y:S05]  /*5090*/  BRA `(.L_x_3945) ;  /* 0x0000000000047947 */ /* 0x000fea0003800000 */
.L_x_3972:
[----:B------:R0:W-:Y:S02]  /*50a0*/  STG.E desc[UR36][R8.64], R11 ;  /* 0x0000000b08007986 */ /* 0x0001e4000c101924 */
.L_x_3945:
        /* <DEDUP_REMOVED lines=23> */
.L_x_3980:
[----:B------:R0:W-:Y:S01]  /*5220*/  STG.E.U8 desc[UR36][R8.64], R31 ;  /* 0x0000001f08007986 */ /* 0x0001e2000c101124 */
[----:B------:R-:W-:Y:S05]  /*5230*/  BRA `(.L_x_3982) ;  /* 0x0000001000987947 */ /* 0x000fea0003800000 */
.L_x_3979:
        /* <DEDUP_REMOVED lines=8> */
.L_x_3984:
[----:B------:R3:W-:Y:S01]  /*52c0*/  STG.E desc[UR36][R8.64], R31 ;  /* 0x0000001f08007986 */ /* 0x0007e2000c101924 */
[----:B------:R-:W-:Y:S05]  /*52d0*/  BRA `(.L_x_3982) ;  /* 0x0000001000707947 */ /* 0x000fea0003800000 */
.L_x_3983:
[----:B------:R2:W-:Y:S01]  /*52e0*/  STG.E.U16 desc[UR36][R8.64], R31 ;  /* 0x0000001f08007986 */ /* 0x0005e2000c101524 */
[----:B------:R-:W-:Y:S05]  /*52f0*/  BRA `(.L_x_3982) ;  /* 0x0000001000687947 */ /* 0x000fea0003800000 */
.L_x_3978:
        /* <DEDUP_REMOVED lines=16> */
.L_x_3986:
        /* <DEDUP_REMOVED lines=11> */
.L_x_3985:
        /* <DEDUP_REMOVED lines=17> */
.L_x_3988:
        /* <DEDUP_REMOVED lines=12> */
.L_x_3987:
        /* <DEDUP_REMOVED lines=10> */
.L_x_3977:
        /* <DEDUP_REMOVED lines=12> */
.L_x_3992:
        /* <DEDUP_REMOVED lines=25> */
.L_x_3995:
[----:B------:R-:W-:-:S04]  /*5970*/  SHF.R.U32.HI R3, RZ, 0x18, R5 ;  /* 0x00000018ff037819 */ /* 0x000fc80000011605 */
[----:B------:R-:W-:-:S07]  /*5980*/  LOP3.LUT R0, R0, 0x80, R3, 0xf8, !PT ;  /* 0x0000008000007812 */ /* 0x000fce00078ef803 */
.L_x_3994:
[----:B------:R-:W-:Y:S05]  /*5990*/  BSYNC.RECONVERGENT B0 ;  /* 0x0000000000007941 */ /* 0x000fea0003800200 */
.L_x_3993:
[----:B------:R0:W-:Y:S01]  /*59a0*/  STG.E.U8 desc[UR36][R8.64], R0 ;  /* 0x0000000008007986 */ /* 0x0001e2000c101124 */
[----:B------:R-:W-:Y:S05]  /*59b0*/  BRA `(.L_x_3982) ;  /* 0x0000000800b87947 */ /* 0x000fea0003800000 */
.L_x_3991:
        /* <DEDUP_REMOVED lines=25> */
.L_x_3998:
[----:B------:R-:W-:-:S04]  /*5b50*/  SHF.R.U32.HI R3, RZ, 0x18, R5 ;  /* 0x00000018ff037819 */ /* 0x000fc80000011605 */
[----:B------:R-:W-:-:S07]  /*5b60*/  LOP3.LUT R0, R0, 0x80, R3, 0xf8, !PT ;  /* 0x0000008000007812 */ /* 0x000fce00078ef803 */
.L_x_3997:
[----:B------:R-:W-:Y:S05]  /*5b70*/  BSYNC.RECONVERGENT B0 ;  /* 0x0000000000007941 */ /* 0x000fea0003800200 */
.L_x_3996:
[----:B------:R0:W-:Y:S01]  /*5b80*/  STG.E.U8 desc[UR36][R8.64], R0 ;  /* 0x0000000008007986 */ /* 0x0001e2000c101124 */
[----:B------:R-:W-:Y:S05]  /*5b90*/  BRA `(.L_x_3982) ;  /* 0x0000000800407947 */ /* 0x000fea0003800000 */
.L_x_3990:
        /* <DEDUP_REMOVED lines=29> */
.L_x_4000:
[----:B------:R0:W-:Y:S01]  /*5d70*/  STG.E.64 desc[UR36][R8.64], R18 ;  /* 0x0000001208007986 */ /* 0x0001e2000c101b24 */
[----:B------:R-:W-:Y:S05]  /*5d80*/  BRA `(.L_x_3982) ;  /* 0x0000000400c47947 */ /* 0x000fea0003800000 */
.L_x_3999:
[----:B------:R0:W-:Y:S01]  /*5d90*/  STG.E desc[UR36][R8.64], R31 ;  /* 0x0000001f08007986 */ /* 0x0001e2000c101924 */
[----:B------:R-:W-:Y:S05]  /*5da0*/  BRA `(.L_x_3982) ;  /* 0x0000000400bc7947 */ /* 0x000fea0003800000 */
.L_x_3989:
[----:B------:R-:W-:-:S13]  /*5db0*/  ISETP.GT.AND P0, PT, R0, 0xe, PT ;  /* 0x0000000e0000780c */ /* 0x000fda0003f04270 */
[----:B------:R-:W-:Y:S05]  /*5dc0*/  @P0 BRA `(.L_x_4001) ;  /* 0x0000000000640947 */ /* 0x000fea0003800000 */
[----:B------:R-:W-:-:S13]  /*5dd0*/  ISETP.NE.AND P0, PT, R0, 0xa, PT ;  /* 0x0000000a0000780c */ /* 0x000fda0003f05270 */
[----:B------:R-:W-:Y:S05]  /*5de0*/  @!P0 BRA `(.L_x_4002) ;  /* 0x0000000000308947 */ /* 0x000fea0003800000 */
[----:B------:R-:W-:-:S13]  /*5df0*/  ISETP.NE.AND P0, PT, R0, 0xb, PT ;  /* 0x0000000b0000780c */ /* 0x000fda0003f05270 */
[----:B------:R-:W-:Y:S05]  /*5e00*/  @P0 BRA `(.L_x_3981) ;  /* 0x00000000006c0947 */ /* 0x000fea0003800000 */
[----:B------:R-:W-:Y:S02]  /*5e10*/  IADD3 R3, P1, PT, RZ, -R32, RZ ;  /* 0x80000020ff037210 */ /* 0x000fe40007f3e0ff */
[----:B------:R-:W-:-:S03]  /*5e20*/  ISETP.LT.AND P0, PT, R33, RZ, PT ;  /* 0x000000ff2100720c */ /* 0x000fc60003f01270 */
[----:B------:R-:W-:Y:S01]  /*5e30*/  IMAD.X R5, RZ, RZ, ~R33, P1 ;  /* 0x000000ffff057224 */ /* 0x000fe200008e0e21 */
[----:B------:R-:W-:-:S04]  /*5e40*/  SEL R3, R3, R32, P0 ;  /* 0x0000002003037207 */ /* 0x000fc80000000000 */
[----:B------:R-:W-:Y:S02]  /*5e50*/  SEL R5, R5, R33, P0 ;  /* 0x0000002105057207 */ /* 0x000fe40000000000 */
[----:B------:R-:W-:-:S04]  /*5e60*/  ISETP.NE.U32.AND P0, PT, R3, RZ, PT ;  /* 0x000000ff0300720c */ /* 0x000fc80003f05070 */
[----:B------:R-:W-:-:S04]  /*5e70*/  ISETP.NE.AND.EX P0, PT, R5, RZ, PT, P0 ;  /* 0x000000ff0500720c */ /* 0x000fc80003f05300 */
[----:B------:R-:W-:-:S05]  /*5e80*/  SEL R3, RZ, 0x1, !P0 ;  /* 0x00000001ff037807 */ /* 0x000fca0004000000 */
[----:B------:R0:W-:Y:S01]  /*5e90*/  STG.E.U8 desc[UR36][R8.64], R3 ;  /* 0x0000000308007986 */ /* 0x0001e2000c101124 */
[----:B------:R-:W-:Y:S05]  /*5ea0*/  BRA `(.L_x_3982) ;  /* 0x00000004007c7947 */ /* 0x000fea0003800000 */
.L_x_4002:
        /* <DEDUP_REMOVED lines=11> */
.L_x_4001:
[----:B------:R-:W-:-:S13]  /*5f60*/  ISETP.NE.AND P0, PT, R0, 0xf, PT ;  /* 0x0000000f0000780c */ /* 0x000fda0003f05270 */
[----:B------:R-:W-:Y:S05]  /*5f70*/  @!P0 BRA `(.L_x_4003) ;  /* 0x0000000400208947 */ /* 0x000fea0003800000 */
[----:B------:R-:W-:-:S13]  /*5f80*/  ISETP.NE.AND P0, PT, R0, 0x17, PT ;  /* 0x000000170000780c */ /* 0x000fda0003f05270 */
[----:B------:R-:W-:Y:S05]  /*5f90*/  @!P0 BRA `(.L_x_4004) ;  /* 0x0000000000ac8947 */ /* 0x000fea0003800000 */
[----:B------:R-:W-:-:S13]  /*5fa0*/  ISETP.NE.AND P0, PT, R0, 0x18, PT ;  /* 0x000000180000780c */ /* 0x000fda0003f05270 */
[----:B------:R-:W-:Y:S05]  /*5fb0*/  @!P0 BRA `(.L_x_4005) ;  /* 0x0000000000448947 */ /* 0x000fea0003800000 */
.L_x_3981:
        /* <DEDUP_REMOVED lines=16> */
.L_x_4006:
[----:B------:R-:W-:Y:S05]  /*60c0*/  BRA `(.L_x_3982) ;  /* 0x0000000000f47947 */ /* 0x000fea0003800000 */
.L_x_4005:
        /* <DEDUP_REMOVED lines=20> */
.L_x_4008:
[----:B------:R-:W-:Y:S05]  /*6210*/  BSYNC.RECONVERGENT B0 ;  /* 0x0000000000007941 */ /* 0x000fea0003800200 */
.L_x_4007:
[----:B------:R-:W-:-:S05]  /*6220*/  LOP3.LUT R3, R0, 0x80, R3, 0xf8, !PT ;  /* 0x0000008000037812 */ /* 0x000fca00078ef803 */
[----:B------:R0:W-:Y:S01]  /*6230*/  STG.E.U8 desc[UR36][R8.64], R3 ;  /* 0x0000000308007986 */ /* 0x0001e2000c101124 */
[----:B------:R-:W-:Y:S05]  /*6240*/  BRA `(.L_x_3982) ;  /* 0x0000000000947947 */ /* 0x000fea0003800000 */
.L_x_4004:
        /* <DEDUP_REMOVED lines=19> */
.L_x_4010:
[----:B------:R-:W-:Y:S01]  /*6380*/  IMAD.MOV.U32 R0, RZ, RZ, 0x7f ;  /* 0x0000007fff007424 */ /* 0x000fe200078e00ff */
[----:B------:R-:W-:-:S04]  /*6390*/  ISETP.GT.U32.AND P0, PT, R3, 0x7f800000, PT ;  /* 0x7f8000000300780c */ /* 0x000fc80003f04070 */
[----:B------:R-:W-:-:S09]  /*63a0*/  SEL R0, R0, 0x7c, P0 ;  /* 0x0000007c00007807 */ /* 0x000fd20000000000 */
.L_x_4011:
[----:B------:R-:W-:Y:S05]  /*63b0*/  BSYNC.RECONVERGENT B0 ;  /* 0x0000000000007941 */ /* 0x000fea0003800200 */
.L_x_4009:
[----:B------:R-:W-:-:S04]  /*63c0*/  SHF.R.U32.HI R3, RZ, 0x18, R5 ;  /* 0x00000018ff037819 */ /* 0x000fc80000011605 */
[----:B------:R-:W-:-:S05]  /*63d0*/  LOP3.LUT R3, R0, 0x80, R3, 0xf8, !PT ;  /* 0x0000008000037812 */ /* 0x000fca00078ef803 */
[----:B------:R0:W-:Y:S01]  /*63e0*/  STG.E.U8 desc[UR36][R8.64], R3 ;  /* 0x0000000308007986 */ /* 0x0001e2000c101124 */
[----:B------:R-:W-:Y:S05]  /*63f0*/  BRA `(.L_x_3982) ;  /* 0x0000000000287947 */ /* 0x000fea0003800000 */
.L_x_4003:
        /* <DEDUP_REMOVED lines=10> */
.L_x_3982:
[----:B------:R-:W-:-:S07]  /*64a0*/  VIADD R29, R29, 0x80 ;  /* 0x000000801d1d7836 */ /* 0x000fce0000000000 */
.L_x_3939:
[----:B------:R-:W-:-:S13]  /*64b0*/  ISETP.GE.AND P0, PT, R29, R26, PT ;  /* 0x0000001a1d00720c */ /* 0x000fda0003f06270 */
[----:B------:R-:W-:Y:S05]  /*64c0*/  @P0 BREAK.RELIABLE B6 ;  /* 0x0000000000060942 */ /* 0x000fea0003800100 */
[----:B------:R-:W-:Y:S05]  /*64d0*/  @P0 BRA `(.L_x_3976) ;  /* 0x0000001000f80947 */ /* 0x000fea0003800000 */
[----:B------:R-:W-:Y:S05]  /*64e0*/  BSYNC.RELIABLE B6 ;  /* 0x0000000000067941 */ /* 0x000fea0003800100 */
.L_x_3938:
[----:B------:R-:W5:Y:S01]  /*64f0*/  LDCU UR4, c[0x0][0x3a8] ;  /* 0x00007500ff0477ac */ /* 0x000f620008000800 */
[----:B0-----:R-:W0:Y:S01]  /*6500*/  LDC.64 R4, c[0x0][0x388] ;  /* 0x0000e200ff047b82 */ /* 0x001e220000000a00 */
        /* <DEDUP_REMOVED lines=18> */
.L_x_4015:
[----:B------:R0:W-:Y:S01]  /*6630*/  STG.E.U8 desc[UR36][R4.64], R16 ;  /* 0x0000001004007986 */ /* 0x0001e2000c101124 */
[----:B------:R-:W-:Y:S05]  /*6640*/  BRA `(.L_x_4017) ;  /* 0x0000001000987947 */ /* 0x000fea0003800000 */
.L_x_4014:
        /* <DEDUP_REMOVED lines=8> */
.L_x_4019:
[----:B------:R0:W-:Y:S01]  /*66d0*/  STG.E desc[UR36][R4.64], R16 ;  /* 0x0000001004007986 */ /* 0x0001e2000c101924 */
[----:B------:R-:W-:Y:S05]  /*66e0*/  BRA `(.L_x_4017) ;  /* 0x0000001000707947 */ /* 0x000fea0003800000 */
.L_x_4018:
[----:B------:R0:W-:Y:S01]  /*66f0*/  STG.E.U16 desc[UR36][R4.64], R16 ;  /* 0x0000001004007986 */ /* 0x0001e2000c101524 */
[----:B------:R-:W-:Y:S05]  /*6700*/  BRA `(.L_x_4017) ;  /* 0x0000001000687947 */ /* 0x000fea0003800000 */
.L_x_4013:
        /* <DEDUP_REMOVED lines=9> */
[----:B-1234-:R-:W-:-:S05]  /*67a0*/  IADD3 R8, P1, PT, RZ, -R6, RZ ;  /* 0x80000006ff087210 */ /* 0x01efca0007f3e0ff */
[----:B------:R-:W-:-:S06]  /*67b0*/  IMAD.X R9, RZ, RZ, ~R7, P1 ;  /* 0x000000ffff097224 */ /* 0x000fcc00008e0e07 */
[----:B------:R-:W-:Y:S02]  /*67c0*/  @P0 IMAD.MOV.U32 R7, RZ, RZ, R9 ;  /* 0x000000ffff070224 */ /* 0x000fe400078e0009 */
[----:B------:R-:W-:-:S04]  /*67d0*/  @P0 IMAD.MOV.U32 R6, RZ, RZ, R8 ;  /* 0x000000ffff060224 */ /* 0x000fc800078e0008 */
[----:B------:R-:W0:Y:S02]  /*67e0*/  I2F.S64 R7, R6 ;  /* 0x0000000600077312 */ /* 0x000e240000301400 */
[----:B0-----:R0:W-:Y:S01]  /*67f0*/  STG.E desc[UR36][R4.64], R7 ;  /* 0x0000000704007986 */ /* 0x0011e2000c101924 */
[----:B------:R-:W-:Y:S05]  /*6800*/  BRA `(.L_x_4017) ;  /* 0x0000001000287947 */ /* 0x000fea0003800000 */
.L_x_4021:
        /* <DEDUP_REMOVED lines=8> */
[----:B0-----:R-:W-:-:S05]  /*6890*/  F2FP.F16.F32.PACK_AB R0, RZ, R0 ;  /* 0x00000000ff00723e */ /* 0x001fca00000000ff */
[----:B------:R0:W-:Y:S01]  /*68a0*/  STG.E.U16 desc[UR36][R4.64], R0 ;  /* 0x0000000004007986 */ /* 0x0001e2000c101524 */
[----:B------:R-:W-:Y:S05]  /*68b0*/  BRA `(.L_x_4017) ;  /* 0x0000000c00fc7947 */ /* 0x000fea0003800000 */
.L_x_4020:
        /* <DEDUP_REMOVED lines=12> */
[----:B------:R-:W-:Y:S02]  /*6980*/  @P0 IMAD.MOV.U32 R7, RZ, RZ, R9 ;  /* 0x000000ffff070224 */ /* 0x000fe400078e0009 */
[----:B------:R-:W-:Y:S02]  /*6990*/  IMAD.MOV.U32 R9, RZ, RZ, RZ ;  /* 0x000000ffff097224 */ /* 0x000fe400078e00ff */
[----:B------:R-:W0:Y:S03]  /*69a0*/  I2F.S64 R8, R6 ;  /* 0x0000000600087312 */ /* 0x000e260000301400 */
[----:B0-----:R0:W-:Y:S01]  /*69b0*/  STG.E.64 desc[UR36][R4.64], R8 ;  /* 0x0000000804007986 */ /* 0x0011e2000c101b24 */
[----:B------:R-:W-:Y:S05]  /*69c0*/  BRA `(.L_x_4017) ;  /* 0x0000000c00b87947 */ /* 0x000fea0003800000 */
.L_x_4023:
        /* <DEDUP_REMOVED lines=12> */
.L_x_4022:
[----:B------:R-:W-:Y:S02]  /*6a90*/  IMAD.MOV.U32 R7, RZ, RZ, R25 ;  /* 0x000000ffff077224 */ /* 0x000fe400078e0019 */
[----:B------:R-:W-:-:S03]  /*6aa0*/  IMAD.MOV.U32 R6, RZ, RZ, R24 ;  /* 0x000000ffff067224 */ /* 0x000fc600078e0018 */
[----:B------:R-:W-:Y:S02]  /*6ab0*/  ISETP.LT.AND P0, PT, R7, RZ, PT ;  /* 0x000000ff0700720c */ /* 0x000fe40003f01270 */
[----:B-1234-:R-:W-:-:S05]  /*6ac0*/  IADD3 R8, P1, PT, RZ, -R6, RZ ;  /* 0x80000006ff087210 */ /* 0x01efca0007f3e0ff */
[----:B------:R-:W-:-:S06]  /*6ad0*/  IMAD.X R9, RZ, RZ, ~R7, P1 ;  /* 0x000000ffff097224 */ /* 0x000fcc00008e0e07 */
[----:B------:R-:W-:Y:S02]  /*6ae0*/  @P0 IMAD.MOV.U32 R6, RZ, RZ, R8 ;  /* 0x000000ffff060224 */ /* 0x000fe400078e0008 */
[----:B------:R-:W-:-:S06]  /*6af0*/  @P0 IMAD.MOV.U32 R7, RZ, RZ, R9 ;  /* 0x000000ffff070224 */ /* 0x000fcc00078e0009 */
[----:B------:R-:W0:Y:S02]  /*6b00*/  I2F.F64.S64 R6, R6 ;  /* 0x0000000600067312 */ /* 0x000e240000301c00 */
[----:B0-----:R0:W-:Y:S01]  /*6b10*/  STG.E.64 desc[UR36][R4.64], R6 ;  /* 0x0000000604007986 */ /* 0x0011e2000c101b24 */
[----:B------:R-:W-:Y:S05]  /*6b20*/  BRA `(.L_x_4017) ;  /* 0x0000000c00607947 */ /* 0x000fea0003800000 */
.L_x_4012:
        /* <DEDUP_REMOVED lines=12> */
.L_x_4027:
[----:B------:R-:W-:Y:S01]  /*6bf0*/  IMAD.MOV.U32 R7, RZ, RZ, R25 ;  /* 0x000000ffff077224 */ /* 0x000fe200078e0019 */
[----:B------:R-:W-:Y:S01]  /*6c00*/  BSSY.RECONVERGENT B0, `(.L_x_4028) ;  /* 0x000001a000007945 */ /* 0x000fe20003800200 */
[----:B------:R-:W-:Y:S02]  /*6c10*/  IMAD.MOV.U32 R6, RZ, RZ, R24 ;  /* 0x000000ffff067224 */ /* 0x000fe400078e0018 */
[----:B------:R-:W-:Y:S01]  /*6c20*/  IMAD.MOV.U32 R0, RZ, RZ, 0x80 ;  /* 0x00000080ff007424 */ /* 0x000fe200078e00ff */
[----:B------:R-:W-:Y:S02]  /*6c30*/  ISETP.LT.AND P0, PT, R7, RZ, PT ;  /* 0x000000ff0700720c */ /* 0x000fe40003f01270 */
[----:B-1234-:R-:W-:-:S05]  /*6c40*/  IADD3 R8, P1, PT, RZ, -R6, RZ ;  /* 0x80000006ff087210 */ /* 0x01efca0007f3e0ff */
        /* <DEDUP_REMOVED lines=19> */
.L_x_4030:
[----:B------:R-:W-:-:S04]  /*6d80*/  SHF.R.U32.HI R3, RZ, 0x18, R7 ;  /* 0x00000018ff037819 */ /* 0x000fc80000011607 */
[----:B------:R-:W-:-:S07]  /*6d90*/  LOP3.LUT R0, R0, 0x80, R3, 0xf8, !PT ;  /* 0x0000008000007812 */ /* 0x000fce00078ef803 */
.L_x_4029:
[----:B------:R-:W-:Y:S05]  /*6da0*/  BSYNC.RECONVERGENT B0 ;  /* 0x0000000000007941 */ /* 0x000fea0003800200 */
.L_x_4028:
[----:B------:R0:W-:Y:S01]  /*6db0*/  STG.E.U8 desc[UR36][R4.64], R0 ;  /* 0x0000000004007986 */ /* 0x0001e2000c101124 */
[----:B------:R-:W-:Y:S05]  /*6dc0*/  BRA `(.L_x_4017) ;  /* 0x0000000800b87947 */ /* 0x000fea0003800000 */
.L_x_4026:
        /* <DEDUP_REMOVED lines=25> */
.L_x_4033:
[----:B------:R-:W-:-:S04]  /*6f60*/  SHF.R.U32.HI R3, RZ, 0x18, R7 ;  /* 0x00000018ff037819 */ /* 0x000fc80000011607 */
[----:B------:R-:W-:-:S07]  /*6f70*/  LOP3.LUT R0, R0, 0x80, R3, 0xf8, !PT ;  /* 0x0000008000007812 */ /* 0x000fce00078ef803 */
.L_x_4032:
[----:B------:R-:W-:Y:S05]  /*6f80*/  BSYNC.RECONVERGENT B0 ;  /* 0x0000000000007941 */ /* 0x000fea0003800200 */
.L_x_4031:
[----:B------:R0:W-:Y:S01]  /*6f90*/  STG.E.U8 desc[UR36][R4.64], R0 ;  /* 0x0000000004007986 */ /* 0x0001e2000c101124 */
[----:B------:R-:W-:Y:S05]  /*6fa0*/  BRA `(.L_x_4017) ;  /* 0x0000000800407947 */ /* 0x000fea0003800000 */
.L_x_4025:
        /* <DEDUP_REMOVED lines=29> */
.L_x_4035:
[----:B------:R0:W-:Y:S01]  /*7180*/  STG.E.64 desc[UR36][R4.64], R16 ;  /* 0x0000001004007986 */ /* 0x0001e2000c101b24 */
[----:B------:R-:W-:Y:S05]  /*7190*/  BRA `(.L_x_4017) ;  /* 0x0000000400c47947 */ /* 0x000fea0003800000 */
.L_x_4034:
[----:B------:R0:W-:Y:S01]  /*71a0*/  STG.E desc[UR36][R4.64], R16 ;  /* 0x0000001004007986 */ /* 0x0001e2000c101924 */
[----:B------:R-:W-:Y:S05]  /*71b0*/  BRA `(.L_x_4017) ;  /* 0x0000000400bc7947 */ /* 0x000fea0003800000 */
.L_x_4024:
        /* <DEDUP_REMOVED lines=16> */
.L_x_4037:
[----:B------:R-:W-:Y:S01]  /*72c0*/  IMAD.MOV.U32 R7, RZ, RZ, R25 ;  /* 0x000000ffff077224 */ /* 0x000fe200078e0019 */
[----:B------:R-:W-:Y:S01]  /*72d0*/  CS2R R10, SRZ ;  /* 0x00000000000a7805 */ /* 0x000fe2000001ff00 */
[----:B------:R-:W-:-:S03]  /*72e0*/  IMAD.MOV.U32 R6, RZ, RZ, R24 ;  /* 0x000000ffff067224 */ /* 0x000fc600078e0018 */
[----:B------:R-:W-:Y:S02]  /*72f0*/  ISETP.LT.AND P0, PT, R7, RZ, PT ;  /* 0x000000ff0700720c */ /* 0x000fe40003f01270 */
[----:B-1234-:R-:W-:-:S05]  /*7300*/  IADD3 R8, P1, PT, RZ, -R6, RZ ;  /* 0x80000006ff087210 */ /* 0x01efca0007f3e0ff */
[----:B------:R-:W-:-:S06]  /*7310*/  IMAD.X R9, RZ, RZ, ~R7, P1 ;  /* 0x000000ffff097224 */ /* 0x000fcc00008e0e07 */
[----:B------:R-:W-:Y:S02]  /*7320*/  @P0 IMAD.MOV.U32 R6, RZ, RZ, R8 ;  /* 0x000000ffff060224 */ /* 0x000fe400078e0008 */
[----:B------:R-:W-:-:S04]  /*7330*/  @P0 IMAD.MOV.U32 R7, RZ, RZ, R9 ;  /* 0x000000ffff070224 */ /* 0x000fc800078e0009 */
[----:B------:R-:W0:Y:S02]  /*7340*/  I2F.F64.S64 R8, R6 ;  /* 0x0000000600087312 */ /* 0x000e240000301c00 */
[----:B0-----:R0:W-:Y:S01]  /*7350*/  STG.E.128 desc[UR36][R4.64], R8 ;  /* 0x0000000804007986 */ /* 0x0011e2000c101d24 */
[----:B------:R-:W-:Y:S05]  /*7360*/  BRA `(.L_x_4017) ;  /* 0x0000000400507947 */ /* 0x000fea0003800000 */
.L_x_4036:
[----:B------:R-:W-:-:S13]  /*7370*/  ISETP.NE.AND P0, PT, R0, 0xf, PT ;  /* 0x0000000f0000780c */ /* 0x000fda0003f05270 */
[----:B------:R-:W-:Y:S05]  /*7380*/  @!P0 BRA `(.L_x_4038) ;  /* 0x0000000400208947 */ /* 0x000fea0003800000 */
[----:B------:R-:W-:-:S13]  /*7390*/  ISETP.NE.AND P0, PT, R0, 0x17, PT ;  /* 0x000000170000780c */ /* 0x000fda0003f05270 */
[----:B------:R-:W-:Y:S05]  /*73a0*/  @!P0 BRA `(.L_x_4039) ;  /* 0x0000000000ac8947 */ /* 0x000fea0003800000 */
[----:B------:R-:W-:-:S13]  /*73b0*/  ISETP.NE.AND P0, PT, R0, 0x18, PT ;  /* 0x000000180000780c */ /* 0x000fda0003f05270 */
[----:B------:R-:W-:Y:S05]  /*73c0*/  @!P0 BRA `(.L_x_4040) ;  /* 0x0000000000448947 */ /* 0x000fea0003800000 */
.L_x_4016:
[----:B------:R-:W-:Y:S01]  /*73d0*/  MOV R0, 0x0 ;  /* 0x0000000000007802 */ /* 0x000fe20000000f00 */
[----:B------:R-:W0:Y:S01]  /*73e0*/  LDCU.64 UR4, c[0x4][0x188] ;  /* 0x01003100ff0477ac */ /* 0x000e220008000a00 */
[----:B-1234-:R-:W-:Y:S02]  /*73f0*/  IMAD.MOV.U32 R8, RZ, RZ, 0x65 ;  /* 0x00000065ff087424 */ /* 0x01efe400078e00ff */
        /* <DEDUP_REMOVED lines=13> */
.L_x_4041:
[----:B------:R-:W-:Y:S05]  /*74d0*/  BRA `(.L_x_4017) ;  /* 0x0000000000f47947 */ /* 0x000fea0003800000 */
.L_x_4040:
        /* <DEDUP_REMOVED lines=20> */
.L_x_4043:
[----:B------:R-:W-:Y:S05]  /*7620*/  BSYNC.RECONVERGENT B0 ;  /* 0x0000000000007941 */ /* 0x000fea0003800200 */
.L_x_4042:
[----:B------:R-:W-:-:S05]  /*7630*/  LOP3.LUT R3, R0, 0x80, R3, 0xf8, !PT ;  /* 0x0000008000037812 */ /* 0x000fca00078ef803 */
[----:B------:R0:W-:Y:S01]  /*7640*/  STG.E.U8 desc[UR36][R4.64], R3 ;  /* 0x0000000304007986 */ /* 0x0001e2000c101124 */
[----:B------:R-:W-:Y:S05]  /*7650*/  BRA `(.L_x_4017) ;  /* 0x0000000000947947 */ /* 0x000fea0003800000 */
.L_x_4039:
[----:B------:R-:W-:Y:S01]  /*7660*/  IMAD.MOV.U32 R7, RZ, RZ, R25 ;  /* 0x000000ffff077224 */ /* 0x000fe200078e0019 */
[----:B------:R-:W-:Y:S01]  /*7670*/  BSSY.RECONVERGENT B0, `(.L_x_4044) ;  /* 0x0000015000007945 */ /* 0x000fe20003800200 */
[----:B------:R-:W-:-:S03]  /*7680*/  IMAD.MOV.U32 R6, RZ, RZ, R24 ;  /* 0x000000ffff067224 */ /* 0x000fc600078e0018 */
        /* <DEDUP_REMOVED lines=16> */
.L_x_4045:
[----:B------:R-:W-:Y:S01]  /*7790*/  IMAD.MOV.U32 R0, RZ, RZ, 0x7f ;  /* 0x0000007fff007424 */ /* 0x000fe200078e00ff */
[----:B------:R-:W-:-:S04]  /*77a0*/  ISETP.GT.U32.AND P0, PT, R3, 0x7f800000, PT ;  /* 0x7f8000000300780c */ /* 0x000fc80003f04070 */
[----:B------:R-:W-:-:S09]  /*77b0*/  SEL R0, R0, 0x7c, P0 ;  /* 0x0000007c00007807 */ /* 0x000fd20000000000 */
.L_x_4046:
[----:B------:R-:W-:Y:S05]  /*77c0*/  BSYNC.RECONVERGENT B0 ;  /* 0x0000000000007941 */ /* 0x000fea0003800200 */
.L_x_4044:
[----:B------:R-:W-:-:S04]  /*77d0*/  SHF.R.U32.HI R3, RZ, 0x18, R7 ;  /* 0x00000018ff037819 */ /* 0x000fc80000011607 */
[----:B------:R-:W-:-:S05]  /*77e0*/  LOP3.LUT R3, R0, 0x80, R3, 0xf8, !PT ;  /* 0x0000008000037812 */ /* 0x000fca00078ef803 */
[----:B------:R0:W-:Y:S01]  /*77f0*/  STG.E.U8 desc[UR36][R4.64], R3 ;  /* 0x0000000304007986 */ /* 0x0001e2000c101124 */
[----:B------:R-:W-:Y:S05]  /*7800*/  BRA `(.L_x_4017) ;  /* 0x0000000000287947 */ /* 0x000fea0003800000 */
.L_x_4038:
        /* <DEDUP_REMOVED lines=8> */
[----:B0-----:R-:W-:-:S05]  /*7890*/  F2FP.BF16.F32.PACK_AB R0, RZ, R0 ;  /* 0x00000000ff00723e */ /* 0x001fca00000010ff */
[----:B------:R0:W-:Y:S02]  /*78a0*/  STG.E.U16 desc[UR36][R4.64], R0 ;  /* 0x0000000004007986 */ /* 0x0001e4000c101524 */
.L_x_4017:
[----:B------:R-:W-:-:S07]  /*78b0*/  VIADD R29, R29, 0x80 ;  /* 0x000000801d1d7836 */ /* 0x000fce0000000000 */
.L_x_3976:
[----:B------:R-:W-:Y:S05]  /*78c0*/  BSYNC.RECONVERGENT B7 ;  /* 0x0000000000077941 */ /* 0x000fea0003800200 */
.L_x_3937:
[----:B------:R-:W-:-:S13]  /*78d0*/  ISETP.GE.AND P0, PT, R29, R26, PT ;  /* 0x0000001a1d00720c */ /* 0x000fda0003f06270 */
[----:B------:R-:W-:Y:S05]  /*78e0*/  @P0 EXIT ;  /* 0x000000000000094d */ /* 0x000fea0003800000 */
[----:B0123--:R-:W0:Y:S01]  /*78f0*/  LDC.64 R6, c[0x0][0x388] ;  /* 0x0000e200ff067b82 */ /* 0x00fe220000000a00 */
[----:B------:R-:W1:Y:S01]  /*7900*/  LDCU UR4, c[0x0][0x3a8] ;  /* 0x00007500ff0477ac */ /* 0x000e620008000800 */
[----:B------:R-:W-:Y:S01]  /*7910*/  PRMT R0, R27, 0x9910, RZ ;  /* 0x000099101b007816 */ /* 0x000fe200000000ff */
[----:B------:R-:W-:Y:S01]  /*7920*/  IMAD R2, R2, 0x200, R29 ;  /* 0x0000020002027824 */ /* 0x000fe200078e021d */
[----:B----4-:R-:W-:Y:S02]  /*7930*/  IADD3 R3, P0, PT, RZ, -R22, RZ ;  /* 0x80000016ff037210 */ /* 0x010fe40007f1e0ff */
[----:B------:R-:W-:Y:S02]  /*7940*/  ISETP.GT.AND P1, PT, R0, 0x9, PT ;  /* 0x000000090000780c */ /* 0x000fe40003f24270 */
[----:B------:R-:W-:Y:S01]  /*7950*/  ISETP.LT.AND P2, PT, R23, RZ, PT ;  /* 0x000000ff1700720c */ /* 0x000fe20003f41270 */
[----:B------:R-:W-:-:S05]  /*7960*/  IMAD.X R5, RZ, RZ, ~R23, P0 ;  /* 0x000000ffff057224 */ /* 0x000fca00000e0e17 */
[----:B------:R-:W-:Y:S01]  /*7970*/  SEL R5, R5, R23, P2 ;  /* 0x0000001705057207 */ /* 0x000fe20001000000 */
[----:B-1----:R-:W-:-:S05]  /*7980*/  IMAD R9, R2, UR4, RZ ;  /* 0x0000000402097c24 */ /* 0x002fca000f8e02ff */
[----:B0-----:R-:W-:Y:S02]  /*7990*/  IADD3 R2, P0, PT, R9, R6, RZ ;  /* 0x0000000609027210 */ /* 0x001fe40007f1e0ff */
[----:B------:R-:W-:-:S03]  /*79a0*/  SEL R9, R3, R22, P2 ;  /* 0x0000001603097207 */ /* 0x000fc60001000000 */
[----:B------:R-:W-:Y:S02]  /*79b0*/  IMAD.X R3, RZ, RZ, R7, P0 ;  /* 0x000000ffff037224 */ /* 0x000fe400000e0607 */
[----:B------:R-:W-:Y:S01]  /*79c0*/  IMAD.MOV.U32 R4, RZ, RZ, R9 ;  /* 0x000000ffff047224 */ /* 0x000fe200078e0009 */
        /* <DEDUP_REMOVED lines=11> */
.L_x_4050:
[----:B------:R-:W-:Y:S01]  /*7a80*/  STG.E.U8 desc[UR36][R2.64], R9 ;  /* 0x0000000902007986 */ /* 0x000fe2000c101124 */
[----:B------:R-:W-:Y:S05]  /*7a90*/  EXIT ;  /* 0x000000000000794d */ /* 0x000fea0003800000 */
.L_x_4049:
[----:B------:R-:W-:-:S13]  /*7aa0*/  ISETP.NE.AND P0, PT, R0, 0x2, PT ;  /* 0x000000020000780c */ /* 0x000fda0003f05270 */
[----:B------:R-:W-:Y:S05]  /*7ab0*/  @!P0 BRA `(.L_x_4052) ;  /* 0x0000000000208947 */ /* 0x000fea0003800000 */
[----:B------:R-:W-:-:S13]  /*7ac0*/  ISETP.NE.AND P0, PT, R0, 0x3, PT ;  /* 0x000000030000780c */ /* 0x000fda0003f05270 */
[----:B------:R-:W-:Y:S05]  /*7ad0*/  @!P0 BRA `(.L_x_4053) ;  /* 0x0000000000108947 */ /* 0x000fea0003800000 */
[----:B------:R-:W-:-:S13]  /*7ae0*/  ISETP.NE.AND P0, PT, R0, 0x4, PT ;  /* 0x000000040000780c */ /* 0x000fda0003f05270 */
[----:B------:R-:W-:Y:S05]  /*7af0*/  @P0 BRA `(.L_x_4051) ;  /* 0x0000000c004c0947 */ /* 0x000fea0003800000 */
[----:B------:R-:W-:Y:S01]  /*7b00*/  STG.E.64 desc[UR36][R2.64], R4 ;  /* 0x0000000402007986 */ /* 0x000fe2000c101b24 */
[----:B------:R-:W-:Y:S05]  /*7b10*/  EXIT ;  /* 0x000000000000794d */ /* 0x000fea0003800000 */
.L_x_4053:
[----:B------:R-:W-:Y:S01]  /*7b20*/  STG.E desc[UR36][R2.64], R9 ;  /* 0x0000000902007986 */ /* 0x000fe2000c101924 */
[----:B------:R-:W-:Y:S05]  /*7b30*/  EXIT ;  /* 0x000000000000794d */ /* 0x000fea0003800000 */
.L_x_4052:
[----:B------:R-:W-:Y:S01]  /*7b40*/  STG.E.U16 desc[UR36][R2.64], R9 ;  /* 0x0000000902007986 */ /* 0x000fe2000c101524 */
[----:B------:R-:W-:Y:S05]  /*7b50*/  EXIT ;  /* 0x000000000000794d */ /* 0x000fea0003800000 */
.L_x_4048:
        /* <DEDUP_REMOVED lines=14> */
[----:B0-----:R-:W-:Y:S01]  /*7c40*/  STG.E desc[UR36][R2.64], R5 ;  /* 0x0000000502007986 */ /* 0x001fe2000c101924 */
[----:B------:R-:W-:Y:S05]  /*7c50*/  EXIT ;  /* 0x000000000000794d */ /* 0x000fea0003800000 */
.L_x_4055:
        /* <DEDUP_REMOVED lines=9> */
[----:B------:R-:W-:Y:S01]  /*7cf0*/  STG.E.U16 desc[UR36][R2.64], R0 ;  /* 0x0000000002007986 */ /* 0x000fe2000c101524 */
[----:B------:R-:W-:Y:S05]  /*7d00*/  EXIT ;  /* 0x000000000000794d */ /* 0x000fea0003800000 */
.L_x_4054:
        /* <DEDUP_REMOVED lines=15> */
[----:B0-----:R-:W-:Y:S01]  /*7e00*/  STG.E.64 desc[UR36][R2.64], R6 ;  /* 0x0000000602007986 */ /* 0x001fe2000c101b24 */
[----:B------:R-:W-:Y:S05]  /*7e10*/  EXIT ;  /* 0x000000000000794d */ /* 0x000fea0003800000 */
.L_x_4057:
        /* <DEDUP_REMOVED lines=10> */
[----:B------:R-:W-:Y:S01]  /*7ec0*/  STG.E desc[UR36][R2.64], R5 ;  /* 0x0000000502007986 */ /* 0x000fe2000c101924 */
[----:B------:R-:W-:Y:S05]  /*7ed0*/  EXIT ;  /* 0x000000000000794d */ /* 0x000fea0003800000 */
.L_x_4056:
        /* <DEDUP_REMOVED lines=8> */
[----:B0-----:R-:W-:Y:S01]  /*7f60*/  STG.E.64 desc[UR36][R2.64], R4 ;  /* 0x0000000402007986 */ /* 0x001fe2000c101b24 */
[----:B------:R-:W-:Y:S05]  /*7f70*/  EXIT ;  /* 0x000000000000794d */ /* 0x000fea0003800000 */
.L_x_4047:
        /* <DEDUP_REMOVED lines=12> */
.L_x_4061:
        /* <DEDUP_REMOVED lines=25> */
.L_x_4064:
[----:B------:R-:W-:-:S04]  /*81d0*/  SHF.R.U32.HI R5, RZ, 0x18, R5 ;  /* 0x00000018ff057819 */ /* 0x000fc80000011605 */
[----:B------:R-:W-:-:S07]  /*81e0*/  LOP3.LUT R0, R0, 0x80, R5, 0xf8, !PT ;  /* 0x0000008000007812 */ /* 0x000fce00078ef805 */
.L_x_4063:
[----:B------:R-:W-:Y:S05]  /*81f0*/  BSYNC.RECONVERGENT B0 ;  /* 0x0000000000007941 */ /* 0x000fea0003800200 */
.L_x_4062:
[----:B------:R-:W-:Y:S01]  /*8200*/  STG.E.U8 desc[UR36][R2.64], R0 ;  /* 0x0000000002007986 */ /* 0x000fe2000c101124 */
[----:B------:R-:W-:Y:S05]  /*8210*/  EXIT ;  /* 0x000000000000794d */ /* 0x000fea0003800000 */
.L_x_4060:
        /* <DEDUP_REMOVED lines=25> */
.L_x_4067:
[----:B------:R-:W-:-:S04]  /*83b0*/  SHF.R.U32.HI R5, RZ, 0x18, R5 ;  /* 0x00000018ff057819 */ /* 0x000fc80000011605 */
[----:B------:R-:W-:-:S07]  /*83c0*/  LOP3.LUT R0, R0, 0x80, R5, 0xf8, !PT ;  /* 0x0000008000007812 */ /* 0x000fce00078ef805 */
.L_x_4066:
[----:B------:R-:W-:Y:S05]  /*83d0*/  BSYNC.RECONVERGENT B0 ;  /* 0x0000000000007941 */ /* 0x000fea0003800200 */
.L_x_4065:
[----:B------:R-:W-:Y:S01]  /*83e0*/  STG.E.U8 desc[UR36][R2.64], R0 ;  /* 0x0000000002007986 */ /* 0x000fe2000c101124 */
[----:B------:R-:W-:Y:S05]  /*83f0*/  EXIT ;  /* 0x000000000000794d */ /* 0x000fea0003800000 */
.L_x_4059:
        /* <DEDUP_REMOVED lines=28> */
[----:B------:R-:W-:Y:S01]  /*85c0*/  STG.E.U8 desc[UR36][R2.64], R5 ;  /* 0x0000000502007986 */ /* 0x000fe2000c101124 */
[----:B------:R-:W-:Y:S05]  /*85d0*/  EXIT ;  /* 0x000000000000794d */ /* 0x000fea0003800000 */
.L_x_4069:
[----:B------:R-:W-:Y:S01]  /*85e0*/  STG.E.64 desc[UR36][R2.64], R4 ;  /* 0x0000000402007986 */ /* 0x000fe2000c101b24 */
[----:B------:R-:W-:Y:S05]  /*85f0*/  EXIT ;  /* 0x000000000000794d */ /* 0x000fea0003800000 */
.L_x_4068:
[----:B------:R-:W-:Y:S01]  /*8600*/  STG.E desc[UR36][R2.64], R9 ;  /* 0x0000000902007986 */ /* 0x000fe2000c101924 */
[----:B------:R-:W-:Y:S05]  /*8610*/  EXIT ;  /* 0x000000000000794d */ /* 0x000fea0003800000 */
.L_x_4058:
        /* <DEDUP_REMOVED lines=14> */
[----:B------:R-:W-:Y:S01]  /*8700*/  STG.E.U8 desc[UR36][R2.64], R5 ;  /* 0x0000000502007986 */ /* 0x000fe2000c101124 */
[----:B------:R-:W-:Y:S05]  /*8710*/  EXIT ;  /* 0x000000000000794d */ /* 0x000fea0003800000 */
.L_x_4071:
        /* <DEDUP_REMOVED lines=9> */
[----:B0-----:R-:W-:Y:S01]  /*87b0*/  STG.E.128 desc[UR36][R2.64], R4 ;  /* 0x0000000402007986 */ /* 0x001fe2000c101d24 */
[----:B------:R-:W-:Y:S05]  /*87c0*/  EXIT ;  /* 0x000000000000794d */ /* 0x000fea0003800000 */
.L_x_4070:
[----:B------:R-:W-:-:S13]  /*87d0*/  ISETP.NE.AND P0, PT, R0, 0xf, PT ;  /* 0x0000000f0000780c */ /* 0x000fda0003f05270 */
[----:B------:R-:W-:Y:S05]  /*87e0*/  @!P0 BRA `(.L_x_4072) ;  /* 0x0000000400208947 */ /* 0x000fea0003800000 */
[----:B------:R-:W-:-:S13]  /*87f0*/  ISETP.NE.AND P0, PT, R0, 0x17, PT ;  /* 0x000000170000780c */ /* 0x000fda0003f05270 */
[----:B------:R-:W-:Y:S05]  /*8800*/  @!P0 BRA `(.L_x_4073) ;  /* 0x0000000000ac8947 */ /* 0x000fea0003800000 */
[----:B------:R-:W-:-:S13]  /*8810*/  ISETP.NE.AND P0, PT, R0, 0x18, PT ;  /* 0x000000180000780c */ /* 0x000fda0003f05270 */
[----:B------:R-:W-:Y:S05]  /*8820*/  @!P0 BRA `(.L_x_4074) ;  /* 0x0000000000448947 */ /* 0x000fea0003800000 */
.L_x_4051:
        /* <DEDUP_REMOVED lines=16> */
.L_x_4075:
[----:B------:R-:W-:Y:S05]  /*8930*/  EXIT ;  /* 0x000000000000794d */ /* 0x000fea0003800000 */
.L_x_4074:
        /* <DEDUP_REMOVED lines=20> */
.L_x_4077:
[----:B------:R-:W-:Y:S05]  /*8a80*/  BSYNC.RECONVERGENT B0 ;  /* 0x0000000000007941 */ /* 0x000fea0003800200 */
.L_x_4076:
[----:B------:R-:W-:-:S05]  /*8a90*/  LOP3.LUT R7, R0, 0x80, R7, 0xf8, !PT ;  /* 0x0000008000077812 */ /* 0x000fca00078ef807 */
[----:B------:R-:W-:Y:S01]  /*8aa0*/  STG.E.U8 desc[UR36][R2.64], R7 ;  /* 0x0000000702007986 */ /* 0x000fe2000c101124 */
[----:B------:R-:W-:Y:S05]  /*8ab0*/  EXIT ;  /* 0x000000000000794d */ /* 0x000fea0003800000 */
.L_x_4073:
        /* <DEDUP_REMOVED lines=19> */
.L_x_4079:
[----:B------:R-:W-:Y:S01]  /*8bf0*/  IMAD.MOV.U32 R0, RZ, RZ, 0x7f ;  /* 0x0000007fff007424 */ /* 0x000fe200078e00ff */
[----:B------:R-:W-:-:S04]  /*8c00*/  ISETP.GT.U32.AND P0, PT, R6, 0x7f800000, PT ;  /* 0x7f8000000600780c */ /* 0x000fc80003f04070 */
[----:B------:R-:W-:-:S09]  /*8c10*/  SEL R0, R0, 0x7c, P0 ;  /* 0x0000007c00007807 */ /* 0x000fd20000000000 */
.L_x_4080:
[----:B------:R-:W-:Y:S05]  /*8c20*/  BSYNC.RECONVERGENT B0 ;  /* 0x0000000000007941 */ /* 0x000fea0003800200 */
.L_x_4078:
[----:B------:R-:W-:-:S04]  /*8c30*/  SHF.R.U32.HI R5, RZ, 0x18, R5 ;  /* 0x00000018ff057819 */ /* 0x000fc80000011605 */
[----:B------:R-:W-:-:S05]  /*8c40*/  LOP3.LUT R5, R0, 0x80, R5, 0xf8, !PT ;  /* 0x0000008000057812 */ /* 0x000fca00078ef805 */
[----:B------:R-:W-:Y:S01]  /*8c50*/  STG.E.U8 desc[UR36][R2.64], R5 ;  /* 0x0000000502007986 */ /* 0x000fe2000c101124 */
[----:B------:R-:W-:Y:S05]  /*8c60*/  EXIT ;  /* 0x000000000000794d */ /* 0x000fea0003800000 */
.L_x_4072:
        /* <DEDUP_REMOVED lines=9> */
[----:B------:R-:W-:Y:S01]  /*8d00*/  STG.E.U16 desc[UR36][R2.64], R0 ;  /* 0x0000000002007986 */ /* 0x000fe2000c101524 */
[----:B------:R-:W-:Y:S05]  /*8d10*/  EXIT ;  /* 0x000000000000794d */ /* 0x000fea0003800000 */
.L_x_4081:
        /* <DEDUP_REMOVED lines=14> */
.L_x_6000:


//--------------------- .text._ZN2at6native18elementwise_kernelILi128ELi2EZNS0_22gpu_kernel_impl_nocastINS0_10AbsFunctorIlEEEEvRNS_18TensorIteratorBaseERKT_EUliE_EEviT1_ --------------------------
	.section	.text._ZN2at6native18elementwise_kernelILi128ELi2EZNS0_22gpu_kernel_impl_nocastINS0_10AbsFunctorIlEEEEvRNS_18TensorIteratorBaseERKT_EUliE_EEviT1_,"ax",@progbits
	.align	128
        .global         _ZN2at6native18elementwise_kernelILi128ELi2EZNS0_22gpu_kernel_impl_nocastINS0_10AbsFunctorIlEEEEvRNS_18TensorIteratorBaseERKT_EUliE_EEviT1_
        .type           _ZN2at6native18elementwise_kernelILi128ELi2EZNS0_22gpu_kernel_impl_nocastINS0_10AbsFunctorIlEEEEvRNS_18TensorIteratorBaseERKT_EUliE_EEviT1_,@function
        .size           _ZN2at6native18elementwise_kernelILi128ELi2EZNS0_22gpu_kernel_impl_nocastINS0_10AbsFunctorIlEEEEvRNS_18TensorIteratorBaseERKT_EUliE_EEviT1_,(.L_x_6001 - _ZN2at6native18elementwise_kernelILi128ELi2EZNS0_22gpu_kernel_impl_nocastINS0_10AbsFunctorIlEEEEvRNS_18TensorIteratorBaseERKT_EUliE_EEviT1_)
        .other          _ZN2at6native18elementwise_kernelILi128ELi2EZNS0_22gpu_kernel_impl_nocastINS0_10AbsFunctorIlEEEEvRNS_18TensorIteratorBaseERKT_EUliE_EEviT1_,@"STO_CUDA_ENTRY STV_DEFAULT"
_ZN2at6native18elementwise_kernelILi128ELi2EZNS0_22gpu_kernel_impl_nocastINS0_10AbsFunctorIlEEEEvRNS_18TensorIteratorBaseERKT_EUliE_EEviT1_:
.text._ZN2at6native18elementwise_kernelILi128ELi2EZNS0_22gpu_kernel_impl_nocastINS0_10AbsFunctorIlEEEEvRNS_18TensorIteratorBaseERKT_EUliE_EEviT1_:
        /* <DEDUP_REMOVED lines=16> */
[----:B------:R-:W-:Y:S02]  /*0100*/  IADD3 R3, PT, PT, R3, 0x80, RZ ;  /* 0x0000008003037810 */ /* 0x000fe40007ffe0ff */
[----:B--2---:R-:W-:-:S02]  /*0110*/  IADD3 R9, P1, PT, RZ, -R4, RZ ;  /* 0x80000004ff097210 */ /* 0x004fc40007f3e0ff */
[----:B------:R-:W-:Y:S02]  /*0120*/  ISETP.LT.AND P0, PT, R5, RZ, PT ;  /* 0x000000ff0500720c */ /* 0x000fe40003f01270 */
[-C--:B------:R-:W-:Y:S02]  /*0130*/  IADD3.X R11, PT, PT, RZ, ~R5.reuse, RZ, P1, !PT ;  /* 0x80000005ff0b7210 */ /* 0x080fe40000ffe4ff */
[----:B------:R-:W-:Y:S02]  /*0140*/  SEL R8, R9, R4, P0 ;  /* 0x0000000409087207 */ /* 0x000fe40000000000 */
[----:B------:R-:W-:-:S05]  /*0150*/  SEL R9, R11, R5, P0 ;  /* 0x000000050b097207 */ /* 0x000fca0000000000 */
[----:B0-----:R0:W-:Y:S02]  /*0160*/  STG.E.64 desc[UR6][R6.64], R8 ;  /* 0x0000000806007986 */ /* 0x0011e4000c101b06 */
.L_x_4084:
[----:B------:R-:W-:Y:S05]  /*0170*/  BSYNC.RECONVERGENT B0 ;  /* 0x0000000000007941 */ /* 0x000fea0003800200 */
.L_x_4083:
[----:B------:R-:W-:-:S13]  /*0180*/  ISETP.GE.AND P0, PT, R3, UR4, PT ;  /* 0x0000000403007c0c */ /* 0x000fda000bf06270 */
[----:B------:R-:W-:Y:S05]  /*0190*/  @P0 EXIT ;  /* 0x000000000000094d */ /* 0x000fea0003800000 */
[----:B------:R-:W1:Y:S02]  /*01a0*/  LDC.64 R4, c[0x0][0x588] ;  /* 0x00016200ff047b82 */ /* 0x000e640000000a00 */
[----:B-1----:R-:W2:Y:S06]  /*01b0*/  LDG.E.64 R2, desc[UR6][R4.64] ;  /* 0x0000000604027981 */ /* 0x002eac000c1e1b00 */
[----:B0-----:R-:W0:Y:S01]  /*01c0*/  LDC.64 R6, c[0x0][0x580] ;  /* 0x00016000ff067b82 */ /* 0x001e220000000a00 */
[----:B--2---:R-:W-:Y:S02]  /*01d0*/  IADD3 R9, P1, PT, RZ, -R2, RZ ;  /* 0x80000002ff097210 */ /* 0x004fe40007f3e0ff */
[----:B------:R-:W-:-:S02]  /*01e0*/  ISETP.LT.AND P0, PT, R3, RZ, PT ;  /* 0x000000ff0300720c */ /* 0x000fc40003f01270 */
[-C--:B------:R-:W-:Y:S02]  /*01f0*/  IADD3.X R11, PT, PT, RZ, ~R3.reuse, RZ, P1, !PT ;  /* 0x80000003ff0b7210 */ /* 0x080fe40000ffe4ff */
[----:B------:R-:W-:Y:S02]  /*0200*/  SEL R2, R9, R2, P0 ;  /* 0x0000000209027207 */ /* 0x000fe40000000000 */
[----:B------:R-:W-:-:S05]  /*0210*/  SEL R3, R11, R3, P0 ;  /* 0x000000030b037207 */ /* 0x000fca0000000000 */
[----:B0-----:R-:W-:Y:S01]  /*0220*/  STG.E.64 desc[UR6][R6.64], R2 ;  /* 0x0000000206007986 */ /* 0x001fe2000c101b06 */
[----:B------:R-:W-:Y:S05]  /*0230*/  EXIT ;  /* 0x000000000000794d */ /* 0x000fea0003800000 */
.L_x_4082:
        /* <DEDUP_REMOVED lines=305> */
.L_x_4087:
[----:B------:R-:W0:Y:S02]  /*1550*/  LDCU.128 UR8, c[0x0][0x580] ;  /* 0x0000b000ff0877ac */ /* 0x000e240008000c00 */
[----:B0-----:R-:W-:-:S04]  /*1560*/  IADD3 R6, P0, PT, R4, UR10, RZ ;  /* 0x0000000a04067c10 */ /* 0x001fc8000ff1e0ff */
[----:B------:R-:W-:-:S06]  /*1570*/  IADD3.X R7, PT, PT, RZ, UR11, RZ, P0, !PT ;  /* 0x0000000bff077c10 */ /* 0x000fcc00087fe4ff */
[----:B------:R-:W2:Y:S01]  /*1580*/  LDG.E.64 R6, desc[UR6][R6.64] ;  /* 0x0000000606067981 */ /* 0x000ea2000c1e1b00 */
[----:B------:R-:W-:Y:S02]  /*1590*/  IADD3 R8, P0, PT, R5, UR8, RZ ;  /* 0x0000000805087c10 */ /* 0x000fe4000ff1e0ff */
[----:B------:R-:W-:Y:S02]  /*15a0*/  IADD3 R3, PT, PT, R3, 0x80, RZ ;  /* 0x0000008003037810 */ /* 0x000fe40007ffe0ff */
[----:B------:R-:W-:Y:S02]  /*15b0*/  IADD3.X R9, PT, PT, RZ, UR9, RZ, P0, !PT ;  /* 0x00000009ff097c10 */ /* 0x000fe400087fe4ff */
[----:B--2---:R-:W-:Y:S02]  /*15c0*/  IADD3 R11, P2, PT, RZ, -R6, RZ ;  /* 0x80000006ff0b7210 */ /* 0x004fe40007f5e0ff */
[----:B------:R-:W-:Y:S02]  /*15d0*/  ISETP.LT.AND P1, PT, R7, RZ, PT ;  /* 0x000000ff0700720c */ /* 0x000fe40003f21270 */
[----:B------:R-:W-:-:S02]  /*15e0*/  IADD3.X R5, PT, PT, RZ, ~R7, RZ, P2, !PT ;  /* 0x80000007ff057210 */ /* 0x000fc400017fe4ff */
[----:B------:R-:W-:Y:S02]  /*15f0*/  SEL R4, R11, R6, P1 ;  /* 0x000000060b047207 */ /* 0x000fe40000800000 */
[----:B------:R-:W-:-:S05]  /*1600*/  SEL R5, R5, R7, P1 ;  /* 0x0000000705057207 */ /* 0x000fca0000800000 */
[----:B------:R0:W-:Y:S02]  /*1610*/  STG.E.64 desc[UR6][R8.64], R4 ;  /* 0x0000000408007986 */ /* 0x0001e4000c101b06 */
.L_x_4086:
[----:B------:R-:W-:Y:S05]  /*1620*/  BSYNC.RECONVERGENT B0 ;  /* 0x0000000000007941 */ /* 0x000fea0003800200 */
.L_x_4085:
[----:B------:R-:W-:-:S13]  /*1630*/  ISETP.GE.AND P0, PT, R3, UR4, PT ;  /* 0x0000000403007c0c */ /* 0x000fda000bf06270 */
[----:B------:R-:W-:Y:S05]  /*1640*/  @P0 EXIT ;  /* 0x000000000000094d */ /* 0x000fea0003800000 */
        /* <DEDUP_REMOVED lines=286> */
[----:B------:R-:W-:Y:S02]  /*2830*/  @P0 IMAD.MOV.U32 R6, RZ, RZ, RZ ;  /* 0x000000ffff060224 */ /* 0x000fe400078e00ff */
        /* <DEDUP_REMOVED lines=11> */
.L_x_4088:
[----:B------:R-:W0:Y:S02]  /*28f0*/  LDCU.128 UR8, c[0x0][0x580] ;  /* 0x0000b000ff0877ac */ /* 0x000e240008000c00 */
[----:B0-----:R-:W-:-:S04]  /*2900*/  IADD3 R4, P0, PT, R2, UR10, RZ ;  /* 0x0000000a02047c10 */ /* 0x001fc8000ff1e0ff */
[----:B------:R-:W-:-:S06]  /*2910*/  IADD3.X R5, PT, PT, RZ, UR11, RZ, P0, !PT ;  /* 0x0000000bff057c10 */ /* 0x000fcc00087fe4ff */
[----:B------:R-:W2:Y:S01]  /*2920*/  LDG.E.64 R4, desc[UR6][R4.64] ;  /* 0x0000000604047981 */ /* 0x000ea2000c1e1b00 */
[----:B------:R-:W-:-:S04]  /*2930*/  IADD3 R6, P0, PT, R3, UR8, RZ ;  /* 0x0000000803067c10 */ /* 0x000fc8000ff1e0ff */
[----:B------:R-:W-:Y:S02]  /*2940*/  IADD3.X R7, PT, PT, RZ, UR9, RZ, P0, !PT ;  /* 0x00000009ff077c10 */ /* 0x000fe400087fe4ff */
[-C--:B--2---:R-:W-:Y:S02]  /*2950*/  IADD3 R9, P2, PT, RZ, -R4.reuse, RZ ;  /* 0x80000004ff097210 */ /* 0x084fe40007f5e0ff */
[----:B------:R-:W-:Y:S02]  /*2960*/  ISETP.LT.AND P1, PT, R5, RZ, PT ;  /* 0x000000ff0500720c */ /* 0x000fe40003f21270 */
[-C--:B------:R-:W-:Y:S02]  /*2970*/  IADD3.X R3, PT, PT, RZ, ~R5.reuse, RZ, P2, !PT ;  /* 0x80000005ff037210 */ /* 0x080fe400017fe4ff */
[----:B------:R-:W-:Y:S02]  /*2980*/  SEL R2, R9, R4, P1 ;  /* 0x0000000409027207 */ /* 0x000fe40000800000 */
[----:B------:R-:W-:-:S05]  /*2990*/  SEL R3, R3, R5, P1 ;  /* 0x0000000503037207 */ /* 0x000fca0000800000 */
[----:B------:R-:W-:Y:S01]  /*29a0*/  STG.E.64 desc[UR6][R6.64], R2 ;  /* 0x0000000206007986 */ /* 0x000fe2000c101b06 */
[----:B------:R-:W-:Y:S05]  /*29b0*/  EXIT ;  /* 0x000000000000794d */ /* 0x000fea0003800000 */
.L_x_4089:
        /* <DEDUP_REMOVED lines=12> */
.L_x_6001:


//--------------------- .text._ZN2at6native27unrolled_elementwise_kernelINS0_10AbsFunctorIlEESt5arrayIPcLm2EELi4E23TrivialOffsetCalculatorILi1EjES8_NS0_6memory15LoadWithoutCastENS9_16StoreWithoutCastEEEviT_T0_T2_T3_T4_T5_ --------------------------
	.section	.text._ZN2at6native27unrolled_elementwise_kernelINS0_10AbsFunctorIlEESt5arrayIPcLm2EELi4E23TrivialOffsetCalculatorILi1EjES8_NS0_6memory15LoadWithoutCastENS9_16StoreWithoutCastEEEviT_T0_T2_T3_T4_T5_,"ax",@progbits
	.align	128
        .global         _ZN2at6native27unrolled_elementwise_kernelINS0_10AbsFunctorIlEESt5arrayIPcLm2EELi4E23TrivialOffsetCalculatorILi1EjES8_NS0_6memory15LoadWithoutCastENS9_16StoreWithoutCastEEEviT_T0_T2_T3_T4_T5_
        .type           _ZN2at6native27unrolled_elementwise_kernelINS0_10AbsFunctorIlEESt5arrayIPcLm2EELi4E23TrivialOffsetCalculatorILi1EjES8_NS0_6memory15LoadWithoutCastENS9_16StoreWithoutCastEEEviT_T0_T2_T3_T4_T5_,@function
        .size           _ZN2at6native27unrolled_elementwise_kernelINS0_10AbsFunctorIlEESt5arrayIPcLm2EELi4E23TrivialOffsetCalculatorILi1EjES8_NS0_6memory15LoadWithoutCastENS9_16StoreWithoutCastEEEviT_T0_T2_T3_T4_T5_,(.L_x_6002 - _ZN2at6native27unrolled_elementwise_kernelINS0_10AbsFunctorIlEESt5arrayIPcLm2EELi4E23TrivialOffsetCalculatorILi1EjES8_NS0_6memory15LoadWithoutCastENS9_16StoreWithoutCastEEEviT_T0_T2_T3_T4_T5_)
        .other          _ZN2at6native27unrolled_elementwise_kernelINS0_10AbsFunctorIlEESt5arrayIPcLm2EELi4E23TrivialOffsetCalculatorILi1EjES8_NS0_6memory15LoadWithoutCastENS9_16StoreWithoutCastEEEviT_T0_T2_T3_T4_T5_,@"STO_CUDA_ENTRY STV_DEFAULT"
_ZN2at6native27unrolled_elementwise_kernelINS0_10AbsFunctorIlEESt5arrayIPcLm2EELi4E23TrivialOffsetCalculatorILi1EjES8_NS0_6memory15LoadWithoutCastENS9_16StoreWithoutCastEEEviT_T0_T2_T3_T4_T5_:
.text._ZN2at6native27unrolled_elementwise_kernelINS0_10AbsFunctorIlEESt5arrayIPcLm2EELi4E23TrivialOffsetCalculatorILi1EjES8_NS0_6memory15LoadWithoutCastENS9_16StoreWithoutCastEEEviT_T0_T2_T3_T4_T5_:
        /* <DEDUP_REMOVED lines=17> */
[----:B------:R-:W-:-:S06]  /*0110*/  CS2R R14, SRZ ;  /* 0x00000000000e7805 */ /* 0x000fcc000001ff00 */
[----:B-1----:R0:W5:Y:S05]  /*0120*/  @!P0 LDG.E.64 R14, desc[UR4][R10.64] ;  /* 0x000000040a0e8981 */ /* 0x00216a000c1e1b00 */
[----:B------:R-:W-:Y:S01]  /*0130*/  @!P3 IMAD R19, R0, 0x200, R9 ;  /* 0x000002000013b824 */ /* 0x000fe200078e0209 */
[----:B------:R-:W1:Y:S01]  /*0140*/  @!P3 LDC.64 R6, c[0x0][0x390] ;  /* 0x0000e400ff06bb82 */ /* 0x000e620000000a00 */
[----:B------:R-:W-:Y:S02]  /*0150*/  @!P3 VIADD R9, R9, 0x80 ;  /* 0x000000800909b836 */ /* 0x000fe40000000000 */
[----:B--2---:R-:W-:-:S03]  /*0160*/  @!P1 IMAD.WIDE.U32 R12, R17, 0x8, R12 ;  /* 0x00000008110c9825 */ /* 0x004fc600078e000c */
[----:B------:R-:W-:-:S13]  /*0170*/  ISETP.GE.AND P2, PT, R9, R2, PT ;  /* 0x000000020900720c */ /* 0x000fda0003f46270 */
        /* <DEDUP_REMOVED lines=15> */
[-C--:B-----5:R-:W-:Y:S01]  /*0270*/  IADD3 R13, P1, PT, RZ, -R14.reuse, RZ ;  /* 0x8000000eff0d7210 */ /* 0x0a0fe20007f3e0ff */
[----:B------:R-:W-:Y:S01]  /*0280*/  IMAD R19, R0, 0x200, R3 ;  /* 0x0000020000137824 */ /* 0x000fe200078e0203 */
[----:B------:R-:W-:Y:S01]  /*0290*/  ISETP.LT.AND P0, PT, R15, RZ, PT ;  /* 0x000000ff0f00720c */ /* 0x000fe20003f01270 */
[----:B------:R-:W-:Y:S02]  /*02a0*/  VIADD R3, R3, 0x80 ;  /* 0x0000008003037836 */ /* 0x000fe40000000000 */
[----:B------:R-:W-:Y:S01]  /*02b0*/  IMAD.X R17, RZ, RZ, ~R15, P1 ;  /* 0x000000ffff117224 */ /* 0x000fe200008e0e0f */
[----:B------:R-:W-:-:S04]  /*02c0*/  SEL R12, R13, R14, P0 ;  /* 0x0000000e0d0c7207 */ /* 0x000fc80000000000 */
[----:B------:R-:W-:Y:S02]  /*02d0*/  SEL R13, R17, R15, P0 ;  /* 0x0000000f110d7207 */ /* 0x000fe40000000000 */
[----:B------:R-:W-:Y:S01]  /*02e0*/  ISETP.GE.AND P0, PT, R3, R2, PT ;  /* 0x000000020300720c */ /* 0x000fe20003f06270 */
[----:B0-----:R-:W-:-:S12]  /*02f0*/  IMAD.WIDE.U32 R10, R19, 0x8, R10 ;  /* 0x00000008130a7825 */ /* 0x001fd800078e000a */
[----:B------:R-:W-:Y:S05]  /*0300*/  @P0 BREAK.RELIABLE B1 ;  /* 0x0000000000010942 */ /* 0x000fea0003800100 */
[----:B------:R0:W-:Y:S01]  /*0310*/  STG.E.64 desc[UR4][R10.64], R12 ;  /* 0x0000000c0a007986 */ /* 0x0001e2000c101b04 */
[----:B------:R-:W-:Y:S05]  /*0320*/  @P0 BRA `(.L_x_4093) ;  /* 0x0000000000600947 */ /* 0x000fea0003800000 */
[----:B0-----:R-:W0:Y:S01]  /*0330*/  LDC.64 R10, c[0x0][0x388] ;  /* 0x0000e200ff0a7b82 */ /* 0x001e220000000a00 */
[-C--:B------:R-:W-:Y:S01]  /*0340*/  IADD3 R13, P1, PT, RZ, -R8.reuse, RZ ;  /* 0x80000008ff0d7210 */ /* 0x080fe20007f3e0ff */
[----:B------:R-:W-:Y:S01]  /*0350*/  IMAD R17, R0, 0x200, R3 ;  /* 0x0000020000117824 */ /* 0x000fe200078e0203 */
[----:B------:R-:W-:Y:S01]  /*0360*/  ISETP.LT.AND P0, PT, R9, RZ, PT ;  /* 0x000000ff0900720c */ /* 0x000fe20003f01270 */
[----:B------:R-:W-:Y:S02]  /*0370*/  VIADD R3, R3, 0x80 ;  /* 0x0000008003037836 */ /* 0x000fe40000000000 */
[----:B------:R-:W-:Y:S01]  /*0380*/  IMAD.X R15, RZ, RZ, ~R9, P1 ;  /* 0x000000ffff0f7224 */ /* 0x000fe200008e0e09 */
[----:B------:R-:W-:-:S04]  /*0390*/  SEL R8, R13, R8, P0 ;  /* 0x000000080d087207 */ /* 0x000fc80000000000 */
[----:B------:R-:W-:Y:S01]  /*03a0*/  SEL R9, R15, R9, P0 ;  /* 0x000000090f097207 */ /* 0x000fe20000000000 */
[----:B0-----:R-:W-:-:S05]  /*03b0*/  IMAD.WIDE.U32 R10, R17, 0x8, R10 ;  /* 0x00000008110a7825 */ /* 0x001fca00078e000a */
[----:B------:R0:W-:Y:S02]  /*03c0*/  STG.E.64 desc[UR4][R10.64], R8 ;  /* 0x000000080a007986 */ /* 0x0001e4000c101b04 */
.L_x_4092:
[----:B------:R-:W-:-:S13]  /*03d0*/  ISETP.GE.AND P0, PT, R3, R2, PT ;  /* 0x000000020300720c */ /* 0x000fda0003f06270 */
[----:B------:R-:W-:Y:S05]  /*03e0*/  @P0 BREAK.RELIABLE B1 ;  /* 0x0000000000010942 */ /* 0x000fea0003800100 */
[----:B------:R-:W-:Y:S05]  /*03f0*/  @P0 BRA `(.L_x_4093) ;  /* 0x00000000002c0947 */ /* 0x000fea0003800000 */
[----:B------:R-:W-:Y:S05]  /*0400*/  BSYNC.RELIABLE B1 ;  /* 0x0000000000017941 */ /* 0x000fea0003800100 */
.L_x_4091:
[----:B0----5:R-:W0:Y:S01]  /*0410*/  LDC.64 R8, c[0x0][0x388] ;  /* 0x0000e200ff087b82 */ /* 0x021e220000000a00 */
        /* <DEDUP_REMOVED lines=9> */
.L_x_4093:
[----:B------:R-:W-:Y:S05]  /*04b0*/  BSYNC.RECONVERGENT B0 ;  /* 0x0000000000007941 */ /* 0x000fea0003800200 */
.L_x_4090:
[----:B------:R-:W-:Y:S05]  /*04c0*/  WARPSYNC.ALL ;  /* 0x0000000000007948 */ /* 0x000fea0003800000 */
[----:B------:R-:W-:-:S13]  /*04d0*/  ISETP.GE.AND P0, PT, R3, R2, PT ;  /* 0x000000020300720c */ /* 0x000fda0003f06270 */
[----:B------:R-:W-:Y:S05]  /*04e0*/  @P0 EXIT ;  /* 0x000000000000094d */ /* 0x000fea0003800000 */
[----:B-1---5:R-:W1:Y:S01]  /*04f0*/  LDC.64 R6, c[0x0][0x388] ;  /* 0x0000e200ff067b82 */ /* 0x022e620000000a00 */
[----:B0-----:R-:W-:Y:S01]  /*0500*/  IADD3 R9, P1, PT, RZ, -R4, RZ ;  /* 0x80000004ff097210 */ /* 0x001fe20007f3e0ff */
[----:B------:R-:W-:Y:S01]  /*0510*/  IMAD R3, R0, 0x200, R3 ;  /* 0x0000020000037824 */ /* 0x000fe200078e0203 */
[----:B------:R-:W-:-:S03]  /*0520*/  ISETP.LT.AND P0, PT, R5, RZ, PT ;  /* 0x000000ff0500720c */ /* 0x000fc60003f01270 */
[----:B------:R-:W-:Y:S01]  /*0530*/  IMAD.X R11, RZ, RZ, ~R5, P1 ;  /* 0x000000ffff0b7224 */ /* 0x000fe200008e0e05 */
[----:B------:R-:W-:-:S04]  /*0540*/  SEL R4, R9, R4, P0 ;  /* 0x0000000409047207 */ /* 0x000fc80000000000 */
[----:B------:R-:W-:Y:S01]  /*0550*/  SEL R5, R11, R5, P0 ;  /* 0x000000050b057207 */ /* 0x000fe20000000000 */
[----:B-1----:R-:W-:-:S05]  /*0560*/  IMAD.WIDE.U32 R2, R3, 0x8, R6 ;  /* 0x0000000803027825 */ /* 0x002fca00078e0006 */
[----:B------:R-:W-:Y:S01]  /*0570*/  STG.E.64 desc[UR4][R2.64], R4 ;  /* 0x0000000402007986 */ /* 0x000fe2000c101b04 */
[----:B------:R-:W-:Y:S05]  /*0580*/  EXIT ;  /* 0x000000000000794d */ /* 0x000fea0003800000 */
.L_x_4094:
        /* <DEDUP_REMOVED lines=15> */
.L_x_6002:


//--------------------- .text._ZN2at6native29vectorized_elementwise_kernelILi2ENS0_10AbsFunctorIlEESt5arrayIPcLm2EEEEviT0_T1_ --------------------------
	.section	.text._ZN2at6native29vectorized_elementwise_kernelILi2ENS0_10AbsFunctorIlEESt5arrayIPcLm2EEEEviT0_T1_,"ax",@progbits
	.align	128
        .global         _ZN2at6native29vectorized_elementwise_kernelILi2ENS0_10AbsFunctorIlEESt5arrayIPcLm2EEEEviT0_T1_
        .type           _ZN2at6native29vectorized_elementwise_kernelILi2ENS0_10AbsFunctorIlEESt5arrayIPcLm2EEEEviT0_T1_,@function
        .size           _ZN2at6native29vectorized_elementwise_kernelILi2ENS0_10AbsFunctorIlEESt5arrayIPcLm2EEEEviT0_T1_,(.L_x_6003 - _ZN2at6native29vectorized_elementwise_kernelILi2ENS0_10AbsFunctorIlEESt5arrayIPcLm2EEEEviT0_T1_)
        .other          _ZN2at6native29vectorized_elementwise_kernelILi2ENS0_10AbsFunctorIlEESt5arrayIPcLm2EEEEviT0_T1_,@"STO_CUDA_ENTRY STV_DEFAULT"
_ZN2at6native29vectorized_elementwise_kernelILi2ENS0_10AbsFunctorIlEESt5arrayIPcLm2EEEEviT0_T1_:
.text._ZN2at6native29vectorized_elementwise_kernelILi2ENS0_10AbsFunctorIlEESt5arrayIPcLm2EEEEviT0_T1_:
        /* <DEDUP_REMOVED lines=21> */
[----:B------:R0:W5:Y:S07]  /*0150*/  @!P6 LDG.E.64 R10, desc[UR4][R12.64] ;  /* 0x000000040c0ae981 */ /* 0x00016e000c1e1b00 */
[----:B------:R-:W-:Y:S01]  /*0160*/  @!P4 IMAD.IADD R7, R25, 0x1, R0 ;  /* 0x000000011907c824 */ /* 0x000fe200078e0200 */
[----:B------:R-:W2:Y:S01]  /*0170*/  @!P4 LDC.64 R22, c[0x0][0x390] ;  /* 0x0000e400ff16cb82 */ /* 0x000ea20000000a00 */
[----:B------:R-:W-:-:S05]  /*0180*/  @!P4 VIADD R0, R0, 0x80 ;  /* 0x000000800000c836 */ /* 0x000fca0000000000 */
[----:B------:R-:W-:-:S13]  /*0190*/  ISETP.GE.U32.AND P3, PT, R0, R3, PT ;  /* 0x000000030000720c */ /* 0x000fda0003f66070 */
[----:B------:R-:W-:Y:S01]  /*01a0*/  @!P3 IMAD.IADD R27, R25, 0x1, R0 ;  /* 0x00000001191bb824 */ /* 0x000fe200078e0200 */
[----:B------:R-:W-:Y:S01]  /*01b0*/  CS2R R8, SRZ ;  /* 0x0000000000087805 */ /* 0x000fe2000001ff00 */
[----:B------:R-:W-:Y:S01]  /*01c0*/  @!P3 VIADD R0, R0, 0x80 ;  /* 0x000000800000b836 */ /* 0x000fe20000000000 */
[----:B------:R-:W3:Y:S04]  /*01d0*/  @!P3 LDC.64 R20, c[0x0][0x390] ;  /* 0x0000e400ff14bb82 */ /* 0x000ee80000000a00 */
[----:B------:R-:W-:-:S13]  /*01e0*/  ISETP.GE.U32.AND P2, PT, R0, R3, PT ;  /* 0x000000030000720c */ /* 0x000fda0003f46070 */
[----:B------:R-:W-:Y:S01]  /*01f0*/  @!P2 IMAD.IADD R5, R25, 0x1, R0 ;  /* 0x000000011905a824 */ /* 0x000fe200078e0200 */
[----:B0-----:R-:W0:Y:S01]  /*0200*/  @!P2 LDC.64 R12, c[0x0][0x390] ;  /* 0x0000e400ff0cab82 */ /* 0x001e220000000a00 */
[----:B------:R-:W-:-:S05]  /*0210*/  @!P2 VIADD R0, R0, 0x80 ;  /* 0x000000800000a836 */ /* 0x000fca0000000000 */
[----:B------:R-:W-:-:S13]  /*0220*/  ISETP.GE.U32.AND P1, PT, R0, R3, PT ;  /* 0x000000030000720c */ /* 0x000fda0003f26070 */
[----:B------:R-:W-:Y:S02]  /*0230*/  @!P1 IMAD.IADD R4, R25, 0x1, R0 ;  /* 0x0000000119049824 */ /* 0x000fe400078e0200 */
[----:B------:R-:W-:-:S05]  /*0240*/  @!P1 VIADD R0, R0, 0x80 ;  /* 0x0000008000009836 */ /* 0x000fca0000000000 */
[----:B------:R-:W-:Y:S01]  /*0250*/  ISETP.GE.U32.AND P0, PT, R0, R3, PT ;  /* 0x000000030000720c */ /* 0x000fe20003f06070 */
[----:B-1----:R-:W-:-:S05]  /*0260*/  @!P5 IMAD.WIDE.U32 R14, R17, 0x8, R14 ;  /* 0x00000008110ed825 */ /* 0x002fca00078e000e */
[----:B------:R1:W5:Y:S07]  /*0270*/  @!P5 LDG.E.64 R8, desc[UR4][R14.64] ;  /* 0x000000040e08d981 */ /* 0x00036e000c1e1b00 */
[----:B------:R-:W-:Y:S01]  /*0280*/  @!P0 IMAD.IADD R29, R25, 0x1, R0 ;  /* 0x00000001191d8824 */ /* 0x000fe200078e0200 */
[----:B------:R-:W4:Y:S01]  /*0290*/  @!P0 LDC.64 R16, c[0x0][0x390] ;  /* 0x0000e400ff108b82 */ /* 0x000f220000000a00 */
[----:B------:R-:W-:-:S05]  /*02a0*/  @!P0 VIADD R0, R0, 0x80 ;  /* 0x0000008000008836 */ /* 0x000fca0000000000 */
[----:B------:R-:W-:Y:S02]  /*02b0*/  ISETP.GE.U32.AND P6, PT, R0, R3, PT ;  /* 0x000000030000720c */ /* 0x000fe40003fc6070 */
[----:B-1----:R-:W1:Y:S01]  /*02c0*/  @!P1 LDC.64 R14, c[0x0][0x390] ;  /* 0x0000e400ff0e9b82 */ /* 0x002e620000000a00 */
[----:B--2---:R-:W-:-:S10]  /*02d0*/  @!P4 IMAD.WIDE.U32 R22, R7, 0x8, R22 ;  /* 0x000000080716c825 */ /* 0x004fd400078e0016 */
[----:B------:R-:W2:Y:S01]  /*02e0*/  @!P6 LDC.64 R18, c[0x0][0x390] ;  /* 0x0000e400ff12eb82 */ /* 0x000ea20000000a00 */
[----:B------:R-:W-:Y:S01]  /*02f0*/  CS2R R6, SRZ ;  /* 0x0000000000067805 */ /* 0x000fe2000001ff00 */
[----:B0-----:R-:W-:-:S05]  /*0300*/  @!P2 IMAD.WIDE.U32 R12, R5, 0x8, R12 ;  /* 0x00000008050ca825 */ /* 0x001fca00078e000c */
[----:B------:R0:W5:Y:S01]  /*0310*/  @!P4 LDG.E.64 R6, desc[UR4][R22.64] ;  /* 0x000000041606c981 */ /* 0x000162000c1e1b00 */
[----:B------:R-:W-:Y:S02]  /*0320*/  @!P6 IMAD.IADD R0, R25, 0x1, R0 ;  /* 0x000000011900e824 */ /* 0x000fe400078e0200 */
[----:B---3--:R-:W-:Y:S01]  /*0330*/  @!P3 IMAD.WIDE.U32 R26, R27, 0x8, R20 ;  /* 0x000000081b1ab825 */ /* 0x008fe200078e0014 */
[----:B------:R-:W-:Y:S02]  /*0340*/  CS2R R20, SRZ ;  /* 0x0000000000147805 */ /* 0x000fe4000001ff00 */
[----:B0-----:R-:W-:Y:S01]  /*0350*/  CS2R R22, SRZ ;  /* 0x0000000000167805 */ /* 0x001fe2000001ff00 */
[----:B-1----:R-:W-:Y:S01]  /*0360*/  @!P1 IMAD.WIDE.U32 R4, R4, 0x8, R14 ;  /* 0x0000000804049825 */ /* 0x002fe200078e000e */
[----:B------:R-:W-:Y:S02]  /*0370*/  CS2R R14, SRZ ;  /* 0x00000000000e7805 */ /* 0x000fe4000001ff00 */
[----:B------:R-:W5:Y:S01]  /*0380*/  @!P3 LDG.E.64 R20, desc[UR4][R26.64] ;  /* 0x000000041a14b981 */ /* 0x000f62000c1e1b00 */
[----:B----4-:R-:W-:Y:S01]  /*0390*/  @!P0 IMAD.WIDE.U32 R28, R29, 0x8, R16 ;  /* 0x000000081d1c8825 */ /* 0x010fe200078e0010 */
[----:B------:R-:W-:-:S02]  /*03a0*/  CS2R R16, SRZ ;  /* 0x0000000000107805 */ /* 0x000fc4000001ff00 */
[----:B------:R2:W5:Y:S04]  /*03b0*/  @!P2 LDG.E.64 R22, desc[UR4][R12.64] ;  /* 0x000000040c16a981 */ /* 0x000568000c1e1b00 */
[----:B------:R0:W5:Y:S01]  /*03c0*/  @!P1 LDG.E.64 R16, desc[UR4][R4.64] ;  /* 0x0000000404109981 */ /* 0x000162000c1e1b00 */
[----:B--2---:R-:W-:-:S05]  /*03d0*/  @!P6 IMAD.WIDE.U32 R12, R0, 0x8, R18 ;  /* 0x00000008000ce825 */ /* 0x004fca00078e0012 */
[----:B------:R0:W5:Y:S01]  /*03e0*/  @!P6 LDG.E.64 R14, desc[UR4][R12.64] ;  /* 0x000000040c0ee981 */ /* 0x000162000c1e1b00 */
[----:B------:R-:W-:-:S06]  /*03f0*/  CS2R R18, SRZ ;  /* 0x0000000000127805 */ /* 0x000fcc000001ff00 */
[----:B------:R0:W5:Y:S01]  /*0400*/  @!P0 LDG.E.64 R18, desc[UR4][R28.64] ;  /* 0x000000041c128981 */ /* 0x000162000c1e1b00 */
[----:B------:R-:W-:Y:S01]  /*0410*/  ISETP.GE.U32.AND P0, PT, R2, R3, PT ;  /* 0x000000030200720c */ /* 0x000fe20003f06070 */
[----:B------:R-:W-:Y:S04]  /*0420*/  BSSY.RECONVERGENT B0, `(.L_x_4096) ;  /* 0x0000058000007945 */ /* 0x000fe80003800200 */
[----:B------:R-:W-:Y:S08]  /*0430*/  BSSY.RELIABLE B1, `(.L_x_4097) ;  /* 0x000004c000017945 */ /* 0x000ff00003800100 */
[----:B0-----:R-:W-:Y:S05]  /*0440*/  @P0 BRA `(.L_x_4098) ;  /* 0x0000000000580947 */ /* 0x001fea0003800000 */
[----:B------:R-:W0:Y:S01]  /*0450*/  LDC.64 R4, c[0x0][0x388] ;  /* 0x0000e200ff047b82 */ /* 0x000e220000000a00 */
[-C--:B-----5:R-:W-:Y:S01]  /*0460*/  IADD3 R13, P1, PT, RZ, -R10.reuse, RZ ;  /* 0x8000000aff0d7210 */ /* 0x0a0fe20007f3e0ff */
[----:B------:R-:W-:Y:S01]  /*0470*/  IMAD.IADD R29, R25, 0x1, R2 ;  /* 0x00000001191d7824 */ /* 0x000fe200078e0202 */
[----:B------:R-:W-:Y:S01]  /*0480*/  ISETP.LT.AND P0, PT, R11, RZ, PT ;  /* 0x000000ff0b00720c */ /* 0x000fe20003f01270 */
[----:B------:R-:W-:Y:S02]  /*0490*/  VIADD R2, R2, 0x80 ;  /* 0x0000008002027836 */ /* 0x000fe40000000000 */
[----:B------:R-:W-:Y:S01]  /*04a0*/  IMAD.X R27, RZ, RZ, ~R11, P1 ;  /* 0x000000ffff1b7224 */ /* 0x000fe200008e0e0b */
[----:B------:R-:W-:-:S04]  /*04b0*/  SEL R10, R13, R10, P0 ;  /* 0x0000000a0d0a7207 */ /* 0x000fc80000000000 */
[----:B------:R-:W-:Y:S02]  /*04c0*/  SEL R11, R27, R11, P0 ;  /* 0x0000000b1b0b7207 */ /* 0x000fe40000000000 */
[----:B------:R-:W-:Y:S01]  /*04d0*/  ISETP.GE.U32.AND P0, PT, R2, R3, PT ;  /* 0x000000030200720c */ /* 0x000fe20003f06070 */
[----:B0-----:R-:W-:-:S05]  /*04e0*/  IMAD.WIDE.U32 R4, R29, 0x8, R4 ;  /* 0x000000081d047825 */ /* 0x001fca00078e0004 */
[----:B------:R0:W-:Y:S07]  /*04f0*/  STG.E.64 desc[UR4][R4.64], R10 ;  /* 0x0000000a04007986 */ /* 0x0001ee000c101b04 */
[----:B------:R-:W-:Y:S05]  /*0500*/  @P0 BRA `(.L_x_4099) ;  /* 0x0000000000580947 */ /* 0x000fea0003800000 */
[----:B0-----:R-:W0:Y:S01]  /*0510*/  LDC.64 R4, c[0x0][0x388] ;  /* 0x0000e200ff047b82 */ /* 0x001e220000000a00 */
[-C--:B------:R-:W-:Y:S01]  /*0520*/  IADD3 R11, P1, PT, RZ, -R8.reuse, RZ ;  /* 0x80000008ff0b7210 */ /* 0x080fe20007f3e0ff */
[----:B------:R-:W-:Y:S01]  /*0530*/  IMAD.IADD R27, R25, 0x1, R2 ;  /* 0x00000001191b7824 */ /* 0x000fe200078e0202 */
[----:B------:R-:W-:Y:S01]  /*0540*/  ISETP.LT.AND P0, PT, R9, RZ, PT ;  /* 0x000000ff0900720c */ /* 0x000fe20003f01270 */
[----:B------:R-:W-:Y:S02]  /*0550*/  VIADD R2, R2, 0x80 ;  /* 0x0000008002027836 */ /* 0x000fe40000000000 */
[----:B------:R-:W-:Y:S01]  /*0560*/  IMAD.X R13, RZ, RZ, ~R9, P1 ;  /* 0x000000ffff0d7224 */ /* 0x000fe200008e0e09 */
[----:B------:R-:W-:-:S04]  /*0570*/  SEL R8, R11, R8, P0 ;  /* 0x000000080b087207 */ /* 0x000fc80000000000 */
[----:B------:R-:W-:Y:S01]  /*0580*/  SEL R9, R13, R9, P0 ;  /* 0x000000090d097207 */ /* 0x000fe20000000000 */
[----:B0-----:R-:W-:-:S05]  /*0590*/  IMAD.WIDE.U32 R4, R27, 0x8, R4 ;  /* 0x000000081b047825 */ /* 0x001fca00078e0004 */
[----:B------:R0:W-:Y:S02]  /*05a0*/  STG.E.64 desc[UR4][R4.64], R8 ;  /* 0x0000000804007986 */ /* 0x0001e4000c101b04 */
.L_x_4098:
[----:B------:R-:W-:-:S13]  /*05b0*/  ISETP.GE.U32.AND P0, PT, R2, R3, PT ;  /* 0x000000030200720c */ /* 0x000fda0003f06070 */
[----:B------:R-:W-:Y:S05]  /*05c0*/  @P0 BRA `(.L_x_4100) ;  /* 0x0000000000580947 */ /* 0x000fea0003800000 */
[----:B0----5:R-:W0:Y:S01]  /*05d0*/  LDC.64 R8, c[0x0][0x388] ;  /* 0x0000e200ff087b82 */ /* 0x021e220000000a00 */
        /* <DEDUP_REMOVED lines=9> */
.L_x_4099:
[----:B------:R-:W-:-:S13]  /*0670*/  ISETP.GE.U32.AND P0, PT, R2, R3, PT ;  /* 0x000000030200720c */ /* 0x000fda0003f06070 */
[----:B------:R-:W-:Y:S05]  /*0680*/  @P0 BRA `(.L_x_4101) ;  /* 0x0000000000580947 */ /* 0x000fea0003800000 */
[----:B------:R-:W2:Y:S01]  /*0690*/  LDC.64 R6, c[0x0][0x388] ;  /* 0x0000e200ff067b82 */ /* 0x000ea20000000a00 */
[-C--:B01----:R-:W-:Y:S01]  /*06a0*/  IADD3 R5, P1, PT, RZ, -R20.reuse, RZ ;  /* 0x80000014ff057210 */ /* 0x083fe20007f3e0ff */
[----:B------:R-:W-:Y:S01]  /*06b0*/  IMAD.IADD R11, R25, 0x1, R2 ;  /* 0x00000001190b7824 */ /* 0x000fe200078e0202 */
[----:B------:R-:W-:Y:S01]  /*06c0*/  ISETP.LT.AND P0, PT, R21, RZ, PT ;  /* 0x000000ff1500720c */ /* 0x000fe20003f01270 */
[----:B------:R-:W-:Y:S02]  /*06d0*/  VIADD R2, R2, 0x80 ;  /* 0x0000008002027836 */ /* 0x000fe40000000000 */
[----:B------:R-:W-:Y:S01]  /*06e0*/  IMAD.X R9, RZ, RZ, ~R21, P1 ;  /* 0x000000ffff097224 */ /* 0x000fe200008e0e15 */
[----:B------:R-:W-:-:S04]  /*06f0*/  SEL R4, R5, R20, P0 ;  /* 0x0000001405047207 */ /* 0x000fc80000000000 */
[----:B------:R-:W-:Y:S01]  /*0700*/  SEL R5, R9, R21, P0 ;  /* 0x0000001509057207 */ /* 0x000fe20000000000 */
[----:B--2---:R-:W-:-:S05]  /*0710*/  IMAD.WIDE.U32 R6, R11, 0x8, R6 ;  /* 0x000000080b067825 */ /* 0x004fca00078e0006 */
[----:B------:R1:W-:Y:S02]  /*0720*/  STG.E.64 desc[UR4][R6.64], R4 ;  /* 0x0000000406007986 */ /* 0x0003e4000c101b04 */
.L_x_4100:
[----:B------:R-:W-:-:S13]  /*0730*/  ISETP.GE.U32.AND P0, PT, R2, R3, PT ;  /* 0x000000030200720c */ /* 0x000fda0003f06070 */
[----:B------:R-:W-:Y:S05]  /*0740*/  @P0 BRA `(.L_x_4102) ;  /* 0x00000000005c0947 */ /* 0x000fea0003800000 */
[----:B-1---5:R-:W1:Y:S01]  /*0750*/  LDC.64 R6, c[0x0][0x388] ;  /* 0x0000e200ff067b82 */ /* 0x022e620000000a00 */
[-C--:B0-----:R-:W-:Y:S01]  /*0760*/  IADD3 R5, P1, PT, RZ, -R22.reuse, RZ ;  /* 0x80000016ff057210 */ /* 0x081fe20007f3e0ff */
[----:B------:R-:W-:Y:S01]  /*0770*/  IMAD.IADD R11, R25, 0x1, R2 ;  /* 0x00000001190b7824 */ /* 0x000fe200078e0202 */
[----:B------:R-:W-:Y:S01]  /*0780*/  ISETP.LT.AND P0, PT, R23, RZ, PT ;  /* 0x000000ff1700720c */ /* 0x000fe20003f01270 */
[----:B------:R-:W-:Y:S02]  /*0790*/  VIADD R2, R2, 0x80 ;  /* 0x0000008002027836 */ /* 0x000fe40000000000 */
[----:B------:R-:W-:Y:S01]  /*07a0*/  IMAD.X R9, RZ, RZ, ~R23, P1 ;  /* 0x000000ffff097224 */ /* 0x000fe200008e0e17 */
[----:B------:R-:W-:-:S04]  /*07b0*/  SEL R4, R5, R22, P0 ;  /* 0x0000001605047207 */ /* 0x000fc80000000000 */
[----:B------:R-:W-:Y:S01]  /*07c0*/  SEL R5, R9, R23, P0 ;  /* 0x0000001709057207 */ /* 0x000fe20000000000 */
[----:B-1----:R-:W-:-:S05]  /*07d0*/  IMAD.WIDE.U32 R6, R11, 0x8, R6 ;  /* 0x000000080b067825 */ /* 0x002fca00078e0006 */
[----:B------:R2:W-:Y:S02]  /*07e0*/  STG.E.64 desc[UR4][R6.64], R4 ;  /* 0x0000000406007986 */ /* 0x0005e4000c101b04 */
.L_x_4101:
[----:B------:R-:W-:-:S13]  /*07f0*/  ISETP.GE.U32.AND P0, PT, R2, R3, PT ;  /* 0x000000030200720c */ /* 0x000fda0003f06070 */
[----:B------:R-:W-:Y:S05]  /*0800*/  @P0 BREAK.RELIABLE B1 ;  /* 0x0000000000010942 */ /* 0x000fea0003800100 */
[----:B------:R-:W-:Y:S05]  /*0810*/  @P0 BRA `(.L_x_4103) ;  /* 0x0000000000600947 */ /* 0x000fea0003800000 */
[----:B--2---:R-:W2:Y:S01]  /*0820*/  LDC.64 R6, c[0x0][0x388] ;  /* 0x0000e200ff067b82 */ /* 0x004ea20000000a00 */
        /* <DEDUP_REMOVED lines=9> */
.L_x_4102:
[----:B------:R-:W-:-:S13]  /*08c0*/  ISETP.GE.U32.AND P0, PT, R2, R3, PT ;  /* 0x000000030200720c */ /* 0x000fda0003f06070 */
[----:B------:R-:W-:Y:S05]  /*08d0*/  @P0 BREAK.RELIABLE B1 ;  /* 0x0000000000010942 */ /* 0x000fea0003800100 */
[----:B------:R-:W-:Y:S05]  /*08e0*/  @P0 BRA `(.L_x_4103) ;  /* 0x00000000002c0947 */ /* 0x000fea0003800000 */
[----:B------:R-:W-:Y:S05]  /*08f0*/  BSYNC.RELIABLE B1 ;  /* 0x0000000000017941 */ /* 0x000fea0003800100 */
.L_x_4097:
[----:B-12--5:R-:W1:Y:S01]  /*0900*/  LDC.64 R6, c[0x0][0x388] ;  /* 0x0000e200ff067b82 */ /* 0x026e620000000a00 */
        /* <DEDUP_REMOVED lines=9> */
.L_x_4103:
[----:B------:R-:W-:Y:S05]  /*09a0*/  BSYNC.RECONVERGENT B0 ;  /* 0x0000000000007941 */ /* 0x000fea0003800200 */
.L_x_4096:
[----:B------:R-:W-:Y:S05]  /*09b0*/  WARPSYNC.ALL ;  /* 0x0000000000007948 */ /* 0x000fea0003800000 */
[----:B------:R-:W-:-:S13]  /*09c0*/  ISETP.GE.U32.AND P0, PT, R2, R3, PT ;  /* 0x000000030200720c */ /* 0x000fda0003f06070 */
[----:B------:R-:W-:Y:S05]  /*09d0*/  @P0 EXIT ;  /* 0x000000000000094d */ /* 0x000fea0003800000 */
[----:B-123-5:R-:W1:Y:S01]  /*09e0*/  LDC.64 R6, c[0x0][0x388] ;  /* 0x0000e200ff067b82 */ /* 0x02ee620000000a00 */
[----:B0-----:R-:W-:Y:S01]  /*09f0*/  IADD3 R5, P1, PT, RZ, -R14, RZ ;  /* 0x8000000eff057210 */ /* 0x001fe20007f3e0ff */
[----:B------:R-:W-:Y:S01]  /*0a00*/  IMAD.IADD R3, R25, 0x1, R2 ;  /* 0x0000000119037824 */ /* 0x000fe200078e0202 */
[----:B------:R-:W-:-:S03]  /*0a10*/  ISETP.LT.AND P0, PT, R15, RZ, PT ;  /* 0x000000ff0f00720c */ /* 0x000fc60003f01270 */
[----:B------:R-:W-:Y:S01]  /*0a20*/  IMAD.X R9, RZ, RZ, ~R15, P1 ;  /* 0x000000ffff097224 */ /* 0x000fe200008e0e0f */
[----:B------:R-:W-:-:S04]  /*0a30*/  SEL R4, R5, R14, P0 ;  /* 0x0000000e05047207 */ /* 0x000fc80000000000 */
[----:B------:R-:W-:Y:S01]  /*0a40*/  SEL R5, R9, R15, P0 ;  /* 0x0000000f09057207 */ /* 0x000fe20000000000 */
[----:B-1----:R-:W-:-:S05]  /*0a50*/  IMAD.WIDE.U32 R2, R3, 0x8, R6 ;  /* 0x0000000803027825 */ /* 0x002fca00078e0006 */
[----:B------:R-:W-:Y:S01]  /*0a60*/  STG.E.64 desc[UR4][R2.64], R4 ;  /* 0x0000000402007986 */ /* 0x000fe2000c101b04 */
[----:B------:R-:W-:Y:S05]  /*0a70*/  EXIT ;  /* 0x000000000000794d */ /* 0x000fea0003800000 */
.L_x_4095:
        /* <DEDUP_REMOVED lines=8> */
[----:B------:R0:W5:Y:S01]  /*0b00*/  LDG.E.128 R4, desc[UR4][R26.64+0x1800] ;  /* 0x001800041a047981 */ /* 0x000162000c1e1d00 */
[----:B--2---:R-:W-:-:S04]  /*0b10*/  IMAD.WIDE.U32 R22, R25, 0x8, R22 ;  /* 0x0000000819167825 */ /* 0x004fc800078e0016 */
[----:B------:R-:W-:Y:S01]  /*0b20*/  IMAD.WIDE.U32 R22, R21, 0x10, R22 ;  /* 0x0000001015167825 */ /* 0x000fe200078e0016 */
[----:B---3--:R-:W-:Y:S02]  /*0b30*/  IADD3 R3, P1, PT, RZ, -R8, RZ ;  /* 0x80000008ff037210 */ /* 0x008fe40007f3e0ff */
[----:B------:R-:W-:Y:S02]  /*0b40*/  IADD3 R0, P2, PT, RZ, -R10, RZ ;  /* 0x8000000aff007210 */ /* 0x000fe40007f5e0ff */
[----:B------:R-:W-:Y:S01]  /*0b50*/  ISETP.LT.AND P0, PT, R9, RZ, PT ;  /* 0x000000ff0900720c */ /* 0x000fe20003f01270 */
[----:B------:R-:W-:Y:S01]  /*0b60*/  IMAD.X R29, RZ, RZ, ~R9, P1 ;  /* 0x000000ffff1d7224 */ /* 0x000fe200008e0e09 */
[----:B------:R-:W-:Y:S01]  /*0b70*/  ISETP.LT.AND P1, PT, R11, RZ, PT ;  /* 0x000000ff0b00720c */ /* 0x000fe20003f21270 */
[----:B------:R-:W-:Y:S01]  /*0b80*/  IMAD.X R20, RZ, RZ, ~R11, P2 ;  /* 0x000000ffff147224 */ /* 0x000fe200010e0e0b */
[----:B------:R-:W-:Y:S02]  /*0b90*/  SEL R2, R3, R8, P0 ;  /* 0x0000000803027207 */ /* 0x000fe40000000000 */
[----:B------:R-:W-:-:S02]  /*0ba0*/  SEL R3, R29, R9, P0 ;  /* 0x000000091d037207 */ /* 0x000fc40000000000 */
[----:B------:R-:W-:Y:S02]  /*0bb0*/  SEL R0, R0, R10, P1 ;  /* 0x0000000a00007207 */ /* 0x000fe40000800000 */
[----:B------:R-:W-:Y:S02]  /*0bc0*/  SEL R11, R20, R11, P1 ;  /* 0x0000000b140b7207 */ /* 0x000fe40000800000 */
[----:B----4-:R-:W-:Y:S02]  /*0bd0*/  IADD3 R9, P1, PT, RZ, -R16, RZ ;  /* 0x80000010ff097210 */ /* 0x010fe40007f3e0ff */
[----:B0-----:R-:W-:Y:S02]  /*0be0*/  IADD3 R27, P2, PT, RZ, -R18, RZ ;  /* 0x80000012ff1b7210 */ /* 0x001fe40007f5e0ff */
        /* <DEDUP_REMOVED lines=8> */
[----:B-----5:R-:W-:Y:S02]  /*0c70*/  IADD3 R17, P1, PT, RZ, -R12, RZ ;  /* 0x8000000cff117210 */ /* 0x020fe40007f3e0ff */
[----:B------:R-:W-:Y:S02]  /*0c80*/  ISETP.LT.AND P0, PT, R13, RZ, PT ;  /* 0x000000ff0d00720c */ /* 0x000fe40003f01270 */
[----:B------:R-:W-:Y:S01]  /*0c90*/  IADD3 R25, P2, PT, RZ, -R14, RZ ;  /* 0x8000000eff197210 */ /* 0x000fe20007f5e0ff */
[----:B------:R-:W-:Y:S01]  /*0ca0*/  IMAD.X R21, RZ, RZ, ~R13, P1 ;  /* 0x000000ffff157224 */ /* 0x000fe200008e0e0d */
[----:B------:R-:W-:-:S02]  /*0cb0*/  ISETP.LT.AND P1, PT, R15, RZ, PT ;  /* 0x000000ff0f00720c */ /* 0x000fc40003f21270 */
[----:B------:R-:W-:Y:S01]  /*0cc0*/  SEL R12, R17, R12, P0 ;  /* 0x0000000c110c7207 */ /* 0x000fe20000000000 */
[----:B------:R-:W-:Y:S01]  /*0cd0*/  IMAD.X R17, RZ, RZ, ~R15, P2 ;  /* 0x000000ffff117224 */ /* 0x000fe200010e0e0f */
[----:B------:R-:W-:Y:S02]  /*0ce0*/  SEL R14, R25, R14, P1 ;  /* 0x0000000e190e7207 */ /* 0x000fe40000800000 */
[----:B------:R-:W-:Y:S02]  /*0cf0*/  IADD3 R25, P3, PT, RZ, -R6, RZ ;  /* 0x80000006ff197210 */ /* 0x000fe40007f7e0ff */
[----:B------:R-:W-:Y:S02]  /*0d00*/  SEL R13, R21, R13, P0 ;  /* 0x0000000d150d7207 */ /* 0x000fe40000000000 */
[----:B------:R-:W-:Y:S01]  /*0d10*/  IADD3 R21, P2, PT, RZ, -R4, RZ ;  /* 0x80000004ff157210 */ /* 0x000fe20007f5e0ff */
[----:B------:R-:W-:Y:S01]  /*0d20*/  IMAD.X R27, RZ, RZ, ~R7, P3 ;  /* 0x000000ffff1b7224 */ /* 0x000fe200018e0e07 */
[----:B------:R-:W-:-:S02]  /*0d30*/  SEL R15, R17, R15, P1 ;  /* 0x0000000f110f7207 */ /* 0x000fc40000800000 */
[----:B------:R-:W-:Y:S01]  /*0d40*/  ISETP.LT.AND P0, PT, R5, RZ, PT ;  /* 0x000000ff0500720c */ /* 0x000fe20003f01270 */
[----:B------:R-:W-:Y:S01]  /*0d50*/  IMAD.X R17, RZ, RZ, ~R5, P2 ;  /* 0x000000ffff117224 */ /* 0x000fe200010e0e05 */
[----:B------:R-:W-:Y:S01]  /*0d60*/  ISETP.LT.AND P1, PT, R7, RZ, PT ;  /* 0x000000ff0700720c */ /* 0x000fe20003f21270 */
[----:B------:R-:W-:Y:S01]  /*0d70*/  STG.E.128 desc[UR4][R22.64+0x1000], R12 ;  /* 0x0010000c16007986 */ /* 0x000fe2000c101d04 */
[----:B------:R-:W-:Y:S01]  /*0d80*/  SEL R16, R21, R4, P0 ;  /* 0x0000000415107207 */ /* 0x000fe20000000000 */
[----:B------:R-:W-:Y:S01]  /*0d90*/  IMAD.MOV.U32 R4, RZ, RZ, R2 ;  /* 0x000000ffff047224 */ /* 0x000fe200078e0002 */
[----:B------:R-:W-:Y:S01]  /*0da0*/  SEL R21, R27, R7, P1 ;  /* 0x000000071b157207 */ /* 0x000fe20000800000 */
[----:B------:R-:W-:Y:S01]  /*0db0*/  IMAD.MOV.U32 R7, RZ, RZ, R11 ;  /* 0x000000ffff077224 */ /* 0x000fe200078e000b */
[----:B------:R-:W-:Y:S01]  /*0dc0*/  SEL R17, R17, R5, P0 ;  /* 0x0000000511117207 */ /* 0x000fe20000000000 */
[----:B------:R-:W-:Y:S01]  /*0dd0*/  IMAD.MOV.U32 R11, RZ, RZ, R19 ;  /* 0x000000ffff0b7224 */ /* 0x000fe200078e0013 */
[----:B------:R-:W-:Y:S01]  /*0de0*/  SEL R18, R25, R6, P1 ;  /* 0x0000000619127207 */ /* 0x000fe20000800000 */
[----:B------:R-:W-:-:S02]  /*0df0*/  IMAD.MOV.U32 R5, RZ, RZ, R3 ;  /* 0x000000ffff057224 */ /* 0x000fc400078e0003 */
[----:B------:R-:W-:Y:S01]  /*0e00*/  IMAD.MOV.U32 R6, RZ, RZ, R0 ;  /* 0x000000ffff067224 */ /* 0x000fe200078e0000 */
[----:B------:R-:W-:Y:S01]  /*0e10*/  STG.E.128 desc[UR4][R22.64+0x800], R8 ;  /* 0x0008000816007986 */ /* 0x000fe2000c101d04 */
[----:B------:R-:W-:-:S03]  /*0e20*/  IMAD.MOV.U32 R19, RZ, RZ, R21 ;  /* 0x000000ffff137224 */ /* 0x000fc600078e0015 */
[----:B------:R-:W-:Y:S04]  /*0e30*/  STG.E.128 desc[UR4][R22.64], R4 ;  /* 0x0000000416007986 */ /* 0x000fe8000c101d04 */
[----:B------:R-:W-:Y:S01]  /*0e40*/  STG.E.128 desc[UR4][R22.64+0x1800], R16 ;  /* 0x0018001016007986 */ /* 0x000fe2000c101d04 */
[----:B------:R-:W-:Y:S05]  /*0e50*/  EXIT ;  /* 0x000000000000794d */ /* 0x000fea0003800000 */
.L_x_4104:
        /* <DEDUP_REMOVED lines=10> */
.L_x_6003:


//--------------------- .text._ZN2at6native29vectorized_elementwise_kernelILi4ENS0_10AbsFunctorIlEESt5arrayIPcLm2EEEEviT0_T1_ --------------------------
	.section	.text._ZN2at6native29vectorized_elementwise_kernelILi4ENS0_10AbsFunctorIlEESt5arrayIPcLm2EEEEviT0_T1_,"ax",@progbits
	.align	128
        .global         _ZN2at6native29vectorized_elementwise_kernelILi4ENS0_10AbsFunctorIlEESt5arrayIPcLm2EEEEviT0_T1_
        .type           _ZN2at6native29vectorized_elementwise_kernelILi4ENS0_10AbsFunctorIlEESt5arrayIPcLm2EEEEviT0_T1_,@function
        .size           _ZN2at6native29vectorized_elementwise_kernelILi4ENS0_10AbsFunctorIlEESt5arrayIPcLm2EEEEviT0_T1_,(.L_x_6004 - _ZN2at6native29vectorized_elementwise_kernelILi4ENS0_10AbsFunctorIlEESt5arrayIPcLm2EEEEviT0_T1_)
        .other          _ZN2at6native29vectorized_elementwise_kernelILi4ENS0_10AbsFunctorIlEESt5arrayIPcLm2EEEEviT0_T1_,@"STO_CUDA_ENTRY STV_DEFAULT"
_ZN2at6native29vectorized_elementwise_kernelILi4ENS0_10AbsFunctorIlEESt5arrayIPcLm2EEEEviT0_T1_:
.text._ZN2at6native29vectorized_elementwise_kernelILi4ENS0_10AbsFunctorIlEESt5arrayIPcLm2EEEEviT0_T1_:
        /* <DEDUP_REMOVED lines=91> */
.L_x_4108:
        /* <DEDUP_REMOVED lines=12> */
.L_x_4109:
        /* <DEDUP_REMOVED lines=12> */
.L_x_4110:
        /* <DEDUP_REMOVED lines=12> */
.L_x_4111:
        /* <DEDUP_REMOVED lines=13> */
.L_x_4112:
[----:B------:R-:W-:-:S13]  /*08c0*/  ISETP.GE.U32.AND P0, PT, R2, R3, PT ;  /* 0x000000030200720c */ /* 0x000fda0003f06070 */
[----:B------:R-:W-:Y:S05]  /*08d0*/  @P0 BREAK.RELIABLE B1 ;  /* 0x0000000000010942 */ /* 0x000fea0003800100 */
[----:B------:R-:W-:Y:S05]  /*08e0*/  @P0 BRA `(.L_x_4113) ;  /* 0x00000000002c0947 */ /* 0x000fea0003800000 */
[----:B------:R-:W-:Y:S05]  /*08f0*/  BSYNC.RELIABLE B1 ;  /* 0x0000000000017941 */ /* 0x000fea0003800100 */
.L_x_4107:
        /* <DEDUP_REMOVED lines=10> */
.L_x_4113:
[----:B------:R-:W-:Y:S05]  /*09a0*/  BSYNC.RECONVERGENT B0 ;  /* 0x0000000000007941 */ /* 0x000fea0003800200 */
.L_x_4106:
        /* <DEDUP_REMOVED lines=13> */
.L_x_4105:
[----:B------:R-:W0:Y:S01]  /*0a80*/  S2R R21, SR_TID.X ;  /* 0x0000000000157919 */ /* 0x000e220000002100 */
[----:B------:R-:W1:Y:S08]  /*0a90*/  LDC.64 R2, c[0x0][0x390] ;  /* 0x0000e400ff027b82 */ /* 0x000e700000000a00 */
[----:B------:R-:W2:Y:S01]  /*0aa0*/  LDC.64 R22, c[0x0][0x388] ;  /* 0x0000e200ff167b82 */ /* 0x000ea20000000a00 */
[----:B-1----:R-:W-:-:S04]  /*0ab0*/  IMAD.WIDE.U32 R2, R25, 0x8, R2 ;  /* 0x0000000819027825 */ /* 0x002fc800078e0002 */
[----:B0-----:R-:W-:-:S05]  /*0ac0*/  IMAD.WIDE.U32 R26, R21, 0x20, R2 ;  /* 0x00000020151a7825 */ /* 0x001fca00078e0002 */
[----:B------:R-:W3:Y:S04]  /*0ad0*/  LDG.E.ENL2.256 R12, R16, desc[UR4][R26.64] ;  /* 0xfe0000041a10797e */ /* 0x000ee8000812190c */
[----:B------:R0:W4:Y:S01]  /*0ae0*/  LDG.E.ENL2.256 R4, R8, desc[UR4][R26.64+0x1000] ;  /* 0xfe0080041a08797e */ /* 0x0001220008121904 */
        /* <DEDUP_REMOVED lines=11> */
[----:B------:R-:W-:Y:S02]  /*0ba0*/  IADD3 R19, P1, PT, RZ, -R12, RZ ;  /* 0x8000000cff137210 */ /* 0x000fe40007f3e0ff */
[----:B0-----:R-:W-:Y:S02]  /*0bb0*/  IADD3 R27, P2, PT, RZ, -R14, RZ ;  /* 0x8000000eff1b7210 */ /* 0x001fe40007f5e0ff */
[----:B------:R-:W-:Y:S01]  /*0bc0*/  SEL R17, R29, R17, P0 ;  /* 0x000000111d117207 */ /* 0x000fe20000000000 */
[----:B------:R-:W-:Y:S01]  /*0bd0*/  IMAD.X R25, RZ, RZ, ~R13, P1 ;  /* 0x000000ffff197224 */ /* 0x000fe200008e0e0d */
[----:B------:R-:W-:Y:S01]  /*0be0*/  ISETP.LT.AND P0, PT, R13, RZ, PT ;  /* 0x000000ff0d00720c */ /* 0x000fe20003f01270 */
[----:B------:R-:W-:Y:S01]  /*0bf0*/  IMAD.X R29, RZ, RZ, ~R15, P2 ;  /* 0x000000ffff1d7224 */ /* 0x000fe200010e0e0f */
[----:B------:R-:W-:-:S02]  /*0c00*/  ISETP.LT.AND P1, PT, R15, RZ, PT ;  /* 0x000000ff0f00720c */ /* 0x000fc40003f21270 */
[----:B------:R-:W-:Y:S02]  /*0c10*/  SEL R0, R19, R12, P0 ;  /* 0x0000000c13007207 */ /* 0x000fe40000000000 */
[----:B------:R-:W-:Y:S02]  /*0c20*/  SEL R12, R27, R14, P1 ;  /* 0x0000000e1b0c7207 */ /* 0x000fe40000800000 */
[----:B------:R-:W-:Y:S02]  /*0c30*/  SEL R19, R29, R15, P1 ;  /* 0x0000000f1d137207 */ /* 0x000fe40000800000 */
[----:B----4-:R-:W-:Y:S01]  /*0c40*/  IADD3 R15, P1, PT, RZ, -R8, RZ ;  /* 0x80000008ff0f7210 */ /* 0x010fe20007f3e0ff */
[----:B------:R-:W-:Y:S01]  /*0c50*/  IMAD.MOV.U32 R18, RZ, RZ, R12 ;  /* 0x000000ffff127224 */ /* 0x000fe200078e000c */
[----:B------:R-:W-:Y:S02]  /*0c60*/  SEL R13, R25, R13, P0 ;  /* 0x0000000d190d7207 */ /* 0x000fe40000000000 */
[----:B------:R-:W-:Y:S01]  /*0c70*/  ISETP.LT.AND P0, PT, R9, RZ, PT ;  /* 0x000000ff0900720c */ /* 0x000fe20003f01270 */
[----:B------:R-:W-:Y:S01]  /*0c80*/  IMAD.X R21, RZ, RZ, ~R9, P1 ;  /* 0x000000ffff157224 */ /* 0x000fe200008e0e09 */
[----:B------:R-:W-:-:S02]  /*0c90*/  IADD3 R25, P2, PT, RZ, -R10, RZ ;  /* 0x8000000aff197210 */ /* 0x000fc40007f5e0ff */
[----:B------:R-:W-:Y:S02]  /*0ca0*/  ISETP.LT.AND P1, PT, R11, RZ, PT ;  /* 0x000000ff0b00720c */ /* 0x000fe40003f21270 */
[----:B------:R-:W-:Y:S01]  /*0cb0*/  SEL R8, R15, R8, P0 ;  /* 0x000000080f087207 */ /* 0x000fe20000000000 */
[----:B------:R-:W-:Y:S01]  /*0cc0*/  IMAD.X R15, RZ, RZ, ~R11, P2 ;  /* 0x000000ffff0f7224 */ /* 0x000fe200010e0e0b */
[----:B------:R-:W-:Y:S02]  /*0cd0*/  SEL R9, R21, R9, P0 ;  /* 0x0000000915097207 */ /* 0x000fe40000000000 */
[----:B------:R-:W-:Y:S02]  /*0ce0*/  IADD3 R21, P2, PT, RZ, -R4, RZ ;  /* 0x80000004ff157210 */ /* 0x000fe40007f5e0ff */
[----:B------:R-:W-:Y:S02]  /*0cf0*/  SEL R10, R25, R10, P1 ;  /* 0x0000000a190a7207 */ /* 0x000fe40000800000 */
[----:B------:R-:W-:-:S02]  /*0d00*/  IADD3 R25, P3, PT, RZ, -R6, RZ ;  /* 0x80000006ff197210 */ /* 0x000fc40007f7e0ff */
[----:B------:R-:W-:Y:S01]  /*0d10*/  SEL R11, R15, R11, P1 ;  /* 0x0000000b0f0b7207 */ /* 0x000fe20000800000 */
[----:B------:R-:W-:Y:S01]  /*0d20*/  IMAD.X R15, RZ, RZ, ~R5, P2 ;  /* 0x000000ffff0f7224 */ /* 0x000fe200010e0e05 */
[----:B------:R-:W-:Y:S01]  /*0d30*/  ISETP.LT.AND P0, PT, R5, RZ, PT ;  /* 0x000000ff0500720c */ /* 0x000fe20003f01270 */
[----:B------:R-:W-:Y:S01]  /*0d40*/  IMAD.X R27, RZ, RZ, ~R7, P3 ;  /* 0x000000ffff1b7224 */ /* 0x000fe200018e0e07 */
[----:B------:R-:W-:Y:S02]  /*0d50*/  ISETP.LT.AND P1, PT, R7, RZ, PT ;  /* 0x000000ff0700720c */ /* 0x000fe40003f21270 */
        /* <DEDUP_REMOVED lines=8> */
[----:B------:R-:W-:Y:S02]  /*0de0*/  IMAD.MOV.U32 R16, RZ, RZ, R0 ;  /* 0x000000ffff107224 */ /* 0x000fe400078e0000 */
[----:B------:R-:W-:-:S05]  /*0df0*/  IMAD.MOV.U32 R17, RZ, RZ, R13 ;  /* 0x000000ffff117224 */ /* 0x000fca00078e000d */
[----:B------:R0:W-:Y:S02]  /*0e00*/  STG.E.ENL2.256 desc[UR4][R22.64], R4, R16 ;  /* 0xf80000041610797f */ /* 0x0001e4000f121804 */
[----:B0-----:R-:W-:Y:S02]  /*0e10*/  IMAD.MOV.U32 R4, RZ, RZ, R14 ;  /* 0x000000ffff047224 */ /* 0x001fe400078e000e */
[----:B------:R-:W-:Y:S02]  /*0e20*/  IMAD.MOV.U32 R5, RZ, RZ, R15 ;  /* 0x000000ffff057224 */ /* 0x000fe400078e000f */
[----:B------:R-:W-:Y:S02]  /*0e30*/  IMAD.MOV.U32 R6, RZ, RZ, R20 ;  /* 0x000000ffff067224 */ /* 0x000fe400078e0014 */
[----:B------:R-:W-:-:S05]  /*0e40*/  IMAD.MOV.U32 R7, RZ, RZ, R21 ;  /* 0x000000ffff077224 */ /* 0x000fca00078e0015 */
[----:B------:R-:W-:Y:S01]  /*0e50*/  STG.E.ENL2.256 desc[UR4][R22.64+0x1000], R8, R4 ;  /* 0xf80080081604797f */ /* 0x000fe2000f121804 */
[----:B------:R-:W-:Y:S05]  /*0e60*/  EXIT ;  /* 0x000000000000794d */ /* 0x000fea0003800000 */
.L_x_4114:
        /* <DEDUP_REMOVED lines=9> */
.L_x_6004:


//--------------------- .text._ZN2at6native29vectorized_elementwise_kernelILi8ENS0_10AbsFunctorIlEESt5arrayIPcLm2EEEEviT0_T1_ --------------------------
	.section	.text._ZN2at6native29vectorized_elementwise_kernelILi8ENS0_10AbsFunctorIlEESt5arrayIPcLm2EEEEviT0_T1_,"ax",@progbits
	.align	128
        .global         _ZN2at6native29vectorized_elementwise_kernelILi8ENS0_10AbsFunctorIlEESt5arrayIPcLm2EEEEviT0_T1_
        .type           _ZN2at6native29vectorized_elementwise_kernelILi8ENS0_10AbsFunctorIlEESt5arrayIPcLm2EEEEviT0_T1_,@function
        .size           _ZN2at6native29vectorized_elementwise_kernelILi8ENS0_10AbsFunctorIlEESt5arrayIPcLm2EEEEviT0_T1_,(.L_x_6005 - _ZN2at6native29vectorized_elementwise_kernelILi8ENS0_10AbsFunctorIlEESt5arrayIPcLm2EEEEviT0_T1_)
        .other          _ZN2at6native29vectorized_elementwise_kernelILi8ENS0_10AbsFunctorIlEESt5arrayIPcLm2EEEEviT0_T1_,@"STO_CUDA_ENTRY STV_DEFAULT"
_ZN2at6native29vectorized_elementwise_kernelILi8ENS0_10AbsFunctorIlEESt5arrayIPcLm2EEEEviT0_T1_:
.text._ZN2at6native29vectorized_elementwise_kernelILi8ENS0_10AbsFunctorIlEESt5arrayIPcLm2EEEEviT0_T1_:
        /* <DEDUP_REMOVED lines=91> */
.L_x_4118:
        /* <DEDUP_REMOVED lines=12> */
.L_x_4119:
        /* <DEDUP_REMOVED lines=12> */
.L_x_4120:
        /* <DEDUP_REMOVED lines=12> */
.L_x_4121:
        /* <DEDUP_REMOVED lines=13> */
.L_x_4122:
[----:B------:R-:W-:-:S13]  /*08c0*/  ISETP.GE.U32.AND P0, PT, R2, R3, PT ;  /* 0x000000030200720c */ /* 0x000fda0003f06070 */
[----:B------:R-:W-:Y:S05]  /*08d0*/  @P0 BREAK.RELIABLE B1 ;  /* 0x0000000000010942 */ /* 0x000fea0003800100 */
[----:B------:R-:W-:Y:S05]  /*08e0*/  @P0 BRA `(.L_x_4123) ;  /* 0x00000000002c0947 */ /* 0x000fea0003800000 */
[----:B------:R-:W-:Y:S05]  /*08f0*/  BSYNC.RELIABLE B1 ;  /* 0x0000000000017941 */ /* 0x000fea0003800100 */
.L_x_4117:
        /* <DEDUP_REMOVED lines=10> */
.L_x_4123:
[----:B------:R-:W-:Y:S05]  /*09a0*/  BSYNC.RECONVERGENT B0 ;  /* 0x0000000000007941 */ /* 0x000fea0003800200 */
.L_x_4116:
        /* <DEDUP_REMOVED lines=13> */
.L_x_4115:
        /* <DEDUP_REMOVED lines=63> */
.L_x_4124:
        /* <DEDUP_REMOVED lines=9> */
.L_x_6005:


//--------------------- .text._ZN2at6native18elementwise_kernelILi128ELi4EZNS0_15gpu_kernel_implINS0_10AbsFunctorIiEEEEvRNS_18TensorIteratorBaseERKT_EUliE_EEviT1_ --------------------------
	.section	.text._ZN2at6native18elementwise_kernelILi128ELi4EZNS0_15gpu_kernel_implINS0_10AbsFunctorIiEEEEvRNS_18TensorIteratorBaseERKT_EUliE_EEviT1_,"ax",@progbits
	.align	128
        .global         _ZN2at6native18elementwise_kernelILi128ELi4EZNS0_15gpu_kernel_implINS0_10AbsFunctorIiEEEEvRNS_18TensorIteratorBaseERKT_EUliE_EEviT1_
        .type           _ZN2at6native18elementwise_kernelILi128ELi4EZNS0_15gpu_kernel_implINS0_10AbsFunctorIiEEEEvRNS_18TensorIteratorBaseERKT_EUliE_EEviT1_,@function
        .size           _ZN2at6native18elementwise_kernelILi128ELi4EZNS0_15gpu_kernel_implINS0_10AbsFunctorIiEEEEvRNS_18TensorIteratorBaseERKT_EUliE_EEviT1_,(.L_x_6006 - _ZN2at6native18elementwise_kernelILi128ELi4EZNS0_15gpu_kernel_implINS0_10AbsFunctorIiEEEEvRNS_18TensorIteratorBaseERKT_EUliE_EEviT1_)
        .other          _ZN2at6native18elementwise_kernelILi128ELi4EZNS0_15gpu_kernel_implINS0_10AbsFunctorIiEEEEvRNS_18TensorIteratorBaseERKT_EUliE_EEviT1_,@"STO_CUDA_ENTRY STV_DEFAULT"
_ZN2at6native18elementwise_kernelILi128ELi4EZNS0_15gpu_kernel_implINS0_10AbsFunctorIiEEEEvRNS_18TensorIteratorBaseERKT_EUliE_EEviT1_:
.text._ZN2at6native18elementwise_kernelILi128ELi4EZNS0_15gpu_kernel_implINS0_10AbsFunctorIiEEEEvRNS_18TensorIteratorBaseERKT_EUliE_EEviT1_:
        /* <DEDUP_REMOVED lines=319> */
.L_x_4127:
        /* <DEDUP_REMOVED lines=16> */
.L_x_4131:
[----:B------:R0:W5:Y:S01]  /*14f0*/  LDG.E.U8 R0, desc[UR36][R2.64] ;  /* 0x0000002402007981 */ /* 0x000162000c1e1100 */
[----:B------:R-:W-:Y:S05]  /*1500*/  BRA `(.L_x_4133) ;  /* 0x0000000c002c7947 */ /* 0x000fea0003800000 */
.L_x_4130:
        /* <DEDUP_REMOVED lines=8> */
.L_x_4135:
[----:B------:R0:W5:Y:S01]  /*1590*/  LDG.E R0, desc[UR36][R2.64] ;  /* 0x0000002402007981 */ /* 0x000162000c1e1900 */
[----:B------:R-:W-:Y:S05]  /*15a0*/  BRA `(.L_x_4133) ;  /* 0x0000000c00047947 */ /* 0x000fea0003800000 */
.L_x_4134:
[----:B------:R0:W5:Y:S01]  /*15b0*/  LDG.E.S16 R0, desc[UR36][R2.64] ;  /* 0x0000002402007981 */ /* 0x000162000c1e1700 */
[----:B------:R-:W-:Y:S05]  /*15c0*/  BRA `(.L_x_4133) ;  /* 0x0000000800fc7947 */ /* 0x000fea0003800000 */
.L_x_4129:
[----:B------:R-:W-:-:S09]  /*15d0*/  UISETP.GT.AND UP0, UPT, UR4, 0x6, UPT ;  /* 0x000000060400788c */ /* 0x000fd2000bf04270 */
[----:B------:R-:W-:Y:S05]  /*15e0*/  BRA.U UP0, `(.L_x_4136) ;  /* 0x00000001002c7547 */ /* 0x000fea000b800000 */
[----:B------:R-:W-:-:S09]  /*15f0*/  UISETP.NE.AND UP0, UPT, UR4, 0x5, UPT ;  /* 0x000000050400788c */ /* 0x000fd2000bf05270 */
[----:B------:R-:W-:Y:S05]  /*1600*/  BRA.U !UP0, `(.L_x_4137) ;  /* 0x0000000108147547 */ /* 0x000fea000b800000 */
[----:B------:R-:W-:-:S09]  /*1610*/  UISETP.NE.AND UP0, UPT, UR4, 0x6, UPT ;  /* 0x000000060400788c */ /* 0x000fd2000bf05270 */
[----:B------:R-:W-:Y:S05]  /*1620*/  BRA.U UP0, `(.L_x_4132) ;  /* 0x0000000900647547 */ /* 0x000fea000b800000 */
[----:B------:R-:W2:Y:S02]  /*1630*/  LDG.E R0, desc[UR36][R2.64] ;  /* 0x0000002402007981 */ /* 0x000ea4000c1e1900 */
[----:B--2---:R-:W0:Y:S01]  /*1640*/  F2I.FTZ.TRUNC.NTZ R0, R0 ;  /* 0x0000000000007305 */ /* 0x004e22000021f100 */
[----:B------:R-:W-:Y:S05]  /*1650*/  BRA `(.L_x_4133) ;  /* 0x0000000800d87947 */ /* 0x000fea0003800000 */
.L_x_4137:
[----:B------:R-:W2:Y:S02]  /*1660*/  LDG.E.U16 R2, desc[UR36][R2.64] ;  /* 0x0000002402027981 */ /* 0x000ea4000c1e1500 */
[----:B--2---:R-:W-:-:S06]  /*1670*/  HADD2.F32 R0, -RZ, R2.H0_H0 ;  /* 0x20000002ff007230 */ /* 0x004fcc0000004100 */
[----:B------:R-:W0:Y:S01]  /*1680*/  F2I.FTZ.TRUNC.NTZ R0, R0 ;  /* 0x0000000000007305 */ /* 0x000e22000021f100 */
[----:B------:R-:W-:Y:S05]  /*1690*/  BRA `(.L_x_4133) ;  /* 0x0000000800c87947 */ /* 0x000fea0003800000 */
.L_x_4136:
[----:B------:R-:W-:-:S09]  /*16a0*/  UISETP.NE.AND UP0, UPT, UR4, 0x7, UPT ;  /* 0x000000070400788c */ /* 0x000fd2000bf05270 */
[----:B------:R-:W-:Y:S05]  /*16b0*/  BRA.U !UP0, `(.L_x_4138) ;  /* 0x00000001082c7547 */ /* 0x000fea000b800000 */
[----:B------:R-:W-:-:S09]  /*16c0*/  UISETP.NE.AND UP0, UPT, UR4, 0x8, UPT ;  /* 0x000000080400788c */ /* 0x000fd2000bf05270 */
[----:B------:R-:W-:Y:S05]  /*16d0*/  BRA.U !UP0, `(.L_x_4139) ;  /* 0x0000000108147547 */ /* 0x000fea000b800000 */
[----:B------:R-:W-:-:S09]  /*16e0*/  UISETP.NE.AND UP0, UPT, UR4, 0x9, UPT ;  /* 0x000000090400788c */ /* 0x000fd2000bf05270 */
[----:B------:R-:W-:Y:S05]  /*16f0*/  BRA.U UP0, `(.L_x_4132) ;  /* 0x0000000900307547 */ /* 0x000fea000b800000 */
[----:B------:R-:W2:Y:S02]  /*1700*/  LDG.E R0, desc[UR36][R2.64] ;  /* 0x0000002402007981 */ /* 0x000ea4000c1e1900 */
[----:B--2---:R-:W0:Y:S01]  /*1710*/  F2I.FTZ.TRUNC.NTZ R0, R0 ;  /* 0x0000000000007305 */ /* 0x004e22000021f100 */
[----:B------:R-:W-:Y:S05]  /*1720*/  BRA `(.L_x_4133) ;  /* 0x0000000800a47947 */ /* 0x000fea0003800000 */
.L_x_4139:
[----:B------:R-:W2:Y:S02]  /*1730*/  LDG.E.U16 R2, desc[UR36][R2.64] ;  /* 0x0000002402027981 */ /* 0x000ea4000c1e1500 */
[----:B--2---:R-:W-:-:S06]  /*1740*/  HADD2.F32 R0, -RZ, R2.H0_H0 ;  /* 0x20000002ff007230 */ /* 0x004fcc0000004100 */
[----:B------:R-:W0:Y:S01]  /*1750*/  F2I.FTZ.TRUNC.NTZ R0, R0 ;  /* 0x0000000000007305 */ /* 0x000e22000021f100 */
[----:B------:R-:W-:Y:S05]  /*1760*/  BRA `(.L_x_4133) ;  /* 0x0000000800947947 */ /* 0x000fea0003800000 */
.L_x_4138:
[----:B------:R-:W2:Y:S02]  /*1770*/  LDG.E.64 R2, desc[UR36][R2.64] ;  /* 0x0000002402027981 */ /* 0x000ea4000c1e1b00 */
[----:B--2---:R0:W1:Y:S01]  /*1780*/  F2I.F64.TRUNC R0, R2 ;  /* 0x0000000200007311 */ /* 0x004062000030d100 */
[----:B------:R-:W-:Y:S05]  /*1790*/  BRA `(.L_x_4133) ;  /* 0x0000000800887947 */ /* 0x000fea0003800000 */
.L_x_4128:
        /* <DEDUP_REMOVED lines=12> */
.L_x_4142:
[----:B------:R-:W2:Y:S02]  /*1860*/  LDG.E.64 R2, desc[UR36][R2.64] ;  /* 0x0000002402027981 */ /* 0x000ea4000c1e1b00 */
[----:B--2---:R0:W1:Y:S01]  /*1870*/  F2I.F64.TRUNC R0, R2 ;  /* 0x0000000200007311 */ /* 0x004062000030d100 */
[----:B------:R-:W-:Y:S05]  /*1880*/  BRA `(.L_x_4133) ;  /* 0x00000008004c7947 */ /* 0x000fea0003800000 */
.L_x_4141:
        /* <DEDUP_REMOVED lines=24> */
[----:B------:R-:W0:Y:S01]  /*1a10*/  F2I.FTZ.TRUNC.NTZ R0, R0 ;  /* 0x0000000000007305 */ /* 0x000e22000021f100 */
[----:B------:R-:W-:Y:S05]  /*1a20*/  BRA `(.L_x_4133) ;  /* 0x0000000400e47947 */ /* 0x000fea0003800000 */
.L_x_4144:
        /* <DEDUP_REMOVED lines=11> */
[----:B------:R-:W0:Y:S01]  /*1ae0*/  F2I.FTZ.TRUNC.NTZ R0, R0 ;  /* 0x0000000000007305 */ /* 0x000e22000021f100 */
[----:B------:R-:W-:Y:S05]  /*1af0*/  BRA `(.L_x_4133) ;  /* 0x0000000400b07947 */ /* 0x000fea0003800000 */
.L_x_4143:
[----:B------:R-:W2:Y:S02]  /*1b00*/  LDG.E.U16 R0, desc[UR36][R2.64] ;  /* 0x0000002402007981 */ /* 0x000ea4000c1e1500 */
[----:B--2---:R-:W-:-:S06]  /*1b10*/  IMAD.U32 R0, R0, 0x10000, RZ ;  /* 0x0001000000007824 */ /* 0x004fcc00078e00ff */
[----:B------:R-:W0:Y:S01]  /*1b20*/  F2I.FTZ.TRUNC.NTZ R0, R0 ;  /* 0x0000000000007305 */ /* 0x000e22000021f100 */
[----:B------:R-:W-:Y:S05]  /*1b30*/  BRA `(.L_x_4133) ;  /* 0x0000000400a07947 */ /* 0x000fea0003800000 */
.L_x_4140:
        /* <DEDUP_REMOVED lines=10> */
.L_x_4147:
        /* <DEDUP_REMOVED lines=21> */
.L_x_4151:
[----:B------:R-:W-:Y:S05]  /*1d30*/  BSYNC.RECONVERGENT B1 ;  /* 0x0000000000017941 */ /* 0x000fea0003800200 */
.L_x_4150:
[----:B------:R-:W-:Y:S02]  /*1d40*/  SHF.L.U32 R0, R0, 0x14, RZ ;  /* 0x0000001400007819 */ /* 0x000fe400000006ff */
[----:B------:R-:W-:-:S04]  /*1d50*/  LEA R2, R2, 0x3b800000, 0x17 ;  /* 0x3b80000002027811 */ /* 0x000fc800078eb8ff */
[----:B------:R-:W-:-:S07]  /*1d60*/  LOP3.LUT R0, R2, R0, R7, 0xfe, !PT ;  /* 0x0000000002007212 */ /* 0x000fce00078efe07 */
.L_x_4149:
[----:B------:R-:W-:Y:S05]  /*1d70*/  BSYNC.RECONVERGENT B0 ;  /* 0x0000000000007941 */ /* 0x000fea0003800200 */
.L_x_4148:
[----:B------:R-:W1:Y:S01]  /*1d80*/  F2I.FTZ.TRUNC.NTZ R0, R0 ;  /* 0x0000000000007305 */ /* 0x000e62000021f100 */
[----:B------:R-:W-:Y:S05]  /*1d90*/  BRA `(.L_x_4133) ;  /* 0x0000000400087947 */ /* 0x000fea0003800000 */
.L_x_4146:
        /* <DEDUP_REMOVED lines=21> */
.L_x_4155:
[----:B------:R-:W-:Y:S05]  /*1ef0*/  BSYNC.RECONVERGENT B1 ;  /* 0x0000000000017941 */ /* 0x000fea0003800200 */
.L_x_4154:
[----:B------:R-:W-:Y:S01]  /*1f00*/  IMAD.SHL.U32 R0, R0, 0x200000, RZ ;  /* 0x0020000000007824 */ /* 0x000fe200078e00ff */
[----:B------:R-:W-:-:S04]  /*1f10*/  LEA R2, R2, 0x37800000, 0x17 ;  /* 0x3780000002027811 */ /* 0x000fc800078eb8ff */
[----:B------:R-:W-:-:S07]  /*1f20*/  LOP3.LUT R0, R2, R0, R7, 0xfe, !PT ;  /* 0x0000000002007212 */ /* 0x000fce00078efe07 */
.L_x_4153:
[----:B------:R-:W-:Y:S05]  /*1f30*/  BSYNC.RECONVERGENT B0 ;  /* 0x0000000000007941 */ /* 0x000fea0003800200 */
.L_x_4152:
[----:B------:R-:W2:Y:S01]  /*1f40*/  F2I.FTZ.TRUNC.NTZ R0, R0 ;  /* 0x0000000000007305 */ /* 0x000ea2000021f100 */
[----:B------:R-:W-:Y:S05]  /*1f50*/  BRA `(.L_x_4133) ;  /* 0x0000000000987947 */ /* 0x000fea0003800000 */
.L_x_4145:
[----:B------:R-:W-:-:S09]  /*1f60*/  UISETP.NE.AND UP0, UPT, UR4, 0x1c, UPT ;  /* 0x0000001c0400788c */ /* 0x000fd2000bf05270 */
[----:B------:R-:W-:Y:S05]  /*1f70*/  BRA.U !UP0, `(.L_x_4156) ;  /* 0x00000001088c7547 */ /* 0x000fea000b800000 */
[----:B------:R-:W-:-:S09]  /*1f80*/  UISETP.NE.AND UP0, UPT, UR4, 0x1d, UPT ;  /* 0x0000001d0400788c */ /* 0x000fd2000bf05270 */
[----:B------:R-:W-:Y:S05]  /*1f90*/  BRA.U !UP0, `(.L_x_4157) ;  /* 0x00000001087c7547 */ /* 0x000fea000b800000 */
[----:B------:R-:W-:-:S09]  /*1fa0*/  UISETP.NE.AND UP0, UPT, UR4, 0x2c, UPT ;  /* 0x0000002c0400788c */ /* 0x000fd2000bf05270 */
[----:B------:R-:W-:Y:S05]  /*1fb0*/  BRA.U !UP0, `(.L_x_4158) ;  /* 0x0000000108487547 */ /* 0x000fea000b800000 */
.L_x_4132:
        /* <DEDUP_REMOVED lines=16> */
.L_x_4159:
[----:B------:R-:W-:Y:S01]  /*20c0*/  IMAD.MOV.U32 R0, RZ, RZ, RZ ;  /* 0x000000ffff007224 */ /* 0x000fe200078e00ff */
[----:B------:R-:W-:Y:S06]  /*20d0*/  BRA `(.L_x_4133) ;  /* 0x0000000000387947 */ /* 0x000fec0003800000 */
.L_x_4158:
[----:B------:R-:W2:Y:S01]  /*20e0*/  LDG.E.U8 R2, desc[UR36][R2.64] ;  /* 0x0000002402027981 */ /* 0x000ea2000c1e1100 */
[----:B------:R-:W-:Y:S01]  /*20f0*/  BSSY.RECONVERGENT B0, `(.L_x_4160) ;  /* 0x0000007000007945 */ /* 0x000fe20003800200 */
[----:B------:R-:W-:Y:S02]  /*2100*/  MOV R0, 0x400000 ;  /* 0x0040000000007802 */ /* 0x000fe40000000f00 */
[----:B--2---:R-:W-:-:S13]  /*2110*/  ISETP.NE.AND P0, PT, R2, RZ, PT ;  /* 0x000000ff0200720c */ /* 0x004fda0003f05270 */
[----:B------:R-:W-:Y:S05]  /*2120*/  @!P0 BRA `(.L_x_4161) ;  /* 0x00000000000c8947 */ /* 0x000fea0003800000 */
[----:B------:R-:W-:-:S13]  /*2130*/  ISETP.NE.AND P0, PT, R2, 0xff, PT ;  /* 0x000000ff0200780c */ /* 0x000fda0003f05270 */
[----:B------:R-:W-:Y:S02]  /*2140*/  @!P0 IMAD.MOV.U32 R0, RZ, RZ, 0x7f800001 ;  /* 0x7f800001ff008424 */ /* 0x000fe400078e00ff */
[----:B------:R-:W-:-:S07]  /*2150*/  @P0 IMAD.SHL.U32 R0, R2, 0x800000, RZ ;  /* 0x0080000002000824 */ /* 0x000fce00078e00ff */
.L_x_4161:
[----:B------:R-:W-:Y:S05]  /*2160*/  BSYNC.RECONVERGENT B0 ;  /* 0x0000000000007941 */ /* 0x000fea0003800200 */
.L_x_4160:
[----:B------:R-:W4:Y:S01]  /*2170*/  F2I.FTZ.TRUNC.NTZ R0, R0 ;  /* 0x0000000000007305 */ /* 0x000f22000021f100 */
[----:B------:R-:W-:Y:S05]  /*2180*/  BRA `(.L_x_4133) ;  /* 0x00000000000c7947 */ /* 0x000fea0003800000 */
.L_x_4157:
[----:B------:R0:W5:Y:S01]  /*2190*/  LDG.E R0, desc[UR36][R2.64] ;  /* 0x0000002402007981 */ /* 0x000162000c1e1900 */
[----:B------:R-:W-:Y:S05]  /*21a0*/  BRA `(.L_x_4133) ;  /* 0x0000000000047947 */ /* 0x000fea0003800000 */
.L_x_4156:
[----:B------:R3:W5:Y:S02]  /*21b0*/  LDG.E R0, desc[UR36][R2.64] ;  /* 0x0000002402007981 */ /* 0x000764000c1e1900 */
.L_x_4133:
[----:B------:R-:W3:Y:S01]  /*21c0*/  LDCU.64 UR6, c[0x0][0x580] ;  /* 0x0000b000ff0677ac */ /* 0x000ee20008000a00 */
[----:B012-45:R-:W-:Y:S01]  /*21d0*/  IABS R4, R0 ;  /* 0x0000000000047213 */ /* 0x037fe20000000000 */
[----:B------:R-:W-:-:S04]  /*21e0*/  UPRMT UR4, UR42, 0x9910, URZ ;  /* 0x000099102a047896 */ /* 0x000fc800080000ff */
[----:B------:R-:W-:Y:S01]  /*21f0*/  UISETP.GT.AND UP0, UPT, UR4, 0x9, UPT ;  /* 0x000000090400788c */ /* 0x000fe2000bf04270 */
[----:B---3--:R-:W-:-:S05]  /*2200*/  IADD3 R2, P0, PT, R16, UR6, RZ ;  /* 0x0000000610027c10 */ /* 0x008fca000ff1e0ff */
        /* <DEDUP_REMOVED lines=12> */
.L_x_4165:
[----:B------:R3:W-:Y:S01]  /*22d0*/  STG.E.U8 desc[UR36][R2.64], R4 ;  /* 0x0000000402007986 */ /* 0x0007e2000c101124 */
[----:B------:R-:W-:Y:S05]  /*22e0*/  BRA `(.L_x_4167) ;  /* 0x0000000c003c7947 */ /* 0x000fea0003800000 */
.L_x_4164:
[----:B------:R-:W-:-:S09]  /*22f0*/  UISETP.NE.AND UP0, UPT, UR4, 0x2, UPT ;  /* 0x000000020400788c */ /* 0x000fd2000bf05270 */
[----:B------:R-:W-:Y:S05]  /*2300*/  BRA.U !UP0, `(.L_x_4168) ;  /* 0x0000000108247547 */ /* 0x000fea000b800000 */
[----:B------:R-:W-:-:S09]  /*2310*/  UISETP.NE.AND UP0, UPT, UR4, 0x3, UPT ;  /* 0x000000030400788c */ /* 0x000fd2000bf05270 */
[----:B------:R-:W-:Y:S05]  /*2320*/  BRA.U !UP0, `(.L_x_4169) ;  /* 0x0000000108147547 */ /* 0x000fea000b800000 */
[----:B------:R-:W-:-:S09]  /*2330*/  UISETP.NE.AND UP0, UPT, UR4, 0x4, UPT ;  /* 0x000000040400788c */ /* 0x000fd2000bf05270 */
[----:B------:R-:W-:Y:S05]  /*2340*/  BRA.U UP0, `(.L_x_4166) ;  /* 0x0000000900907547 */ /* 0x000fea000b800000 */
[----:B------:R-:W-:-:S05]  /*2350*/  SHF.R.S32.HI R5, RZ, 0x1f, R4 ;  /* 0x0000001fff057819 */ /* 0x000fca0000011404 */
[----:B------:R0:W-:Y:S01]  /*2360*/  STG.E.64 desc[UR36][R2.64], R4 ;  /* 0x0000000402007986 */ /* 0x0001e2000c101b24 */
[----:B------:R-:W-:Y:S05]  /*2370*/  BRA `(.L_x_4167) ;  /* 0x0000000c00187947 */ /* 0x000fea0003800000 */
.L_x_4169:
[----:B------:R1:W-:Y:S01]  /*2380*/  STG.E desc[UR36][R2.64], R4 ;  /* 0x0000000402007986 */ /* 0x0003e2000c101924 */
[----:B------:R-:W-:Y:S05]  /*2390*/  BRA `(.L_x_4167) ;  /* 0x0000000c00107947 */ /* 0x000fea0003800000 */
.L_x_4168:
[----:B------:R2:W-:Y:S01]  /*23a0*/  STG.E.U16 desc[UR36][R2.64], R4 ;  /* 0x0000000402007986 */ /* 0x0005e2000c101524 */
[----:B------:R-:W-:Y:S05]  /*23b0*/  BRA `(.L_x_4167) ;  /* 0x0000000c00087947 */ /* 0x000fea0003800000 */
.L_x_4163:
[----:B------:R-:W-:-:S09]  /*23c0*/  UISETP.GT.AND UP0, UPT, UR4, 0x6, UPT ;  /* 0x000000060400788c */ /* 0x000fd2000bf04270 */
[----:B------:R-:W-:Y:S05]  /*23d0*/  BRA.U UP0, `(.L_x_4170) ;  /* 0x00000001002c7547 */ /* 0x000fea000b800000 */
[----:B------:R-:W-:-:S09]  /*23e0*/  UISETP.NE.AND UP0, UPT, UR4, 0x5, UPT ;  /* 0x000000050400788c */ /* 0x000fd2000bf05270 */
[----:B------:R-:W-:Y:S05]  /*23f0*/  BRA.U !UP0, `(.L_x_4171) ;  /* 0x0000000108147547 */ /* 0x000fea000b800000 */
[----:B------:R-:W-:-:S09]  /*2400*/  UISETP.NE.AND UP0, UPT, UR4, 0x6, UPT ;  /* 0x000000060400788c */ /* 0x000fd2000bf05270 */
[----:B------:R-:W-:Y:S05]  /*2410*/  BRA.U UP0, `(.L_x_4166) ;  /* 0x00000009005c7547 */ /* 0x000fea000b800000 */
[----:B------:R-:W-:-:S05]  /*2420*/  I2FP.F32.S32 R5, R4 ;  /* 0x0000000400057245 */ /* 0x000fca0000201400 */
[----:B------:R0:W-:Y:S01]  /*2430*/  STG.E desc[UR36][R2.64], R5 ;  /* 0x0000000502007986 */ /* 0x0001e2000c101924 */
[----:B------:R-:W-:Y:S05]  /*2440*/  BRA `(.L_x_4167) ;  /* 0x0000000800e47947 */ /* 0x000fea0003800000 */
.L_x_4171:
[----:B------:R-:W-:-:S04]  /*2450*/  I2FP.F32.S32 R0, R4 ;  /* 0x0000000400007245 */ /* 0x000fc80000201400 */
[----:B------:R-:W-:-:S05]  /*2460*/  F2FP.F16.F32.PACK_AB R0, RZ, R0 ;  /* 0x00000000ff00723e */ /* 0x000fca00000000ff */
[----:B------:R0:W-:Y:S01]  /*2470*/  STG.E.U16 desc[UR36][R2.64], R0 ;  /* 0x0000000002007986 */ /* 0x0001e2000c101524 */
[----:B------:R-:W-:Y:S05]  /*2480*/  BRA `(.L_x_4167) ;  /* 0x0000000800d47947 */ /* 0x000fea0003800000 */
.L_x_4170:
[----:B------:R-:W-:-:S09]  /*2490*/  UISETP.NE.AND UP0, UPT, UR4, 0x7, UPT ;  /* 0x000000070400788c */ /* 0x000fd2000bf05270 */
[----:B------:R-:W-:Y:S05]  /*24a0*/  BRA.U !UP0, `(.L_x_4172) ;  /* 0x0000000108347547 */ /* 0x000fea000b800000 */
[----:B------:R-:W-:-:S09]  /*24b0*/  UISETP.NE.AND UP0, UPT, UR4, 0x8, UPT ;  /* 0x000000080400788c */ /* 0x000fd2000bf05270 */
[----:B------:R-:W-:Y:S05]  /*24c0*/  BRA.U !UP0, `(.L_x_4173) ;  /* 0x0000000108187547 */ /* 0x000fea000b800000 */
[----:B------:R-:W-:-:S09]  /*24d0*/  UISETP.NE.AND UP0, UPT, UR4, 0x9, UPT ;  /* 0x000000090400788c */ /* 0x000fd2000bf05270 */
[----:B------:R-:W-:Y:S05]  /*24e0*/  BRA.U UP0, `(.L_x_4166) ;  /* 0x0000000900287547 */ /* 0x000fea000b800000 */
[----:B------:R-:W-:Y:S01]  /*24f0*/  HFMA2 R5, -RZ, RZ, 0, 0 ;  /* 0x00000000ff057431 */ /* 0x000fe200000001ff */
[----:B------:R-:W-:-:S05]  /*2500*/  I2FP.F32.S32 R4, R4 ;  /* 0x0000000400047245 */ /* 0x000fca0000201400 */
[----:B------:R0:W-:Y:S01]  /*2510*/  STG.E.64 desc[UR36][R2.64], R4 ;  /* 0x0000000402007986 */ /* 0x0001e2000c101b24 */
[----:B------:R-:W-:Y:S05]  /*2520*/  BRA `(.L_x_4167) ;  /* 0x0000000800ac7947 */ /* 0x000fea0003800000 */
.L_x_4173:
[----:B------:R-:W-:-:S04]  /*2530*/  I2FP.F32.S32 R4, R4 ;  /* 0x0000000400047245 */ /* 0x000fc80000201400 */
[----:B------:R-:W-:-:S04]  /*2540*/  F2FP.F16.F32.PACK_AB R5, RZ, R4 ;  /* 0x00000004ff05723e */ /* 0x000fc800000000ff */
[----:B------:R-:W-:-:S05]  /*2550*/  PRMT R5, R5, 0x5410, RZ ;  /* 0x0000541005057816 */ /* 0x000fca00000000ff */
[----:B------:R0:W-:Y:S01]  /*2560*/  STG.E desc[UR36][R2.64], R5 ;  /* 0x0000000502007986 */ /* 0x0001e2000c101924 */
[----:B------:R-:W-:Y:S05]  /*2570*/  BRA `(.L_x_4167) ;  /* 0x0000000800987947 */ /* 0x000fea0003800000 */
.L_x_4172:
[----:B------:R-:W0:Y:S02]  /*2580*/  I2F.F64 R4, R4 ;  /* 0x0000000400047312 */ /* 0x000e240000201c00 */
[----:B0-----:R0:W-:Y:S01]  /*2590*/  STG.E.64 desc[UR36][R2.64], R4 ;  /* 0x0000000402007986 */ /* 0x0011e2000c101b24 */
[----:B------:R-:W-:Y:S05]  /*25a0*/  BRA `(.L_x_4167) ;  /* 0x00000008008c7947 */ /* 0x000fea0003800000 */
.L_x_4162:
        /* <DEDUP_REMOVED lines=8> */
[----:B------:R-:W-:-:S04]  /*2630*/  ISETP.NE.AND P0, PT, R0, RZ, PT ;  /* 0x000000ff0000720c */ /* 0x000fc80003f05270 */
[----:B------:R-:W-:-:S05]  /*2640*/  SEL R5, RZ, 0x1, !P0 ;  /* 0x00000001ff057807 */ /* 0x000fca0004000000 */
[----:B------:R0:W-:Y:S01]  /*2650*/  STG.E.U8 desc[UR36][R2.64], R5 ;  /* 0x0000000502007986 */ /* 0x0001e2000c101124 */
[----:B------:R-:W-:Y:S05]  /*2660*/  BRA `(.L_x_4167) ;  /* 0x00000008005c7947 */ /* 0x000fea0003800000 */
.L_x_4176:
[----:B------:R-:W0:Y:S01]  /*2670*/  I2F.F64 R4, R4 ;  /* 0x0000000400047312 */ /* 0x000e220000201c00 */
[----:B------:R-:W-:-:S05]  /*2680*/  CS2R R6, SRZ ;  /* 0x0000000000067805 */ /* 0x000fca000001ff00 */
[----:B0-----:R0:W-:Y:S01]  /*2690*/  STG.E.128 desc[UR36][R2.64], R4 ;  /* 0x0000000402007986 */ /* 0x0011e2000c101d24 */
[----:B------:R-:W-:Y:S05]  /*26a0*/  BRA `(.L_x_4167) ;  /* 0x00000008004c7947 */ /* 0x000fea0003800000 */
.L_x_4175:
[----:B------:R-:W-:-:S09]  /*26b0*/  UISETP.NE.AND UP0, UPT, UR4, 0xf, UPT ;  /* 0x0000000f0400788c */ /* 0x000fd2000bf05270 */
[----:B------:R-:W-:Y:S05]  /*26c0*/  BRA.U !UP0, `(.L_x_4177) ;  /* 0x0000000108a07547 */ /* 0x000fea000b800000 */
[----:B------:R-:W-:-:S09]  /*26d0*/  UISETP.NE.AND UP0, UPT, UR4, 0x17, UPT ;  /* 0x000000170400788c */ /* 0x000fd2000bf05270 */
[----:B------:R-:W-:Y:S05]  /*26e0*/  BRA.U !UP0, `(.L_x_4178) ;  /* 0x00000001084c7547 */ /* 0x000fea000b800000 */
[----:B------:R-:W-:-:S09]  /*26f0*/  UISETP.NE.AND UP0, UPT, UR4, 0x18, UPT ;  /* 0x000000180400788c */ /* 0x000fd2000bf05270 */
[----:B------:R-:W-:Y:S05]  /*2700*/  BRA.U UP0, `(.L_x_4166) ;  /* 0x0000000500a07547 */ /* 0x000fea000b800000 */
[----:B------:R-:W-:Y:S01]  /*2710*/  I2FP.F32.S32 R7, R4 ;  /* 0x0000000400077245 */ /* 0x000fe20000201400 */
        /* <DEDUP_REMOVED lines=12> */
.L_x_4180:
[----:B------:R-:W-:Y:S05]  /*27e0*/  BSYNC.RECONVERGENT B0 ;  /* 0x0000000000007941 */ /* 0x000fea0003800200 */
.L_x_4179:
[----:B------:R-:W-:-:S05]  /*27f0*/  LOP3.LUT R5, R0, 0x80, R5, 0xf8, !PT ;  /* 0x0000008000057812 */ /* 0x000fca00078ef805 */
[----:B------:R0:W-:Y:S01]  /*2800*/  STG.E.U8 desc[UR36][R2.64], R5 ;  /* 0x0000000502007986 */ /* 0x0001e2000c101124 */
[----:B------:R-:W-:Y:S05]  /*2810*/  BRA `(.L_x_4167) ;  /* 0x0000000400f07947 */ /* 0x000fea0003800000 */
.L_x_4178:
[----:B------:R-:W-:Y:S01]  /*2820*/  I2FP.F32.S32 R7, R4 ;  /* 0x0000000400077245 */ /* 0x000fe20000201400 */
[----:B------:R-:W-:Y:S03]  /*2830*/  BSSY.RECONVERGENT B0, `(.L_x_4181) ;  /* 0x000000e000007945 */ /* 0x000fe60003800200 */
        /* <DEDUP_REMOVED lines=13> */
.L_x_4182:
[----:B------:R-:W-:Y:S05]  /*2910*/  BSYNC.RECONVERGENT B0 ;  /* 0x0000000000007941 */ /* 0x000fea0003800200 */
.L_x_4181:
[----:B------:R-:W-:-:S05]  /*2920*/  LOP3.LUT R5, R0, 0x80, R5, 0xf8, !PT ;  /* 0x0000008000057812 */ /* 0x000fca00078ef805 */
[----:B------:R0:W-:Y:S01]  /*2930*/  STG.E.U8 desc[UR36][R2.64], R5 ;  /* 0x0000000502007986 */ /* 0x0001e2000c101124 */
[----:B------:R-:W-:Y:S05]  /*2940*/  BRA `(.L_x_4167) ;  /* 0x0000000400a47947 */ /* 0x000fea0003800000 */
.L_x_4177:
[----:B------:R-:W-:-:S04]  /*2950*/  I2FP.F32.S32 R0, R4 ;  /* 0x0000000400007245 */ /* 0x000fc80000201400 */
[----:B------:R-:W-:-:S05]  /*2960*/  F2FP.BF16.F32.PACK_AB R0, RZ, R0 ;  /* 0x00000000ff00723e */ /* 0x000fca00000010ff */
[----:B------:R0:W-:Y:S01]  /*2970*/  STG.E.U16 desc[UR36][R2.64], R0 ;  /* 0x0000000002007986 */ /* 0x0001e2000c101524 */
[----:B------:R-:W-:Y:S05]  /*2980*/  BRA `(.L_x_4167) ;  /* 0x0000000400947947 */ /* 0x000fea0003800000 */
.L_x_4174:
        /* <DEDUP_REMOVED lines=10> */
.L_x_4185:
[----:B------:R-:W-:Y:S01]  /*2a30*/  I2FP.F32.S32 R5, R4 ;  /* 0x0000000400057245 */ /* 0x000fe20000201400 */
[----:B------:R-:W-:Y:S01]  /*2a40*/  BSSY.RECONVERGENT B0, `(.L_x_4186) ;  /* 0x0000014000007945 */ /* 0x000fe20003800200 */
[----:B------:R-:W-:Y:S02]  /*2a50*/  IMAD.MOV.U32 R0, RZ, RZ, 0x80 ;  /* 0x00000080ff007424 */ /* 0x000fe400078e00ff */
        /* <DEDUP_REMOVED lines=10> */
.L_x_4188:
[----:B------:R-:W-:-:S04]  /*2b00*/  SHF.R.U32.HI R0, RZ, 0x14, R5 ;  /* 0x00000014ff007819 */ /* 0x000fc80000011605 */
[----:B------:R-:W-:-:S04]  /*2b10*/  LOP3.LUT R0, R0, 0x1, RZ, 0xc0, !PT ;  /* 0x0000000100007812 */ /* 0x000fc800078ec0ff */
[----:B------:R-:W-:-:S04]  /*2b20*/  IADD3 R0, PT, PT, R5, 0x487ffff, R0 ;  /* 0x0487ffff05007810 */ /* 0x000fc80007ffe000 */
[----:B------:R-:W-:-:S04]  /*2b30*/  SHF.R.U32.HI R0, RZ, 0x14, R0 ;  /* 0x00000014ff007819 */ /* 0x000fc80000011600 */
[----:B------:R-:W-:-:S07]  /*2b40*/  LOP3.LUT R4, R0, 0xff, RZ, 0xc0, !PT ;  /* 0x000000ff00047812 */ /* 0x000fce00078ec0ff */
.L_x_4189:
[----:B------:R-:W-:-:S04]  /*2b50*/  SHF.R.U32.HI R5, RZ, 0x18, R5 ;  /* 0x00000018ff057819 */ /* 0x000fc80000011605 */
[----:B------:R-:W-:-:S04]  /*2b60*/  LOP3.LUT R4, R4, 0x80, R5, 0xf8, !PT ;  /* 0x0000008004047812 */ /* 0x000fc800078ef805 */
[----:B------:R-:W-:-:S07]  /*2b70*/  PRMT R0, R4, 0x7610, R0 ;  /* 0x0000761004007816 */ /* 0x000fce0000000000 */
.L_x_4187:
[----:B------:R-:W-:Y:S05]  /*2b80*/  BSYNC.RECONVERGENT B0 ;  /* 0x0000000000007941 */ /* 0x000fea0003800200 */
.L_x_4186:
[----:B------:R0:W-:Y:S01]  /*2b90*/  STG.E.U8 desc[UR36][R2.64], R0 ;  /* 0x0000000002007986 */ /* 0x0001e2000c101124 */
[----:B------:R-:W-:Y:S05]  /*2ba0*/  BRA `(.L_x_4167) ;  /* 0x00000004000c7947 */ /* 0x000fea0003800000 */
.L_x_4184:
[----:B------:R-:W-:Y:S01]  /*2bb0*/  I2FP.F32.S32 R5, R4 ;  /* 0x0000000400057245 */ /* 0x000fe20000201400 */
[----:B------:R-:W-:Y:S01]  /*2bc0*/  BSSY.RECONVERGENT B0, `(.L_x_4190) ;  /* 0x0000014000007945 */ /* 0x000fe20003800200 */
[----:B------:R-:W-:Y:S02]  /*2bd0*/  MOV R0, 0x80 ;  /* 0x0000008000007802 */ /* 0x000fe40000000f00 */
        /* <DEDUP_REMOVED lines=10> */
.L_x_4192:
[----:B------:R-:W-:-:S04]  /*2c80*/  SHF.R.U32.HI R0, RZ, 0x15, R5 ;  /* 0x00000015ff007819 */ /* 0x000fc80000011605 */
[----:B------:R-:W-:-:S04]  /*2c90*/  LOP3.LUT R0, R0, 0x1, RZ, 0xc0, !PT ;  /* 0x0000000100007812 */ /* 0x000fc800078ec0ff */
[----:B------:R-:W-:-:S04]  /*2ca0*/  IADD3 R0, PT, PT, R5, 0x88fffff, R0 ;  /* 0x088fffff05007810 */ /* 0x000fc80007ffe000 */
[----:B------:R-:W-:-:S04]  /*2cb0*/  SHF.R.U32.HI R0, RZ, 0x15, R0 ;  /* 0x00000015ff007819 */ /* 0x000fc80000011600 */
[----:B------:R-:W-:-:S07]  /*2cc0*/  LOP3.LUT R4, R0, 0xff, RZ, 0xc0, !PT ;  /* 0x000000ff00047812 */ /* 0x000fce00078ec0ff */
.L_x_4193:
[----:B------:R-:W-:-:S04]  /*2cd0*/  SHF.R.U32.HI R5, RZ, 0x18, R5 ;  /* 0x00000018ff057819 */ /* 0x000fc80000011605 */
[----:B------:R-:W-:-:S04]  /*2ce0*/  LOP3.LUT R4, R4, 0x80, R5, 0xf8, !PT ;  /* 0x0000008004047812 */ /* 0x000fc800078ef805 */
[----:B------:R-:W-:-:S07]  /*2cf0*/  PRMT R0, R4, 0x7610, R0 ;  /* 0x0000761004007816 */ /* 0x000fce0000000000 */
.L_x_4191:
[----:B------:R-:W-:Y:S05]  /*2d00*/  BSYNC.RECONVERGENT B0 ;  /* 0x0000000000007941 */ /* 0x000fea0003800200 */
.L_x_4190:
[----:B------:R0:W-:Y:S01]  /*2d10*/  STG.E.U8 desc[UR36][R2.64], R0 ;  /* 0x0000000002007986 */ /* 0x0001e2000c101124 */
[----:B------:R-:W-:Y:S05]  /*2d20*/  BRA `(.L_x_4167) ;  /* 0x0000000000ac7947 */ /* 0x000fea0003800000 */
.L_x_4183:
[----:B------:R-:W-:-:S09]  /*2d30*/  UISETP.NE.AND UP0, UPT, UR4, 0x1c, UPT ;  /* 0x0000001c0400788c */ /* 0x000fd2000bf05270 */
[----:B------:R-:W-:Y:S05]  /*2d40*/  BRA.U !UP0, `(.L_x_4194) ;  /* 0x0000000108a07547 */ /* 0x000fea000b800000 */
[----:B------:R-:W-:-:S09]  /*2d50*/  UISETP.NE.AND UP0, UPT, UR4, 0x1d, UPT ;  /* 0x0000001d0400788c */ /* 0x000fd2000bf05270 */
[----:B------:R-:W-:Y:S05]  /*2d60*/  BRA.U !UP0, `(.L_x_4195) ;  /* 0x00000001088c7547 */ /* 0x000fea000b800000 */
[----:B------:R-:W-:-:S09]  /*2d70*/  UISETP.NE.AND UP0, UPT, UR4, 0x2c, UPT ;  /* 0x0000002c0400788c */ /* 0x000fd2000bf05270 */
[----:B------:R-:W-:Y:S05]  /*2d80*/  BRA.U !UP0, `(.L_x_4196) ;  /* 0x0000000108447547 */ /* 0x000fea000b800000 */
.L_x_4166:
        /* <DEDUP_REMOVED lines=16> */
.L_x_4197:
[----:B------:R-:W-:Y:S05]  /*2e90*/  BRA `(.L_x_4167) ;  /* 0x0000000000507947 */ /* 0x000fea0003800000 */
.L_x_4196:
[----:B------:R-:W-:-:S04]  /*2ea0*/  I2FP.F32.S32 R5, R4 ;  /* 0x0000000400057245 */ /* 0x000fc80000201400 */
        /* <DEDUP_REMOVED lines=15> */
.L_x_4195:
[----:B------:R-:W-:-:S05]  /*2fa0*/  SHF.R.S32.HI R5, RZ, 0x1f, R4 ;  /* 0x0000001fff057819 */ /* 0x000fca0000011404 */
[----:B------:R0:W-:Y:S01]  /*2fb0*/  STG.E.64 desc[UR36][R2.64], R4 ;  /* 0x0000000402007986 */ /* 0x0001e2000c101b24 */
[----:B------:R-:W-:Y:S05]  /*2fc0*/  BRA `(.L_x_4167) ;  /* 0x0000000000047947 */ /* 0x000fea0003800000 */
.L_x_4194:
[----:B------:R0:W-:Y:S02]  /*2fd0*/  STG.E desc[UR36][R2.64], R4 ;  /* 0x0000000402007986 */ /* 0x0001e4000c101924 */
.L_x_4167:
[----:B------:R-:W-:-:S07]  /*2fe0*/  VIADD R17, R17, 0x80 ;  /* 0x0000008011117836 */ /* 0x000fce0000000000 */
.L_x_4126:
[----:B------:R-:W-:Y:S05]  /*2ff0*/  BSYNC.RECONVERGENT B6 ;  /* 0x0000000000067941 */ /* 0x000fea0003800200 */
.L_x_4125:
[----:B------:R-:W5:Y:S01]  /*3000*/  LDCU UR4, c[0x0][0x380] ;  /* 0x00007000ff0477ac */ /* 0x000f620008000800 */
[----:B------:R-:W-:Y:S01]  /*3010*/  BSSY.RECONVERGENT B6, `(.L_x_4198) ;  /* 0x00002f1000067945 */ /* 0x000fe20003800200 */
[----:B-----5:R-:W-:-:S13]  /*3020*/  ISETP.GE.AND P0, PT, R17, UR4, PT ;  /* 0x0000000411007c0c */ /* 0x020fda000bf06270 */
[----:B------:R-:W-:Y:S05]  /*3030*/  @P0 BRA `(.L_x_4199) ;  /* 0x0000002c00b80947 */ /* 0x000fea0003800000 */
        /* <DEDUP_REMOVED lines=303> */
.L_x_4200:
        /* <DEDUP_REMOVED lines=16> */
.L_x_4204:
[----:B------:R1:W5:Y:S01]  /*4430*/  LDG.E.U8 R0, desc[UR36][R2.64] ;  /* 0x0000002402007981 */ /* 0x000362000c1e1100 */
[----:B------:R-:W-:Y:S05]  /*4440*/  BRA `(.L_x_4206) ;  /* 0x0000000c002c7947 */ /* 0x000fea0003800000 */
.L_x_4203:
        /* <DEDUP_REMOVED lines=8> */
.L_x_4208:
[----:B------:R3:W5:Y:S01]  /*44d0*/  LDG.E R0, desc[UR36][R2.64] ;  /* 0x0000002402007981 */ /* 0x000762000c1e1900 */
[----:B------:R-:W-:Y:S05]  /*44e0*/  BRA `(.L_x_4206) ;  /* 0x0000000c00047947 */ /* 0x000fea0003800000 */
.L_x_4207:
[----:B------:R2:W5:Y:S01]  /*44f0*/  LDG.E.S16 R0, desc[UR36][R2.64] ;  /* 0x0000002402007981 */ /* 0x000562000c1e1700 */
[----:B------:R-:W-:Y:S05]  /*4500*/  BRA `(.L_x_4206) ;  /* 0x0000000800fc7947 */ /* 0x000fea0003800000 */
.L_x_4202:
        /* <DEDUP_REMOVED lines=9> */
.L_x_4210:
[----:B------:R-:W2:Y:S02]  /*45a0*/  LDG.E.U16 R2, desc[UR36][R2.64] ;  /* 0x0000002402027981 */ /* 0x000ea4000c1e1500 */
[----:B--2---:R-:W-:-:S06]  /*45b0*/  HADD2.F32 R0, -RZ, R2.H0_H0 ;  /* 0x20000002ff007230 */ /* 0x004fcc0000004100 */
[----:B------:R-:W0:Y:S01]  /*45c0*/  F2I.FTZ.TRUNC.NTZ R0, R0 ;  /* 0x0000000000007305 */ /* 0x000e22000021f100 */
[----:B------:R-:W-:Y:S05]  /*45d0*/  BRA `(.L_x_4206) ;  /* 0x0000000800c87947 */ /* 0x000fea0003800000 */
.L_x_4209:
        /* <DEDUP_REMOVED lines=9> */
.L_x_4212:
[----:B------:R-:W2:Y:S02]  /*4670*/  LDG.E.U16 R2, desc[UR36][R2.64] ;  /* 0x0000002402027981 */ /* 0x000ea4000c1e1500 */
[----:B--2---:R-:W-:-:S06]  /*4680*/  HADD2.F32 R0, -RZ, R2.H0_H0 ;  /* 0x20000002ff007230 */ /* 0x004fcc0000004100 */
[----:B------:R-:W0:Y:S01]  /*4690*/  F2I.FTZ.TRUNC.NTZ R0, R0 ;  /* 0x0000000000007305 */ /* 0x000e22000021f100 */
[----:B------:R-:W-:Y:S05]  /*46a0*/  BRA `(.L_x_4206) ;  /* 0x0000000800947947 */ /* 0x000fea0003800000 */
.L_x_4211:
[----:B------:R-:W2:Y:S02]  /*46b0*/  LDG.E.64 R2, desc[UR36][R2.64] ;  /* 0x0000002402027981 */ /* 0x000ea4000c1e1b00 */
[----:B--2---:R0:W1:Y:S01]  /*46c0*/  F2I.F64.TRUNC R0, R2 ;  /* 0x0000000200007311 */ /* 0x004062000030d100 */
[----:B------:R-:W-:Y:S05]  /*46d0*/  BRA `(.L_x_4206) ;  /* 0x0000000800887947 */ /* 0x000fea0003800000 */
.L_x_4201:
        /* <DEDUP_REMOVED lines=12> */
.L_x_4215:
[----:B------:R-:W2:Y:S02]  /*47a0*/  LDG.E.64 R2, desc[UR36][R2.64] ;  /* 0x0000002402027981 */ /* 0x000ea4000c1e1b00 */
[----:B--2---:R0:W1:Y:S01]  /*47b0*/  F2I.F64.TRUNC R0, R2 ;  /* 0x0000000200007311 */ /* 0x004062000030d100 */
[----:B------:R-:W-:Y:S05]  /*47c0*/  BRA `(.L_x_4206) ;  /* 0x00000008004c7947 */ /* 0x000fea0003800000 */
.L_x_4214:
        /* <DEDUP_REMOVED lines=24> */
[----:B------:R-:W0:Y:S01]  /*4950*/  F2I.FTZ.TRUNC.NTZ R0, R0 ;  /* 0x0000000000007305 */ /* 0x000e22000021f100 */
[----:B------:R-:W-:Y:S05]  /*4960*/  BRA `(.L_x_4206) ;  /* 0x0000000400e47947 */ /* 0x000fea0003800000 */
.L_x_4217:
        /* <DEDUP_REMOVED lines=11> */
[----:B------:R-:W0:Y:S01]  /*4a20*/  F2I.FTZ.TRUNC.NTZ R0, R0 ;  /* 0x0000000000007305 */ /* 0x000e22000021f100 */
[----:B------:R-:W-:Y:S05]  /*4a30*/  BRA `(.L_x_4206) ;  /* 0x0000000400b07947 */ /* 0x000fea0003800000 */
.L_x_4216:
[----:B------:R-:W2:Y:S02]  /*4a40*/  LDG.E.U16 R0, desc[UR36][R2.64] ;  /* 0x0000002402007981 */ /* 0x000ea4000c1e1500 */
[----:B--2---:R-:W-:-:S06]  /*4a50*/  IMAD.U32 R0, R0, 0x10000, RZ ;  /* 0x0001000000007824 */ /* 0x004fcc00078e00ff */
[----:B------:R-:W0:Y:S01]  /*4a60*/  F2I.FTZ.TRUNC.NTZ R0, R0 ;  /* 0x0000000000007305 */ /* 0x000e22000021f100 */
[----:B------:R-:W-:Y:S05]  /*4a70*/  BRA `(.L_x_4206) ;  /* 0x0000000400a07947 */ /* 0x000fea0003800000 */
.L_x_4213:
        /* <DEDUP_REMOVED lines=10> */
.L_x_4220:
        /* <DEDUP_REMOVED lines=21> */
.L_x_4224:
[----:B------:R-:W-:Y:S05]  /*4c70*/  BSYNC.RECONVERGENT B1 ;  /* 0x0000000000017941 */ /* 0x000fea0003800200 */
.L_x_4223:
[----:B------:R-:W-:Y:S02]  /*4c80*/  SHF.L.U32 R0, R0, 0x14, RZ ;  /* 0x0000001400007819 */ /* 0x000fe400000006ff */
[----:B------:R-:W-:-:S04]  /*4c90*/  LEA R2, R2, 0x3b800000, 0x17 ;  /* 0x3b80000002027811 */ /* 0x000fc800078eb8ff */
[----:B------:R-:W-:-:S07]  /*4ca0*/  LOP3.LUT R0, R2, R0, R7, 0xfe, !PT ;  /* 0x0000000002007212 */ /* 0x000fce00078efe07 */
.L_x_4222:
[----:B------:R-:W-:Y:S05]  /*4cb0*/  BSYNC.RECONVERGENT B0 ;  /* 0x0000000000007941 */ /* 0x000fea0003800200 */
.L_x_4221:
[----:B------:R-:W0:Y:S01]  /*4cc0*/  F2I.FTZ.TRUNC.NTZ R0, R0 ;  /* 0x0000000000007305 */ /* 0x000e22000021f100 */
[----:B------:R-:W-:Y:S05]  /*4cd0*/  BRA `(.L_x_4206) ;  /* 0x0000000400087947 */ /* 0x000fea0003800000 */
.L_x_4219:
        /* <DEDUP_REMOVED lines=21> */
.L_x_4228:
[----:B------:R-:W-:Y:S05]  /*4e30*/  BSYNC.RECONVERGENT B1 ;  /* 0x0000000000017941 */ /* 0x000fea0003800200 */
.L_x_4227:
[----:B------:R-:W-:Y:S01]  /*4e40*/  IMAD.SHL.U32 R0, R0, 0x200000, RZ ;  /* 0x0020000000007824 */ /* 0x000fe200078e00ff */
[----:B------:R-:W-:-:S04]  /*4e50*/  LEA R2, R2, 0x37800000, 0x17 ;  /* 0x3780000002027811 */ /* 0x000fc800078eb8ff */
[----:B------:R-:W-:-:S07]  /*4e60*/  LOP3.LUT R0, R2, R0, R7, 0xfe, !PT ;  /* 0x0000000002007212 */ /* 0x000fce00078efe07 */
.L_x_4226:
[----:B------:R-:W-:Y:S05]  /*4e70*/  BSYNC.RECONVERGENT B0 ;  /* 0x0000000000007941 */ /* 0x000fea0003800200 */
.L_x_4225:
[----:B------:R-:W0:Y:S01]  /*4e80*/  F2I.FTZ.TRUNC.NTZ R0, R0 ;  /* 0x0000000000007305 */ /* 0x000e22000021f100 */
[----:B------:R-:W-:Y:S05]  /*4e90*/  BRA `(.L_x_4206) ;  /* 0x0000000000987947 */ /* 0x000fea0003800000 */
.L_x_4218:
        /* <DEDUP_REMOVED lines=14> */
.L_x_4232:
[----:B------:R-:W-:Y:S05]  /*4f80*/  BSYNC.RECONVERGENT B0 ;  /* 0x0000000000007941 */ /* 0x000fea0003800200 */
.L_x_4231:
[----:B------:R-:W0:Y:S01]  /*4f90*/  F2I.FTZ.TRUNC.NTZ R0, R0 ;  /* 0x0000000000007305 */ /* 0x000e22000021f100 */
[----:B------:R-:W-:Y:S05]  /*4fa0*/  BRA `(.L_x_4206) ;  /* 0x0000000000547947 */ /* 0x000fea0003800000 */
.L_x_4205:
        /* <DEDUP_REMOVED lines=16> */
.L_x_4233:
[----:B------:R-:W-:Y:S01]  /*50b0*/  MOV R0, RZ ;  /* 0x000000ff00007202 */ /* 0x000fe20000000f00 */
[----:B------:R-:W-:Y:S06]  /*50c0*/  BRA `(.L_x_4206) ;  /* 0x00000000000c7947 */ /* 0x000fec0003800000 */
.L_x_4230:
[----:B------:R0:W5:Y:S01]  /*50d0*/  LDG.E R0, desc[UR36][R2.64] ;  /* 0x0000002402007981 */ /* 0x000162000c1e1900 */
[----:B------:R-:W-:Y:S05]  /*50e0*/  BRA `(.L_x_4206) ;  /* 0x0000000000047947 */ /* 0x000fea0003800000 */
.L_x_4229:
[----:B------:R0:W5:Y:S02]  /*50f0*/  LDG.E R0, desc[UR36][R2.64] ;  /* 0x0000002402007981 */ /* 0x000164000c1e1900 */
.L_x_4206:
[----:B------:R-:W2:Y:S01]  /*5100*/  LDCU.64 UR6, c[0x0][0x580] ;  /* 0x0000b000ff0677ac */ /* 0x000ea20008000a00 */
[----:B01---5:R-:W-:Y:S01]  /*5110*/  IABS R4, R0 ;  /* 0x0000000000047213 */ /* 0x023fe20000000000 */
        /* <DEDUP_REMOVED lines=15> */
.L_x_4237:
[----:B------:R0:W-:Y:S01]  /*5210*/  STG.E.U8 desc[UR36][R2.64], R4 ;  /* 0x0000000402007986 */ /* 0x0001e2000c101124 */
[----:B------:R-:W-:Y:S05]  /*5220*/  BRA `(.L_x_4239) ;  /* 0x0000000c00387947 */ /* 0x000fea0003800000 */
.L_x_4236:
        /* <DEDUP_REMOVED lines=9> */
.L_x_4241:
[----:B------:R0:W-:Y:S01]  /*52c0*/  STG.E desc[UR36][R2.64], R4 ;  /* 0x0000000402007986 */ /* 0x0001e2000c101924 */
[----:B------:R-:W-:Y:S05]  /*52d0*/  BRA `(.L_x_4239) ;  /* 0x0000000c000c7947 */ /* 0x000fea0003800000 */
.L_x_4240:
[----:B------:R0:W-:Y:S01]  /*52e0*/  STG.E.U16 desc[UR36][R2.64], R4 ;  /* 0x0000000402007986 */ /* 0x0001e2000c101524 */
[----:B------:R-:W-:Y:S05]  /*52f0*/  BRA `(.L_x_4239) ;  /* 0x0000000c00047947 */ /* 0x000fea0003800000 */
.L_x_4235:
        /* <DEDUP_REMOVED lines=9> */
.L_x_4243:
[----:B------:R-:W-:-:S04]  /*5390*/  I2FP.F32.S32 R0, R4 ;  /* 0x0000000400007245 */ /* 0x000fc80000201400 */
[----:B------:R-:W-:-:S05]  /*53a0*/  F2FP.F16.F32.PACK_AB R0, RZ, R0 ;  /* 0x00000000ff00723e */ /* 0x000fca00000000ff */
[----:B------:R0:W-:Y:S01]  /*53b0*/  STG.E.U16 desc[UR36][R2.64], R0 ;  /* 0x0000000002007986 */ /* 0x0001e2000c101524 */
[----:B------:R-:W-:Y:S05]  /*53c0*/  BRA `(.L_x_4239) ;  /* 0x0000000800d07947 */ /* 0x000fea0003800000 */
.L_x_4242:
[----:B------:R-:W-:-:S09]  /*53d0*/  UISETP.NE.AND UP0, UPT, UR4, 0x7, UPT ;  /* 0x000000070400788c */ /* 0x000fd2000bf05270 */
[----:B------:R-:W-:Y:S05]  /*53e0*/  BRA.U !UP0, `(.L_x_4244) ;  /* 0x0000000108347547 */ /* 0x000fea000b800000 */
[----:B------:R-:W-:-:S09]  /*53f0*/  UISETP.NE.AND UP0, UPT, UR4, 0x8, UPT ;  /* 0x000000080400788c */ /* 0x000fd2000bf05270 */
[----:B------:R-:W-:Y:S05]  /*5400*/  BRA.U !UP0, `(.L_x_4245) ;  /* 0x0000000108187547 */ /* 0x000fea000b800000 */
[----:B------:R-:W-:-:S09]  /*5410*/  UISETP.NE.AND UP0, UPT, UR4, 0x9, UPT ;  /* 0x000000090400788c */ /* 0x000fd2000bf05270 */
[----:B------:R-:W-:Y:S05]  /*5420*/  BRA.U UP0, `(.L_x_4238) ;  /* 0x0000000500d47547 */ /* 0x000fea000b800000 */
[----:B------:R-:W-:Y:S01]  /*5430*/  I2FP.F32.S32 R4, R4 ;  /* 0x0000000400047245 */ /* 0x000fe20000201400 */
[----:B------:R-:W-:-:S05]  /*5440*/  IMAD.MOV.U32 R5, RZ, RZ, RZ ;  /* 0x000000ffff057224 */ /* 0x000fca00078e00ff */
[----:B------:R0:W-:Y:S01]  /*5450*/  STG.E.64 desc[UR36][R2.64], R4 ;  /* 0x0000000402007986 */ /* 0x0001e2000c101b24 */
[----:B------:R-:W-:Y:S05]  /*5460*/  BRA `(.L_x_4239) ;  /* 0x0000000800a87947 */ /* 0x000fea0003800000 */
.L_x_4245:
[----:B------:R-:W-:-:S04]  /*5470*/  I2FP.F32.S32 R4, R4 ;  /* 0x0000000400047245 */ /* 0x000fc80000201400 */
[----:B------:R-:W-:-:S04]  /*5480*/  F2FP.F16.F32.PACK_AB R5, RZ, R4 ;  /* 0x00000004ff05723e */ /* 0x000fc800000000ff */
[----:B------:R-:W-:-:S05]  /*5490*/  PRMT R5, R5, 0x5410, RZ ;  /* 0x0000541005057816 */ /* 0x000fca00000000ff */
[----:B------:R0:W-:Y:S01]  /*54a0*/  STG.E desc[UR36][R2.64], R5 ;  /* 0x0000000502007986 */ /* 0x0001e2000c101924 */
[----:B------:R-:W-:Y:S05]  /*54b0*/  BRA `(.L_x_4239) ;  /* 0x0000000800947947 */ /* 0x000fea0003800000 */
.L_x_4244:
[----:B------:R-:W0:Y:S02]  /*54c0*/  I2F.F64 R4, R4 ;  /* 0x0000000400047312 */ /* 0x000e240000201c00 */
[----:B0-----:R0:W-:Y:S01]  /*54d0*/  STG.E.64 desc[UR36][R2.64], R4 ;  /* 0x0000000402007986 */ /* 0x0011e2000c101b24 */
[----:B------:R-:W-:Y:S05]  /*54e0*/  BRA `(.L_x_4239) ;  /* 0x0000000800887947 */ /* 0x000fea0003800000 */
.L_x_4234:
        /* <DEDUP_REMOVED lines=12> */
.L_x_4249:
[----:B------:R-:W-:Y:S01]  /*55b0*/  I2FP.F32.S32 R5, R4 ;  /* 0x0000000400057245 */ /* 0x000fe20000201400 */
[----:B------:R-:W-:Y:S01]  /*55c0*/  BSSY.RECONVERGENT B0, `(.L_x_4250) ;  /* 0x0000013000007945 */ /* 0x000fe20003800200 */
[----:B------:R-:W-:Y:S02]  /*55d0*/  HFMA2 R0, -RZ, RZ, 0, 7.62939453125e-06 ;  /* 0x00000080ff007431 */ /* 0x000fe400000001ff */
        /* <DEDUP_REMOVED lines=15> */
.L_x_4252:
[----:B------:R-:W-:-:S04]  /*56d0*/  SHF.R.U32.HI R5, RZ, 0x18, R5 ;  /* 0x00000018ff057819 */ /* 0x000fc80000011605 */
[----:B------:R-:W-:-:S07]  /*56e0*/  LOP3.LUT R0, R0, 0x80, R5, 0xf8, !PT ;  /* 0x0000008000007812 */ /* 0x000fce00078ef805 */
.L_x_4251:
[----:B------:R-:W-:Y:S05]  /*56f0*/  BSYNC.RECONVERGENT B0 ;  /* 0x0000000000007941 */ /* 0x000fea0003800200 */
.L_x_4250:
[----:B------:R0:W-:Y:S01]  /*5700*/  STG.E.U8 desc[UR36][R2.64], R0 ;  /* 0x0000000002007986 */ /* 0x0001e2000c101124 */
[----:B------:R-:W-:Y:S05]  /*5710*/  BRA `(.L_x_4239) ;  /* 0x0000000400fc7947 */ /* 0x000fea0003800000 */
.L_x_4248:
[----:B------:R-:W-:Y:S01]  /*5720*/  I2FP.F32.S32 R5, R4 ;  /* 0x0000000400057245 */ /* 0x000fe20000201400 */
[----:B------:R-:W-:Y:S01]  /*5730*/  BSSY.RECONVERGENT B0, `(.L_x_4253) ;  /* 0x0000013000007945 */ /* 0x000fe20003800200 */
[----:B------:R-:W-:Y:S02]  /*5740*/  IMAD.MOV.U32 R0, RZ, RZ, 0x80 ;  /* 0x00000080ff007424 */ /* 0x000fe400078e00ff */
        /* <DEDUP_REMOVED lines=15> */
.L_x_4255:
[----:B------:R-:W-:-:S04]  /*5840*/  SHF.R.U32.HI R5, RZ, 0x18, R5 ;  /* 0x00000018ff057819 */ /* 0x000fc80000011605 */
[----:B------:R-:W-:-:S07]  /*5850*/  LOP3.LUT R0, R0, 0x80, R5, 0xf8, !PT ;  /* 0x0000008000007812 */ /* 0x000fce00078ef805 */
.L_x_4254:
[----:B------:R-:W-:Y:S05]  /*5860*/  BSYNC.RECONVERGENT B0 ;  /* 0x0000000000007941 */ /* 0x000fea0003800200 */
.L_x_4253:
[----:B------:R0:W-:Y:S01]  /*5870*/  STG.E.U8 desc[UR36][R2.64], R0 ;  /* 0x0000000002007986 */ /* 0x0001e2000c101124 */
[----:B------:R-:W-:Y:S05]  /*5880*/  BRA `(.L_x_4239) ;  /* 0x0000000400a07947 */ /* 0x000fea0003800000 */
.L_x_4247:
[----:B------:R-:W-:-:S09]  /*5890*/  UISETP.NE.AND UP0, UPT, UR4, 0x1c, UPT ;  /* 0x0000001c0400788c */ /* 0x000fd2000bf05270 */
[----:B------:R-:W-:Y:S05]  /*58a0*/  BRA.U !UP0, `(.L_x_4256) ;  /* 0x00000001085c7547 */ /* 0x000fea000b800000 */
[----:B------:R-:W-:-:S09]  /*58b0*/  UISETP.NE.AND UP0, UPT, UR4, 0x1d, UPT ;  /* 0x0000001d0400788c */ /* 0x000fd2000bf05270 */
[----:B------:R-:W-:Y:S05]  /*58c0*/  BRA.U !UP0, `(.L_x_4257) ;  /* 0x0000000108487547 */ /* 0x000fea000b800000 */
[----:B------:R-:W-:-:S09]  /*58d0*/  UISETP.NE.AND UP0, UPT, UR4, 0x2c, UPT ;  /* 0x0000002c0400788c */ /* 0x000fd2000bf05270 */
[----:B------:R-:W-:Y:S05]  /*58e0*/  BRA.U UP0, `(.L_x_4238) ;  /* 0x0000000100a47547 */ /* 0x000fea000b800000 */
        /* <DEDUP_REMOVED lines=16> */
.L_x_4257:
[----:B------:R-:W-:-:S05]  /*59f0*/  SHF.R.S32.HI R5, RZ, 0x1f, R4 ;  /* 0x0000001fff057819 */ /* 0x000fca0000011404 */
[----:B------:R0:W-:Y:S01]  /*5a00*/  STG.E.64 desc[UR36][R2.64], R4 ;  /* 0x0000000402007986 */ /* 0x0001e2000c101b24 */
[----:B------:R-:W-:Y:S05]  /*5a10*/  BRA `(.L_x_4239) ;  /* 0x00000004003c7947 */ /* 0x000fea0003800000 */
.L_x_4256:
[----:B------:R0:W-:Y:S01]  /*5a20*/  STG.E desc[UR36][R2.64], R4 ;  /* 0x0000000402007986 */ /* 0x0001e2000c101924 */
[----:B------:R-:W-:Y:S05]  /*5a30*/  BRA `(.L_x_4239) ;  /* 0x0000000400347947 */ /* 0x000fea0003800000 */
.L_x_4246:
        /* <DEDUP_REMOVED lines=10> */
.L_x_4259:
[----:B------:R-:W0:Y:S01]  /*5ae0*/  I2F.F64 R4, R4 ;  /* 0x0000000400047312 */ /* 0x000e220000201c00 */
[----:B------:R-:W-:-:S05]  /*5af0*/  CS2R R6, SRZ ;  /* 0x0000000000067805 */ /* 0x000fca000001ff00 */
[----:B0-----:R4:W-:Y:S01]  /*5b00*/  STG.E.128 desc[UR36][R2.64], R4 ;  /* 0x0000000402007986 */ /* 0x0019e2000c101d24 */
[----:B------:R-:W-:Y:S05]  /*5b10*/  BRA `(.L_x_4239) ;  /* 0x0000000000fc7947 */ /* 0x000fea0003800000 */
.L_x_4258:
[----:B------:R-:W-:-:S09]  /*5b20*/  UISETP.NE.AND UP0, UPT, UR4, 0xf, UPT ;  /* 0x0000000f0400788c */ /* 0x000fd2000bf05270 */
[----:B------:R-:W-:Y:S05]  /*5b30*/  BRA.U !UP0, `(.L_x_4260) ;  /* 0x0000000108e87547 */ /* 0x000fea000b800000 */
[----:B------:R-:W-:-:S09]  /*5b40*/  UISETP.NE.AND UP0, UPT, UR4, 0x17, UPT ;  /* 0x000000170400788c */ /* 0x000fd2000bf05270 */
[----:B------:R-:W-:Y:S05]  /*5b50*/  BRA.U !UP0, `(.L_x_4261) ;  /* 0x0000000108907547 */ /* 0x000fea000b800000 */
[----:B------:R-:W-:-:S09]  /*5b60*/  UISETP.NE.AND UP0, UPT, UR4, 0x18, UPT ;  /* 0x000000180400788c */ /* 0x000fd2000bf05270 */
[----:B------:R-:W-:Y:S05]  /*5b70*/  BRA.U !UP0, `(.L_x_4262) ;  /* 0x0000000108447547 */ /* 0x000fea000b800000 */
.L_x_4238:
        /* <DEDUP_REMOVED lines=16> */
.L_x_4263:
[----:B------:R-:W-:Y:S05]  /*5c80*/  BRA `(.L_x_4239) ;  /* 0x0000000000a07947 */ /* 0x000fea0003800000 */
.L_x_4262:
[----:B------:R-:W-:Y:S01]  /*5c90*/  I2FP.F32.S32 R7, R4 ;  /* 0x0000000400077245 */ /* 0x000fe20000201400 */
[----:B------:R-:W-:Y:S01]  /*5ca0*/  BSSY.RECONVERGENT B0, `(.L_x_4264) ;  /* 0x000000c000007945 */ /* 0x000fe20003800200 */
[----:B------:R-:W-:Y:S02]  /*5cb0*/  IMAD.MOV.U32 R0, RZ, RZ, 0x7f ;  /* 0x0000007fff007424 */ /* 0x000fe400078e00ff */
        /* <DEDUP_REMOVED lines=10> */
.L_x_4265:
[----:B------:R-:W-:Y:S05]  /*5d60*/  BSYNC.RECONVERGENT B0 ;  /* 0x0000000000007941 */ /* 0x000fea0003800200 */
.L_x_4264:
[----:B------:R-:W-:-:S05]  /*5d70*/  LOP3.LUT R5, R0, 0x80, R5, 0xf8, !PT ;  /* 0x0000008000057812 */ /* 0x000fca00078ef805 */
[----:B------:R2:W-:Y:S01]  /*5d80*/  STG.E.U8 desc[UR36][R2.64], R5 ;  /* 0x0000000502007986 */ /* 0x0005e2000c101124 */
[----:B------:R-:W-:Y:S05]  /*5d90*/  BRA `(.L_x_4239) ;  /* 0x00000000005c7947 */ /* 0x000fea0003800000 */
.L_x_4261:
[----:B------:R-:W-:Y:S01]  /*5da0*/  I2FP.F32.S32 R5, R4 ;  /* 0x0000000400057245 */ /* 0x000fe20000201400 */
        /* <DEDUP_REMOVED lines=11> */
.L_x_4267:
[----:B------:R-:W-:Y:S02]  /*5e60*/  ISETP.GT.U32.AND P0, PT, R4, 0x7f800000, PT ;  /* 0x7f8000000400780c */ /* 0x000fe40003f04070 */
[----:B------:R-:W-:-:S04]  /*5e70*/  MOV R0, 0x7f ;  /* 0x0000007f00007802 */ /* 0x000fc80000000f00 */
[----:B------:R-:W-:-:S07]  /*5e80*/  SEL R0, R0, 0x7c, P0 ;  /* 0x0000007c00007807 */ /* 0x000fce0000000000 */
.L_x_4268:
[----:B------:R-:W-:Y:S05]  /*5e90*/  BSYNC.RECONVERGENT B0 ;  /* 0x0000000000007941 */ /* 0x000fea0003800200 */
.L_x_4266:
[----:B------:R-:W-:-:S04]  /*5ea0*/  SHF.R.U32.HI R5, RZ, 0x18, R5 ;  /* 0x00000018ff057819 */ /* 0x000fc80000011605 */
[----:B------:R-:W-:-:S05]  /*5eb0*/  LOP3.LUT R5, R0, 0x80, R5, 0xf8, !PT ;  /* 0x0000008000057812 */ /* 0x000fca00078ef805 */
[----:B------:R1:W-:Y:S01]  /*5ec0*/  STG.E.U8 desc[UR36][R2.64], R5 ;  /* 0x0000000502007986 */ /* 0x0003e2000c101124 */
[----:B------:R-:W-:Y:S05]  /*5ed0*/  BRA `(.L_x_4239) ;  /* 0x00000000000c7947 */ /* 0x000fea0003800000 */
.L_x_4260:
[----:B------:R-:W-:-:S04]  /*5ee0*/  I2FP.F32.S32 R0, R4 ;  /* 0x0000000400007245 */ /* 0x000fc80000201400 */
[----:B------:R-:W-:-:S05]  /*5ef0*/  F2FP.BF16.F32.PACK_AB R0, RZ, R0 ;  /* 0x00000000ff00723e */ /* 0x000fca00000010ff */
[----:B------:R0:W-:Y:S02]  /*5f00*/  STG.E.U16 desc[UR36][R2.64], R0 ;  /* 0x0000000002007986 */ /* 0x0001e4000c101524 */
.L_x_4239:
[----:B------:R-:W-:-:S07]  /*5f10*/  VIADD R17, R17, 0x80 ;  /* 0x0000008011117836 */ /* 0x000fce0000000000 */
.L_x_4199:
[----:B------:R-:W-:Y:S05]  /*5f20*/  BSYNC.RECONVERGENT B6 ;  /* 0x0000000000067941 */ /* 0x000fea0003800200 */
.L_x_4198:
        /* <DEDUP_REMOVED lines=307> */
.L_x_4271:
        /* <DEDUP_REMOVED lines=16> */
.L_x_4275:
[----:B------:R0:W5:Y:S01]  /*7360*/  LDG.E.U8 R0, desc[UR36][R2.64] ;  /* 0x0000002402007981 */ /* 0x000162000c1e1100 */
[----:B------:R-:W-:Y:S05]  /*7370*/  BRA `(.L_x_4277) ;  /* 0x0000000c002c7947 */ /* 0x000fea0003800000 */
.L_x_4274:
        /* <DEDUP_REMOVED lines=8> */
.L_x_4279:
[----:B------:R0:W5:Y:S01]  /*7400*/  LDG.E R0, desc[UR36][R2.64] ;  /* 0x0000002402007981 */ /* 0x000162000c1e1900 */
[----:B------:R-:W-:Y:S05]  /*7410*/  BRA `(.L_x_4277) ;  /* 0x0000000c00047947 */ /* 0x000fea0003800000 */
.L_x_4278:
[----:B------:R0:W5:Y:S01]  /*7420*/  LDG.E.S16 R0, desc[UR36][R2.64] ;  /* 0x0000002402007981 */ /* 0x000162000c1e1700 */
[----:B------:R-:W-:Y:S05]  /*7430*/  BRA `(.L_x_4277) ;  /* 0x0000000800fc7947 */ /* 0x000fea0003800000 */
.L_x_4273:
        /* <DEDUP_REMOVED lines=9> */
.L_x_4281:
[----:B------:R-:W2:Y:S02]  /*74d0*/  LDG.E.U16 R2, desc[UR36][R2.64] ;  /* 0x0000002402027981 */ /* 0x000ea4000c1e1500 */
[----:B--2---:R-:W-:-:S06]  /*74e0*/  HADD2.F32 R0, -RZ, R2.H0_H0 ;  /* 0x20000002ff007230 */ /* 0x004fcc0000004100 */
[----:B------:R-:W0:Y:S01]  /*74f0*/  F2I.FTZ.TRUNC.NTZ R0, R0 ;  /* 0x0000000000007305 */ /* 0x000e22000021f100 */
[----:B------:R-:W-:Y:S05]  /*7500*/  BRA `(.L_x_4277) ;  /* 0x0000000800c87947 */ /* 0x000fea0003800000 */
.L_x_4280:
        /* <DEDUP_REMOVED lines=9> */
.L_x_4283:
[----:B------:R-:W2:Y:S02]  /*75a0*/  LDG.E.U16 R2, desc[UR36][R2.64] ;  /* 0x0000002402027981 */ /* 0x000ea4000c1e1500 */
[----:B--2---:R-:W-:-:S06]  /*75b0*/  HADD2.F32 R0, -RZ, R2.H0_H0 ;  /* 0x20000002ff007230 */ /* 0x004fcc0000004100 */
[----:B------:R-:W0:Y:S01]  /*75c0*/  F2I.FTZ.TRUNC.NTZ R0, R0 ;  /* 0x0000000000007305 */ /* 0x000e22000021f100 */
[----:B------:R-:W-:Y:S05]  /*75d0*/  BRA `(.L_x_4277) ;  /* 0x0000000800947947 */ /* 0x000fea0003800000 */
.L_x_4282:
[----:B------:R-:W2:Y:S02]  /*75e0*/  LDG.E.64 R2, desc[UR36][R2.64] ;  /* 0x0000002402027981 */ /* 0x000ea4000c1e1b00 */
[----:B--2---:R0:W1:Y:S01]  /*75f0*/  F2I.F64.TRUNC R0, R2 ;  /* 0x0000000200007311 */ /* 0x004062000030d100 */
[----:B------:R-:W-:Y:S05]  /*7600*/  BRA `(.L_x_4277) ;  /* 0x0000000800887947 */ /* 0x000fea0003800000 */
.L_x_4272:
        /* <DEDUP_REMOVED lines=12> */
.L_x_4286:
[----:B------:R-:W2:Y:S02]  /*76d0*/  LDG.E.64 R2, desc[UR36][R2.64] ;  /* 0x0000002402027981 */ /* 0x000ea4000c1e1b00 */
[----:B--2---:R0:W1:Y:S01]  /*76e0*/  F2I.F64.TRUNC R0, R2 ;  /* 0x0000000200007311 */ /* 0x004062000030d100 */
[----:B------:R-:W-:Y:S05]  /*76f0*/  BRA `(.L_x_4277) ;  /* 0x00000008004c7947 */ /* 0x000fea0003800000 */
.L_x_4285:
        /* <DEDUP_REMOVED lines=24> */
[----:B------:R-:W3:Y:S01]  /*7880*/  F2I.FTZ.TRUNC.NTZ R0, R0 ;  /* 0x0000000000007305 */ /* 0x000ee2000021f100 */
[----:B------:R-:W-:Y:S05]  /*7890*/  BRA `(.L_x_4277) ;  /* 0x0000000400e47947 */ /* 0x000fea0003800000 */
.L_x_4288:
        /* <DEDUP_REMOVED lines=11> */
[----:B------:R-:W2:Y:S01]  /*7950*/  F2I.FTZ.TRUNC.NTZ R0, R0 ;  /* 0x0000000000007305 */ /* 0x000ea2000021f100 */
[----:B------:R-:W-:Y:S05]  /*7960*/  BRA `(.L_x_4277) ;  /* 0x0000000400b07947 */ /* 0x000fea0003800000 */
.L_x_4287:
[----:B------:R-:W2:Y:S02]  /*7970*/  LDG.E.U16 R0, desc[UR36][R2.64] ;  /* 0x0000002402007981 */ /* 0x000ea4000c1e1500 */
[----:B--2---:R-:W-:-:S06]  /*7980*/  IMAD.U32 R0, R0, 0x10000, RZ ;  /* 0x0001000000007824 */ /* 0x004fcc00078e00ff */
[----:B------:R-:W4:Y:S01]  /*7990*/  F2I.FTZ.TRUNC.NTZ R0, R0 ;  /* 0x0000000000007305 */ /* 0x000f22000021f100 */
[----:B------:R-:W-:Y:S05]  /*79a0*/  BRA `(.L_x_4277) ;  /* 0x0000000400a07947 */ /* 0x000fea0003800000 */
.L_x_4284:
        /* <DEDUP_REMOVED lines=10> */
.L_x_4291:
        /* <DEDUP_REMOVED lines=21> */
.L_x_4295:
[----:B------:R-:W-:Y:S05]  /*7ba0*/  BSYNC.RECONVERGENT B1 ;  /* 0x0000000000017941 */ /* 0x000fea0003800200 */
.L_x_4294:
[----:B------:R-:W-:Y:S02]  /*7bb0*/  SHF.L.U32 R0, R0, 0x14, RZ ;  /* 0x0000001400007819 */ /* 0x000fe400000006ff */
[----:B------:R-:W-:-:S04]  /*7bc0*/  LEA R2, R2, 0x3b800000, 0x17 ;  /* 0x3b80000002027811 */ /* 0x000fc800078eb8ff */
[----:B------:R-:W-:-:S07]  /*7bd0*/  LOP3.LUT R0, R2, R0, R7, 0xfe, !PT ;  /* 0x0000000002007212 */ /* 0x000fce00078efe07 */
.L_x_4293:
[----:B------:R-:W-:Y:S05]  /*7be0*/  BSYNC.RECONVERGENT B0 ;  /* 0x0000000000007941 */ /* 0x000fea0003800200 */
.L_x_4292:
[----:B------:R-:W0:Y:S01]  /*7bf0*/  F2I.FTZ.TRUNC.NTZ R0, R0 ;  /* 0x0000000000007305 */ /* 0x000e22000021f100 */
[----:B------:R-:W-:Y:S05]  /*7c00*/  BRA `(.L_x_4277) ;  /* 0x0000000400087947 */ /* 0x000fea0003800000 */
.L_x_4290:
        /* <DEDUP_REMOVED lines=21> */
.L_x_4299:
[----:B------:R-:W-:Y:S05]  /*7d60*/  BSYNC.RECONVERGENT B1 ;  /* 0x0000000000017941 */ /* 0x000fea0003800200 */
.L_x_4298:
[----:B------:R-:W-:Y:S01]  /*7d70*/  IMAD.SHL.U32 R0, R0, 0x200000, RZ ;  /* 0x0020000000007824 */ /* 0x000fe200078e00ff */
[----:B------:R-:W-:-:S04]  /*7d80*/  LEA R2, R2, 0x37800000, 0x17 ;  /* 0x3780000002027811 */ /* 0x000fc800078eb8ff */
[----:B------:R-:W-:-:S07]  /*7d90*/  LOP3.LUT R0, R2, R0, R7, 0xfe, !PT ;  /* 0x0000000002007212 */ /* 0x000fce00078efe07 */
.L_x_4297:
[----:B------:R-:W-:Y:S05]  /*7da0*/  BSYNC.RECONVERGENT B0 ;  /* 0x0000000000007941 */ /* 0x000fea0003800200 */
.L_x_4296:
[----:B------:R-:W0:Y:S01]  /*7db0*/  F2I.FTZ.TRUNC.NTZ R0, R0 ;  /* 0x0000000000007305 */ /* 0x000e22000021f100 */
[----:B------:R-:W-:Y:S05]  /*7dc0*/  BRA `(.L_x_4277) ;  /* 0x0000000000987947 */ /* 0x000fea0003800000 */
.L_x_4289:
        /* <DEDUP_REMOVED lines=14> */
.L_x_4303:
[----:B------:R-:W-:Y:S05]  /*7eb0*/  BSYNC.RECONVERGENT B0 ;  /* 0x0000000000007941 */ /* 0x000fea0003800200 */
.L_x_4302:
[----:B------:R-:W0:Y:S01]  /*7ec0*/  F2I.FTZ.TRUNC.NTZ R0, R0 ;  /* 0x0000000000007305 */ /* 0x000e22000021f100 */
[----:B------:R-:W-:Y:S05]  /*7ed0*/  BRA `(.L_x_4277) ;  /* 0x0000000000547947 */ /* 0x000fea0003800000 */
.L_x_4276:
        /* <DEDUP_REMOVED lines=16> */
.L_x_4304:
[----:B------:R-:W-:Y:S01]  /*7fe0*/  MOV R0, RZ ;  /* 0x000000ff00007202 */ /* 0x000fe20000000f00 */
[----:B------:R-:W-:Y:S06]  /*7ff0*/  BRA `(.L_x_4277) ;  /* 0x00000000000c7947 */ /* 0x000fec0003800000 */
.L_x_4301:
[----:B------:R0:W5:Y:S01]  /*8000*/  LDG.E R0, desc[UR36][R2.64] ;  /* 0x0000002402007981 */ /* 0x000162000c1e1900 */
[----:B------:R-:W-:Y:S05]  /*8010*/  BRA `(.L_x_4277) ;  /* 0x0000000000047947 */ /* 0x000fea0003800000 */
.L_x_4300:
[----:B------:R0:W5:Y:S02]  /*8020*/  LDG.E R0, desc[UR36][R2.64] ;  /* 0x0000002402007981 */ /* 0x000164000c1e1900 */
.L_x_4277:
[----:B------:R-:W0:Y:S02]  /*8030*/  LDCU.64 UR6, c[0x0][0x580] ;  /* 0x0000b000ff0677ac */ /* 0x000e240008000a00 */
[----:B012345:R-:W-:Y:S01]  /*8040*/  IABS R4, R0 ;  /* 0x0000000000047213 */ /* 0x03ffe20000000000 */
[----:B------:R-:W-:-:S04]  /*8050*/  UPRMT UR4, UR42, 0x9910, URZ ;  /* 0x000099102a047896 */ /* 0x000fc800080000ff */
[----:B------:R-:W-:Y:S01]  /*8060*/  UISETP.GT.AND UP0, UPT, UR4, 0x9, UPT ;  /* 0x000000090400788c */ /* 0x000fe2000bf04270 */
[----:B------:R-:W-:-:S05]  /*8070*/  IADD3 R2, P0, PT, R16, UR6, RZ ;  /* 0x0000000610027c10 */ /* 0x000fca000ff1e0ff */
        /* <DEDUP_REMOVED lines=12> */
.L_x_4308:
[----:B------:R4:W-:Y:S01]  /*8140*/  STG.E.U8 desc[UR36][R2.64], R4 ;  /* 0x0000000402007986 */ /* 0x0009e2000c101124 */
[----:B------:R-:W-:Y:S05]  /*8150*/  BRA `(.L_x_4310) ;  /* 0x0000000c00387947 */ /* 0x000fea0003800000 */
.L_x_4307:
        /* <DEDUP_REMOVED lines=9> */
.L_x_4312:
[----:B------:R2:W-:Y:S01]  /*81f0*/  STG.E desc[UR36][R2.64], R4 ;  /* 0x0000000402007986 */ /* 0x0005e2000c101924 */
[----:B------:R-:W-:Y:S05]  /*8200*/  BRA `(.L_x_4310) ;  /* 0x0000000c000c7947 */ /* 0x000fea0003800000 */
.L_x_4311:
[----:B------:R0:W-:Y:S01]  /*8210*/  STG.E.U16 desc[UR36][R2.64], R4 ;  /* 0x0000000402007986 */ /* 0x0001e2000c101524 */
[----:B------:R-:W-:Y:S05]  /*8220*/  BRA `(.L_x_4310) ;  /* 0x0000000c00047947 */ /* 0x000fea0003800000 */
.L_x_4306:
        /* <DEDUP_REMOVED lines=9> */
.L_x_4314:
[----:B------:R-:W-:-:S04]  /*82c0*/  I2FP.F32.S32 R0, R4 ;  /* 0x0000000400007245 */ /* 0x000fc80000201400 */
[----:B------:R-:W-:-:S05]  /*82d0*/  F2FP.F16.F32.PACK_AB R0, RZ, R0 ;  /* 0x00000000ff00723e */ /* 0x000fca00000000ff */
[----:B------:R0:W-:Y:S01]  /*82e0*/  STG.E.U16 desc[UR36][R2.64], R0 ;  /* 0x0000000002007986 */ /* 0x0001e2000c101524 */
[----:B------:R-:W-:Y:S05]  /*82f0*/  BRA `(.L_x_4310) ;  /* 0x0000000800d07947 */ /* 0x000fea0003800000 */
.L_x_4313:
        /* <DEDUP_REMOVED lines=10> */
.L_x_4316:
[----:B------:R-:W-:-:S04]  /*83a0*/  I2FP.F32.S32 R4, R4 ;  /* 0x0000000400047245 */ /* 0x000fc80000201400 */
[----:B------:R-:W-:-:S04]  /*83b0*/  F2FP.F16.F32.PACK_AB R5, RZ, R4 ;  /* 0x00000004ff05723e */ /* 0x000fc800000000ff */
[----:B------:R-:W-:-:S05]  /*83c0*/  PRMT R5, R5, 0x5410, RZ ;  /* 0x0000541005057816 */ /* 0x000fca00000000ff */
[----:B------:R0:W-:Y:S01]  /*83d0*/  STG.E desc[UR36][R2.64], R5 ;  /* 0x0000000502007986 */ /* 0x0001e2000c101924 */
[----:B------:R-:W-:Y:S05]  /*83e0*/  BRA `(.L_x_4310) ;  /* 0x0000000800947947 */ /* 0x000fea0003800000 */
.L_x_4315:
[----:B------:R-:W0:Y:S02]  /*83f0*/  I2F.F64 R4, R4 ;  /* 0x0000000400047312 */ /* 0x000e240000201c00 */
[----:B0-----:R0:W-:Y:S01]  /*8400*/  STG.E.64 desc[UR36][R2.64], R4 ;  /* 0x0000000402007986 */ /* 0x0011e2000c101b24 */
[----:B------:R-:W-:Y:S05]  /*8410*/  BRA `(.L_x_4310) ;  /* 0x0000000800887947 */ /* 0x000fea0003800000 */
.L_x_4305:
        /* <DEDUP_REMOVED lines=12> */
.L_x_4320:
        /* <DEDUP_REMOVED lines=18> */
.L_x_4323:
[----:B------:R-:W-:-:S04]  /*8600*/  SHF.R.U32.HI R5, RZ, 0x18, R5 ;  /* 0x00000018ff057819 */ /* 0x000fc80000011605 */
[----:B------:R-:W-:-:S07]  /*8610*/  LOP3.LUT R0, R0, 0x80, R5, 0xf8, !PT ;  /* 0x0000008000007812 */ /* 0x000fce00078ef805 */
.L_x_4322:
[----:B------:R-:W-:Y:S05]  /*8620*/  BSYNC.RECONVERGENT B0 ;  /* 0x0000000000007941 */ /* 0x000fea0003800200 */
.L_x_4321:
[----:B------:R0:W-:Y:S01]  /*8630*/  STG.E.U8 desc[UR36][R2.64], R0 ;  /* 0x0000000002007986 */ /* 0x0001e2000c101124 */
[----:B------:R-:W-:Y:S05]  /*8640*/  BRA `(.L_x_4310) ;  /* 0x0000000400fc7947 */ /* 0x000fea0003800000 */
.L_x_4319:
        /* <DEDUP_REMOVED lines=18> */
.L_x_4326:
[----:B------:R-:W-:-:S04]  /*8770*/  SHF.R.U32.HI R5, RZ, 0x18, R5 ;  /* 0x00000018ff057819 */ /* 0x000fc80000011605 */
[----:B------:R-:W-:-:S07]  /*8780*/  LOP3.LUT R0, R0, 0x80, R5, 0xf8, !PT ;  /* 0x0000008000007812 */ /* 0x000fce00078ef805 */
.L_x_4325:
[----:B------:R-:W-:Y:S05]  /*8790*/  BSYNC.RECONVERGENT B0 ;  /* 0x0000000000007941 */ /* 0x000fea0003800200 */
.L_x_4324:
[----:B------:R0:W-:Y:S01]  /*87a0*/  STG.E.U8 desc[UR36][R2.64], R0 ;  /* 0x0000000002007986 */ /* 0x0001e2000c101124 */
[----:B------:R-:W-:Y:S05]  /*87b0*/  BRA `(.L_x_4310) ;  /* 0x0000000400a07947 */ /* 0x000fea0003800000 */
.L_x_4318:
        /* <DEDUP_REMOVED lines=22> */
.L_x_4328:
[----:B------:R-:W-:-:S05]  /*8920*/  SHF.R.S32.HI R5, RZ, 0x1f, R4 ;  /* 0x0000001fff057819 */ /* 0x000fca0000011404 */
[----:B------:R0:W-:Y:S01]  /*8930*/  STG.E.64 desc[UR36][R2.64], R4 ;  /* 0x0000000402007986 */ /* 0x0001e2000c101b24 */
[----:B------:R-:W-:Y:S05]  /*8940*/  BRA `(.L_x_4310) ;  /* 0x00000004003c7947 */ /* 0x000fea0003800000 */
.L_x_4327:
[----:B------:R0:W-:Y:S01]  /*8950*/  STG.E desc[UR36][R2.64], R4 ;  /* 0x0000000402007986 */ /* 0x0001e2000c101924 */
[----:B------:R-:W-:Y:S05]  /*8960*/  BRA `(.L_x_4310) ;  /* 0x0000000400347947 */ /* 0x000fea0003800000 */
.L_x_4317:
        /* <DEDUP_REMOVED lines=10> */
.L_x_4330:
[----:B------:R-:W0:Y:S01]  /*8a10*/  I2F.F64 R4, R4 ;  /* 0x0000000400047312 */ /* 0x000e220000201c00 */
[----:B------:R-:W-:-:S05]  /*8a20*/  CS2R R6, SRZ ;  /* 0x0000000000067805 */ /* 0x000fca000001ff00 */
[----:B0-----:R0:W-:Y:S01]  /*8a30*/  STG.E.128 desc[UR36][R2.64], R4 ;  /* 0x0000000402007986 */ /* 0x0011e2000c101d24 */
[----:B------:R-:W-:Y:S05]  /*8a40*/  BRA `(.L_x_4310) ;  /* 0x0000000000fc7947 */ /* 0x000fea0003800000 */
.L_x_4329:
[----:B------:R-:W-:-:S09]  /*8a50*/  UISETP.NE.AND UP0, UPT, UR4, 0xf, UPT ;  /* 0x0000000f0400788c */ /* 0x000fd2000bf05270 */
[----:B------:R-:W-:Y:S05]  /*8a60*/  BRA.U !UP0, `(.L_x_4331) ;  /* 0x0000000108e87547 */ /* 0x000fea000b800000 */
[----:B------:R-:W-:-:S09]  /*8a70*/  UISETP.NE.AND UP0, UPT, UR4, 0x17, UPT ;  /* 0x000000170400788c */ /* 0x000fd2000bf05270 */
[----:B------:R-:W-:Y:S05]  /*8a80*/  BRA.U !UP0, `(.L_x_4332) ;  /* 0x0000000108907547 */ /* 0x000fea000b800000 */
[----:B------:R-:W-:-:S09]  /*8a90*/  UISETP.NE.AND UP0, UPT, UR4, 0x18, UPT ;  /* 0x000000180400788c */ /* 0x000fd2000bf05270 */
[----:B------:R-:W-:Y:S05]  /*8aa0*/  BRA.U !UP0, `(.L_x_4333) ;  /* 0x0000000108447547 */ /* 0x000fea000b800000 */
.L_x_4309:
        /* <DEDUP_REMOVED lines=16> */
.L_x_4334:
[----:B------:R-:W-:Y:S05]  /*8bb0*/  BRA `(.L_x_4310) ;  /* 0x0000000000a07947 */ /* 0x000fea0003800000 */
.L_x_4333:
        /* <DEDUP_REMOVED lines=13> */
.L_x_4336:
[----:B------:R-:W-:Y:S05]  /*8c90*/  BSYNC.RECONVERGENT B0 ;  /* 0x0000000000007941 */ /* 0x000fea0003800200 */
.L_x_4335:
[----:B------:R-:W-:-:S05]  /*8ca0*/  LOP3.LUT R5, R0, 0x80, R5, 0xf8, !PT ;  /* 0x0000008000057812 */ /* 0x000fca00078ef805 */
[----:B------:R0:W-:Y:S01]  /*8cb0*/  STG.E.U8 desc[UR36][R2.64], R5 ;  /* 0x0000000502007986 */ /* 0x0001e2000c101124 */
[----:B------:R-:W-:Y:S05]  /*8cc0*/  BRA `(.L_x_4310) ;  /* 0x00000000005c7947 */ /* 0x000fea0003800000 */
.L_x_4332:
        /* <DEDUP_REMOVED lines=12> */
.L_x_4338:
[----:B------:R-:W-:Y:S02]  /*8d90*/  ISETP.GT.U32.AND P0, PT, R4, 0x7f800000, PT ;  /* 0x7f8000000400780c */ /* 0x000fe40003f04070 */
[----:B------:R-:W-:-:S04]  /*8da0*/  MOV R0, 0x7f ;  /* 0x0000007f00007802 */ /* 0x000fc80000000f00 */
[----:B------:R-:W-:-:S07]  /*8db0*/  SEL R0, R0, 0x7c, P0 ;  /* 0x0000007c00007807 */ /* 0x000fce0000000000 */
.L_x_4339:
[----:B------:R-:W-:Y:S05]  /*8dc0*/  BSYNC.RECONVERGENT B0 ;  /* 0x0000000000007941 */ /* 0x000fea0003800200 */
.L_x_4337:
[----:B------:R-:W-:-:S04]  /*8dd0*/  SHF.R.U32.HI R5, RZ, 0x18, R5 ;  /* 0x00000018ff057819 */ /* 0x000fc80000011605 */
[----:B------:R-:W-:-:S05]  /*8de0*/  LOP3.LUT R5, R0, 0x80, R5, 0xf8, !PT ;  /* 0x0000008000057812 */ /* 0x000fca00078ef805 */
[----:B------:R0:W-:Y:S01]  /*8df0*/  STG.E.U8 desc[UR36][R2.64], R5 ;  /* 0x0000000502007986 */ /* 0x0001e2000c101124 */
[----:B------:R-:W-:Y:S05]  /*8e00*/  BRA `(.L_x_4310) ;  /* 0x00000000000c7947 */ /* 0x000fea0003800000 */
.L_x_4331:
[----:B------:R-:W-:-:S04]  /*8e10*/  I2FP.F32.S32 R0, R4 ;  /* 0x0000000400007245 */ /* 0x000fc80000201400 */
[----:B------:R-:W-:-:S05]  /*8e20*/  F2FP.BF16.F32.PACK_AB R0, RZ, R0 ;  /* 0x00000000ff00723e */ /* 0x000fca00000010ff */
[----:B------:R0:W-:Y:S02]  /*8e30*/  STG.E.U16 desc[UR36][R2.64], R0 ;  /* 0x0000000002007986 */ /* 0x0001e4000c101524 */
.L_x_4310:
[----:B------:R-:W-:-:S07]  /*8e40*/  VIADD R17, R17, 0x80 ;  /* 0x0000008011117836 */ /* 0x000fce0000000000 */
.L_x_4270:
[----:B------:R-:W-:Y:S05]  /*8e50*/  BSYNC.RECONVERGENT B6 ;  /* 0x0000000000067941 */ /* 0x000fea0003800200 */
.L_x_4269:
        /* <DEDUP_REMOVED lines=306> */
.L_x_4340:
[----:B------:R-:W1:Y:S01]  /*a180*/  LDCU.128 UR8, c[0x0][0x580] ;  /* 0x0000b000ff0877ac */ /* 0x000e620008000c00 */
[----:B------:R-:W-:-:S04]  /*a190*/  UPRMT UR4, UR41, 0x9910, URZ ;  /* 0x0000991029047896 */ /* 0x000fc800080000ff */
[----:B------:R-:W-:Y:S01]  /*a1a0*/  UISETP.GT.AND UP0, UPT, UR4, 0x9, UPT ;  /* 0x000000090400788c */ /* 0x000fe2000bf04270 */
[----:B-1234-:R-:W-:Y:S02]  /*a1b0*/  IADD3 R2, P1, PT, R0, UR10, RZ ;  /* 0x0000000a00027c10 */ /* 0x01efe4000ff3e0ff */
        /* <DEDUP_REMOVED lines=14> */
.L_x_4344:
[----:B------:R0:W5:Y:S01]  /*a2a0*/  LDG.E.U8 R0, desc[UR36][R2.64] ;  /* 0x0000002402007981 */ /* 0x000162000c1e1100 */
[----:B------:R-:W-:Y:S05]  /*a2b0*/  BRA `(.L_x_4346) ;  /* 0x0000000c002c7947 */ /* 0x000fea0003800000 */
.L_x_4343:
        /* <DEDUP_REMOVED lines=8> */
.L_x_4348:
[----:B------:R0:W5:Y:S01]  /*a340*/  LDG.E R0, desc[UR36][R2.64] ;  /* 0x0000002402007981 */ /* 0x000162000c1e1900 */
[----:B------:R-:W-:Y:S05]  /*a350*/  BRA `(.L_x_4346) ;  /* 0x0000000c00047947 */ /* 0x000fea0003800000 */
.L_x_4347:
[----:B------:R0:W5:Y:S01]  /*a360*/  LDG.E.S16 R0, desc[UR36][R2.64] ;  /* 0x0000002402007981 */ /* 0x000162000c1e1700 */
[----:B------:R-:W-:Y:S05]  /*a370*/  BRA `(.L_x_4346) ;  /* 0x0000000800fc7947 */ /* 0x000fea0003800000 */
.L_x_4342:
        /* <DEDUP_REMOVED lines=9> */
.L_x_4350:
[----:B------:R-:W2:Y:S02]  /*a410*/  LDG.E.U16 R2, desc[UR36][R2.64] ;  /* 0x0000002402027981 */ /* 0x000ea4000c1e1500 */
[----:B--2---:R-:W-:-:S06]  /*a420*/  HADD2.F32 R0, -RZ, R2.H0_H0 ;  /* 0x20000002ff007230 */ /* 0x004fcc0000004100 */
[----:B------:R-:W0:Y:S01]  /*a430*/  F2I.FTZ.TRUNC.NTZ R0, R0 ;  /* 0x0000000000007305 */ /* 0x000e22000021f100 */
[----:B------:R-:W-:Y:S05]  /*a440*/  BRA `(.L_x_4346) ;  /* 0x0000000800c87947 */ /* 0x000fea0003800000 */
.L_x_4349:
        /* <DEDUP_REMOVED lines=9> */
.L_x_4352:
[----:B------:R-:W2:Y:S02]  /*a4e0*/  LDG.E.U16 R2, desc[UR36][R2.64] ;  /* 0x0000002402027981 */ /* 0x000ea4000c1e1500 */
[----:B--2---:R-:W-:-:S06]  /*a4f0*/  HADD2.F32 R0, -RZ, R2.H0_H0 ;  /* 0x20000002ff007230 */ /* 0x004fcc0000004100 */
[----:B------:R-:W0:Y:S01]  /*a500*/  F2I.FTZ.TRUNC.NTZ R0, R0 ;  /* 0x0000000000007305 */ /* 0x000e22000021f100 */
[----:B------:R-:W-:Y:S05]  /*a510*/  BRA `(.L_x_4346) ;  /* 0x0000000800947947 */ /* 0x000fea0003800000 */
.L_x_4351:
[----:B------:R-:W2:Y:S02]  /*a520*/  LDG.E.64 R2, desc[UR36][R2.64] ;  /* 0x0000002402027981 */ /* 0x000ea4000c1e1b00 */
[----:B--2---:R0:W1:Y:S01]  /*a530*/  F2I.F64.TRUNC R0, R2 ;  /* 0x0000000200007311 */ /* 0x004062000030d100 */
[----:B------:R-:W-:Y:S05]  /*a540*/  BRA `(.L_x_4346) ;  /* 0x0000000800887947 */ /* 0x000fea0003800000 */
.L_x_4341:
        /* <DEDUP_REMOVED lines=12> */
.L_x_4355:
[----:B------:R-:W2:Y:S02]  /*a610*/  LDG.E.64 R2, desc[UR36][R2.64] ;  /* 0x0000002402027981 */ /* 0x000ea4000c1e1b00 */
[----:B--2---:R0:W1:Y:S01]  /*a620*/  F2I.F64.TRUNC R0, R2 ;  /* 0x0000000200007311 */ /* 0x004062000030d100 */
[----:B------:R-:W-:Y:S05]  /*a630*/  BRA `(.L_x_4346) ;  /* 0x00000008004c7947 */ /* 0x000fea0003800000 */
.L_x_4354:
        /* <DEDUP_REMOVED lines=26> */
.L_x_4357:
        /* <DEDUP_REMOVED lines=13> */
.L_x_4356:
[----:B------:R-:W2:Y:S02]  /*a8b0*/  LDG.E.U16 R0, desc[UR36][R2.64] ;  /* 0x0000002402007981 */ /* 0x000ea4000c1e1500 */
[----:B--2---:R-:W-:-:S06]  /*a8c0*/  IMAD.U32 R0, R0, 0x10000, RZ ;  /* 0x0001000000007824 */ /* 0x004fcc00078e00ff */
[----:B------:R-:W0:Y:S01]  /*a8d0*/  F2I.FTZ.TRUNC.NTZ R0, R0 ;  /* 0x0000000000007305 */ /* 0x000e22000021f100 */
[----:B------:R-:W-:Y:S05]  /*a8e0*/  BRA `(.L_x_4346) ;  /* 0x0000000400a07947 */ /* 0x000fea0003800000 */
.L_x_4353:
        /* <DEDUP_REMOVED lines=10> */
.L_x_4360:
        /* <DEDUP_REMOVED lines=21> */
.L_x_4364:
[----:B------:R-:W-:Y:S05]  /*aae0*/  BSYNC.RECONVERGENT B1 ;  /* 0x0000000000017941 */ /* 0x000fea0003800200 */
.L_x_4363:
[----:B------:R-:W-:Y:S01]  /*aaf0*/  IMAD.SHL.U32 R0, R0, 0x100000, RZ ;  /* 0x0010000000007824 */ /* 0x000fe200078e00ff */
[----:B------:R-:W-:-:S04]  /*ab00*/  LEA R2, R2, 0x3b800000, 0x17 ;  /* 0x3b80000002027811 */ /* 0x000fc800078eb8ff */
[----:B------:R-:W-:-:S07]  /*ab10*/  LOP3.LUT R0, R2, R0, R7, 0xfe, !PT ;  /* 0x0000000002007212 */ /* 0x000fce00078efe07 */
.L_x_4362:
[----:B------:R-:W-:Y:S05]  /*ab20*/  BSYNC.RECONVERGENT B0 ;  /* 0x0000000000007941 */ /* 0x000fea0003800200 */
.L_x_4361:
[----:B------:R-:W2:Y:S01]  /*ab30*/  F2I.FTZ.TRUNC.NTZ R0, R0 ;  /* 0x0000000000007305 */ /* 0x000ea2000021f100 */
[----:B------:R-:W-:Y:S05]  /*ab40*/  BRA `(.L_x_4346) ;  /* 0x0000000400087947 */ /* 0x000fea0003800000 */
.L_x_4359:
        /* <DEDUP_REMOVED lines=21> */
.L_x_4368:
[----:B------:R-:W-:Y:S05]  /*aca0*/  BSYNC.RECONVERGENT B1 ;  /* 0x0000000000017941 */ /* 0x000fea0003800200 */
.L_x_4367:
[----:B------:R-:W-:Y:S02]  /*acb0*/  SHF.L.U32 R0, R0, 0x15, RZ ;  /* 0x0000001500007819 */ /* 0x000fe400000006ff */
[----:B------:R-:W-:-:S04]  /*acc0*/  LEA R2, R2, 0x37800000, 0x17 ;  /* 0x3780000002027811 */ /* 0x000fc800078eb8ff */
[----:B------:R-:W-:-:S07]  /*acd0*/  LOP3.LUT R0, R2, R0, R7, 0xfe, !PT ;  /* 0x0000000002007212 */ /* 0x000fce00078efe07 */
.L_x_4366:
[----:B------:R-:W-:Y:S05]  /*ace0*/  BSYNC.RECONVERGENT B0 ;  /* 0x0000000000007941 */ /* 0x000fea0003800200 */
.L_x_4365:
[----:B------:R-:W0:Y:S01]  /*acf0*/  F2I.FTZ.TRUNC.NTZ R0, R0 ;  /* 0x0000000000007305 */ /* 0x000e22000021f100 */
[----:B------:R-:W-:Y:S05]  /*ad00*/  BRA `(.L_x_4346) ;  /* 0x0000000000987947 */ /* 0x000fea0003800000 */
.L_x_4358:
        /* <DEDUP_REMOVED lines=14> */
.L_x_4372:
[----:B------:R-:W-:Y:S05]  /*adf0*/  BSYNC.RECONVERGENT B0 ;  /* 0x0000000000007941 */ /* 0x000fea0003800200 */
.L_x_4371:
[----:B------:R-:W4:Y:S01]  /*ae00*/  F2I.FTZ.TRUNC.NTZ R0, R0 ;  /* 0x0000000000007305 */ /* 0x000f22000021f100 */
[----:B------:R-:W-:Y:S05]  /*ae10*/  BRA `(.L_x_4346) ;  /* 0x0000000000547947 */ /* 0x000fea0003800000 */
.L_x_4345:
        /* <DEDUP_REMOVED lines=16> */
.L_x_4373:
[----:B------:R-:W-:Y:S01]  /*af20*/  IMAD.MOV.U32 R0, RZ, RZ, RZ ;  /* 0x000000ffff007224 */ /* 0x000fe200078e00ff */
[----:B------:R-:W-:Y:S06]  /*af30*/  BRA `(.L_x_4346) ;  /* 0x00000000000c7947 */ /* 0x000fec0003800000 */
.L_x_4370:
[----:B------:R0:W5:Y:S01]  /*af40*/  LDG.E R0, desc[UR36][R2.64] ;  /* 0x0000002402007981 */ /* 0x000162000c1e1900 */
[----:B------:R-:W-:Y:S05]  /*af50*/  BRA `(.L_x_4346) ;  /* 0x0000000000047947 */ /* 0x000fea0003800000 */
.L_x_4369:
[----:B------:R3:W5:Y:S02]  /*af60*/  LDG.E R0, desc[UR36][R2.64] ;  /* 0x0000002402007981 */ /* 0x000764000c1e1900 */
.L_x_4346:
[----:B------:R-:W-:Y:S01]  /*af70*/  UPRMT UR4, UR42, 0x9910, URZ ;  /* 0x000099102a047896 */ /* 0x000fe200080000ff */
[----:B012345:R-:W-:-:S03]  /*af80*/  IABS R2, R0 ;  /* 0x0000000000027213 */ /* 0x03ffc60000000000 */
        /* <DEDUP_REMOVED lines=12> */
.L_x_4377:
[----:B------:R-:W-:Y:S01]  /*b050*/  STG.E.U8 desc[UR36][R16.64], R2 ;  /* 0x0000000210007986 */ /* 0x000fe2000c101124 */
[----:B------:R-:W-:Y:S05]  /*b060*/  EXIT ;  /* 0x000000000000794d */ /* 0x000fea0003800000 */
.L_x_4376:
[----:B------:R-:W-:-:S09]  /*b070*/  UISETP.NE.AND UP0, UPT, UR4, 0x2, UPT ;  /* 0x000000020400788c */ /* 0x000fd2000bf05270 */
[----:B------:R-:W-:Y:S05]  /*b080*/  BRA.U !UP0, `(.L_x_4379) ;  /* 0x0000000108247547 */ /* 0x000fea000b800000 */
[----:B------:R-:W-:-:S09]  /*b090*/  UISETP.NE.AND UP0, UPT, UR4, 0x3, UPT ;  /* 0x000000030400788c */ /* 0x000fd2000bf05270 */
[----:B------:R-:W-:Y:S05]  /*b0a0*/  BRA.U !UP0, `(.L_x_4380) ;  /* 0x0000000108147547 */ /* 0x000fea000b800000 */
[----:B------:R-:W-:-:S09]  /*b0b0*/  UISETP.NE.AND UP0, UPT, UR4, 0x4, UPT ;  /* 0x000000040400788c */ /* 0x000fd2000bf05270 */
[----:B------:R-:W-:Y:S05]  /*b0c0*/  BRA.U UP0, `(.L_x_4378) ;  /* 0x00000009003c7547 */ /* 0x000fea000b800000 */
[----:B------:R-:W-:-:S05]  /*b0d0*/  SHF.R.S32.HI R3, RZ, 0x1f, R2 ;  /* 0x0000001fff037819 */ /* 0x000fca0000011402 */
[----:B------:R-:W-:Y:S01]  /*b0e0*/  STG.E.64 desc[UR36][R16.64], R2 ;  /* 0x0000000210007986 */ /* 0x000fe2000c101b24 */
[----:B------:R-:W-:Y:S05]  /*b0f0*/  EXIT ;  /* 0x000000000000794d */ /* 0x000fea0003800000 */
.L_x_4380:
[----:B------:R-:W-:Y:S01]  /*b100*/  STG.E desc[UR36][R16.64], R2 ;  /* 0x0000000210007986 */ /* 0x000fe2000c101924 */
[----:B------:R-:W-:Y:S05]  /*b110*/  EXIT ;  /* 0x000000000000794d */ /* 0x000fea0003800000 */
.L_x_4379:
[----:B------:R-:W-:Y:S01]  /*b120*/  STG.E.U16 desc[UR36][R16.64], R2 ;  /* 0x0000000210007986 */ /* 0x000fe2000c101524 */
[----:B------:R-:W-:Y:S05]  /*b130*/  EXIT ;  /* 0x000000000000794d */ /* 0x000fea0003800000 */
.L_x_4375:
[----:B------:R-:W-:-:S09]  /*b140*/  UISETP.GT.AND UP0, UPT, UR4, 0x6, UPT ;  /* 0x000000060400788c */ /* 0x000fd2000bf04270 */
[----:B------:R-:W-:Y:S05]  /*b150*/  BRA.U UP0, `(.L_x_4381) ;  /* 0x00000001002c7547 */ /* 0x000fea000b800000 */
[----:B------:R-:W-:-:S09]  /*b160*/  UISETP.NE.AND UP0, UPT, UR4, 0x5, UPT ;  /* 0x000000050400788c */ /* 0x000fd2000bf05270 */
[----:B------:R-:W-:Y:S05]  /*b170*/  BRA.U !UP0, `(.L_x_4382) ;  /* 0x0000000108147547 */ /* 0x000fea000b800000 */
[----:B------:R-:W-:-:S09]  /*b180*/  UISETP.NE.AND UP0, UPT, UR4, 0x6, UPT ;  /* 0x000000060400788c */ /* 0x000fd2000bf05270 */
[----:B------:R-:W-:Y:S05]  /*b190*/  BRA.U UP0, `(.L_x_4378) ;  /* 0x0000000900087547 */ /* 0x000fea000b800000 */
[----:B------:R-:W-:-:S05]  /*b1a0*/  I2FP.F32.S32 R3, R2 ;  /* 0x0000000200037245 */ /* 0x000fca0000201400 */
[----:B------:R-:W-:Y:S01]  /*b1b0*/  STG.E desc[UR36][R16.64], R3 ;  /* 0x0000000310007986 */ /* 0x000fe2000c101924 */
[----:B------:R-:W-:Y:S05]  /*b1c0*/  EXIT ;  /* 0x000000000000794d */ /* 0x000fea0003800000 */
.L_x_4382:
[----:B------:R-:W-:-:S04]  /*b1d0*/  I2FP.F32.S32 R0, R2 ;  /* 0x0000000200007245 */ /* 0x000fc80000201400 */
[----:B------:R-:W-:-:S05]  /*b1e0*/  F2FP.F16.F32.PACK_AB R0, RZ, R0 ;  /* 0x00000000ff00723e */ /* 0x000fca00000000ff */
[----:B------:R-:W-:Y:S01]  /*b1f0*/  STG.E.U16 desc[UR36][R16.64], R0 ;  /* 0x0000000010007986 */ /* 0x000fe2000c101524 */
[----:B------:R-:W-:Y:S05]  /*b200*/  EXIT ;  /* 0x000000000000794d */ /* 0x000fea0003800000 */
.L_x_4381:
        /* <DEDUP_REMOVED lines=8> */
[----:B------:R-:W-:Y:S01]  /*b290*/  STG.E.64 desc[UR36][R16.64], R2 ;  /* 0x0000000210007986 */ /* 0x000fe2000c101b24 */
[----:B------:R-:W-:Y:S05]  /*b2a0*/  EXIT ;  /* 0x000000000000794d */ /* 0x000fea0003800000 */
.L_x_4384:
[----:B------:R-:W-:-:S04]  /*b2b0*/  I2FP.F32.S32 R2, R2 ;  /* 0x0000000200027245 */ /* 0x000fc80000201400 */
[----:B------:R-:W-:-:S04]  /*b2c0*/  F2FP.F16.F32.PACK_AB R3, RZ, R2 ;  /* 0x00000002ff03723e */ /* 0x000fc800000000ff */
[----:B------:R-:W-:-:S05]  /*b2d0*/  PRMT R3, R3, 0x5410, RZ ;  /* 0x0000541003037816 */ /* 0x000fca00000000ff */
[----:B------:R-:W-:Y:S01]  /*b2e0*/  STG.E desc[UR36][R16.64], R3 ;  /* 0x0000000310007986 */ /* 0x000fe2000c101924 */
[----:B------:R-:W-:Y:S05]  /*b2f0*/  EXIT ;  /* 0x000000000000794d */ /* 0x000fea0003800000 */
.L_x_4383:
[----:B------:R-:W0:Y:S02]  /*b300*/  I2F.F64 R2, R2 ;  /* 0x0000000200027312 */ /* 0x000e240000201c00 */
[----:B0-----:R-:W-:Y:S01]  /*b310*/  STG.E.64 desc[UR36][R16.64], R2 ;  /* 0x0000000210007986 */ /* 0x001fe2000c101b24 */
[----:B------:R-:W-:Y:S05]  /*b320*/  EXIT ;  /* 0x000000000000794d */ /* 0x000fea0003800000 */
.L_x_4374:
        /* <DEDUP_REMOVED lines=12> */
.L_x_4388:
[----:B------:R-:W-:Y:S01]  /*b3f0*/  I2FP.F32.S32 R3, R2 ;  /* 0x0000000200037245 */ /* 0x000fe20000201400 */
[----:B------:R-:W-:Y:S01]  /*b400*/  BSSY.RECONVERGENT B0, `(.L_x_4389) ;  /* 0x0000013000007945 */ /* 0x000fe20003800200 */
[----:B------:R-:W-:Y:S02]  /*b410*/  MOV R8, 0x80 ;  /* 0x0000008000087802 */ /* 0x000fe40000000f00 */
        /* <DEDUP_REMOVED lines=14> */
.L_x_4391:
[----:B------:R-:W-:-:S04]  /*b500*/  SHF.R.U32.HI R3, RZ, 0x18, R3 ;  /* 0x00000018ff037819 */ /* 0x000fc80000011603 */
[----:B------:R-:W-:-:S04]  /*b510*/  LOP3.LUT R0, R0, 0x80, R3, 0xf8, !PT ;  /* 0x0000008000007812 */ /* 0x000fc800078ef803 */
[----:B------:R-:W-:-:S07]  /*b520*/  PRMT R8, R0, 0x7610, R8 ;  /* 0x0000761000087816 */ /* 0x000fce0000000008 */
.L_x_4390:
[----:B------:R-:W-:Y:S05]  /*b530*/  BSYNC.RECONVERGENT B0 ;  /* 0x0000000000007941 */ /* 0x000fea0003800200 */
.L_x_4389:
[----:B------:R-:W-:Y:S01]  /*b540*/  STG.E.U8 desc[UR36][R16.64], R8 ;  /* 0x0000000810007986 */ /* 0x000fe2000c101124 */
[----:B------:R-:W-:Y:S05]  /*b550*/  EXIT ;  /* 0x000000000000794d */ /* 0x000fea0003800000 */
.L_x_4387:
        /* <DEDUP_REMOVED lines=17> */
.L_x_4394:
[----:B------:R-:W-:-:S04]  /*b670*/  SHF.R.U32.HI R3, RZ, 0x18, R3 ;  /* 0x00000018ff037819 */ /* 0x000fc80000011603 */
[----:B------:R-:W-:-:S04]  /*b680*/  LOP3.LUT R0, R0, 0x80, R3, 0xf8, !PT ;  /* 0x0000008000007812 */ /* 0x000fc800078ef803 */
[----:B------:R-:W-:-:S07]  /*b690*/  PRMT R8, R0, 0x7610, R8 ;  /* 0x0000761000087816 */ /* 0x000fce0000000008 */
.L_x_4393:
[----:B------:R-:W-:Y:S05]  /*b6a0*/  BSYNC.RECONVERGENT B0 ;  /* 0x0000000000007941 */ /* 0x000fea0003800200 */
.L_x_4392:
[----:B------:R-:W-:Y:S01]  /*b6b0*/  STG.E.U8 desc[UR36][R16.64], R8 ;  /* 0x0000000810007986 */ /* 0x000fe2000c101124 */
[----:B------:R-:W-:Y:S05]  /*b6c0*/  EXIT ;  /* 0x000000000000794d */ /* 0x000fea0003800000 */
.L_x_4386:
        /* <DEDUP_REMOVED lines=22> */
.L_x_4396:
[----:B------:R-:W-:-:S05]  /*b830*/  SHF.R.S32.HI R3, RZ, 0x1f, R2 ;  /* 0x0000001fff037819 */ /* 0x000fca0000011402 */
[----:B------:R-:W-:Y:S01]  /*b840*/  STG.E.64 desc[UR36][R16.64], R2 ;  /* 0x0000000210007986 */ /* 0x000fe2000c101b24 */
[----:B------:R-:W-:Y:S05]  /*b850*/  EXIT ;  /* 0x000000000000794d */ /* 0x000fea0003800000 */
.L_x_4395:
[----:B------:R-:W-:Y:S01]  /*b860*/  STG.E desc[UR36][R16.64], R2 ;  /* 0x0000000210007986 */ /* 0x000fe2000c101924 */
[----:B------:R-:W-:Y:S05]  /*b870*/  EXIT ;  /* 0x000000000000794d */ /* 0x000fea0003800000 */
.L_x_4385:
        /* <DEDUP_REMOVED lines=8> */
[----:B------:R-:W-:Y:S01]  /*b900*/  STG.E.U8 desc[UR36][R16.64], R3 ;  /* 0x0000000310007986 */ /* 0x000fe2000c101124 */
[----:B------:R-:W-:Y:S05]  /*b910*/  EXIT ;  /* 0x000000000000794d */ /* 0x000fea0003800000 */
.L_x_4398:
[----:B------:R-:W0:Y:S01]  /*b920*/  I2F.F64 R4, R2 ;  /* 0x0000000200047312 */ /* 0x000e220000201c00 */
[----:B------:R-:W-:-:S05]  /*b930*/  CS2R R6, SRZ ;  /* 0x0000000000067805 */ /* 0x000fca000001ff00 */
[----:B0-----:R-:W-:Y:S01]  /*b940*/  STG.E.128 desc[UR36][R16.64], R4 ;  /* 0x0000000410007986 */ /* 0x001fe2000c101d24 */
[----:B------:R-:W-:Y:S05]  /*b950*/  EXIT ;  /* 0x000000000000794d */ /* 0x000fea0003800000 */
.L_x_4397:
[----:B------:R-:W-:-:S09]  /*b960*/  UISETP.NE.AND UP0, UPT, UR4, 0xf, UPT ;  /* 0x0000000f0400788c */ /* 0x000fd2000bf05270 */
[----:B------:R-:W-:Y:S05]  /*b970*/  BRA.U !UP0, `(.L_x_4399) ;  /* 0x0000000108e87547 */ /* 0x000fea000b800000 */
[----:B------:R-:W-:-:S09]  /*b980*/  UISETP.NE.AND UP0, UPT, UR4, 0x17, UPT ;  /* 0x000000170400788c */ /* 0x000fd2000bf05270 */
[----:B------:R-:W-:Y:S05]  /*b990*/  BRA.U !UP0, `(.L_x_4400) ;  /* 0x0000000108907547 */ /* 0x000fea000b800000 */
[----:B------:R-:W-:-:S09]  /*b9a0*/  UISETP.NE.AND UP0, UPT, UR4, 0x18, UPT ;  /* 0x000000180400788c */ /* 0x000fd2000bf05270 */
[----:B------:R-:W-:Y:S05]  /*b9b0*/  BRA.U !UP0, `(.L_x_4401) ;  /* 0x0000000108447547 */ /* 0x000fea000b800000 */
.L_x_4378:
        /* <DEDUP_REMOVED lines=16> */
.L_x_4402:
[----:B------:R-:W-:Y:S05]  /*bac0*/  EXIT ;  /* 0x000000000000794d */ /* 0x000fea0003800000 */
.L_x_4401:
[----:B------:R-:W-:Y:S01]  /*bad0*/  I2FP.F32.S32 R5, R2 ;  /* 0x0000000200057245 */ /* 0x000fe20000201400 */
[----:B------:R-:W-:Y:S01]  /*bae0*/  BSSY.RECONVERGENT B0, `(.L_x_4403) ;  /* 0x000000c000007945 */ /* 0x000fe20003800200 */
[----:B------:R-:W-:Y:S02]  /*baf0*/  MOV R0, 0x7f ;  /* 0x0000007f00007802 */ /* 0x000fe40000000f00 */
        /* <DEDUP_REMOVED lines=10> */
.L_x_4404:
[----:B------:R-:W-:Y:S05]  /*bba0*/  BSYNC.RECONVERGENT B0 ;  /* 0x0000000000007941 */ /* 0x000fea0003800200 */
.L_x_4403:
[----:B------:R-:W-:-:S05]  /*bbb0*/  LOP3.LUT R3, R0, 0x80, R3, 0xf8, !PT ;  /* 0x0000008000037812 */ /* 0x000fca00078ef803 */
[----:B------:R-:W-:Y:S01]  /*bbc0*/  STG.E.U8 desc[UR36][R16.64], R3 ;  /* 0x0000000310007986 */ /* 0x000fe2000c101124 */
[----:B------:R-:W-:Y:S05]  /*bbd0*/  EXIT ;  /* 0x000000000000794d */ /* 0x000fea0003800000 */
.L_x_4400:
        /* <DEDUP_REMOVED lines=12> */
.L_x_4406:
[----:B------:R-:W-:Y:S01]  /*bca0*/  IMAD.MOV.U32 R0, RZ, RZ, 0x7f ;  /* 0x0000007fff007424 */ /* 0x000fe200078e00ff */
[----:B------:R-:W-:-:S04]  /*bcb0*/  ISETP.GT.U32.AND P0, PT, R2, 0x7f800000, PT ;  /* 0x7f8000000200780c */ /* 0x000fc80003f04070 */
[----:B------:R-:W-:-:S09]  /*bcc0*/  SEL R0, R0, 0x7c, P0 ;  /* 0x0000007c00007807 */ /* 0x000fd20000000000 */
.L_x_4407:
[----:B------:R-:W-:Y:S05]  /*bcd0*/  BSYNC.RECONVERGENT B0 ;  /* 0x0000000000007941 */ /* 0x000fea0003800200 */
.L_x_4405:
[----:B------:R-:W-:-:S04]  /*bce0*/  SHF.R.U32.HI R3, RZ, 0x18, R3 ;  /* 0x00000018ff037819 */ /* 0x000fc80000011603 */
[----:B------:R-:W-:-:S05]  /*bcf0*/  LOP3.LUT R3, R0, 0x80, R3, 0xf8, !PT ;  /* 0x0000008000037812 */ /* 0x000fca00078ef803 */
[----:B------:R-:W-:Y:S01]  /*bd00*/  STG.E.U8 desc[UR36][R16.64], R3 ;  /* 0x0000000310007986 */ /* 0x000fe2000c101124 */
[----:B------:R-:W-:Y:S05]  /*bd10*/  EXIT ;  /* 0x000000000000794d */ /* 0x000fea0003800000 */
.L_x_4399:
[----:B------:R-:W-:-:S04]  /*bd20*/  I2FP.F32.S32 R0, R2 ;  /* 0x0000000200007245 */ /* 0x000fc80000201400 */
[----:B------:R-:W-:-:S05]  /*bd30*/  F2FP.BF16.F32.PACK_AB R0, RZ, R0 ;  /* 0x00000000ff00723e */ /* 0x000fca00000010ff */
[----:B------:R-:W-:Y:S01]  /*bd40*/  STG.E.U16 desc[UR36][R16.64], R0 ;  /* 0x0000000010007986 */ /* 0x000fe2000c101524 */
[----:B------:R-:W-:Y:S05]  /*bd50*/  EXIT ;  /* 0x000000000000794d */ /* 0x000fea0003800000 */
.L_x_4408:
        /* <DEDUP_REMOVED lines=10> */
.L_x_6006:


//--------------------- .text._ZN2at6native27unrolled_elementwise_kernelINS0_10AbsFunctorIiEESt5arrayIPcLm2EELi4E23TrivialOffsetCalculatorILi1EjES8_NS0_6memory12LoadWithCastILi1EEENS9_13StoreWithCastILi1EEEEEviT_T0_T2_T3_T4_T5_ --------------------------
	.section	.text._ZN2at6native27unrolled_elementwise_kernelINS0_10AbsFunctorIiEESt5arrayIPcLm2EELi4E23TrivialOffsetCalculatorILi1EjES8_NS0_6memory12LoadWithCastILi1EEENS9_13StoreWithCastILi1EEEEEviT_T0_T2_T3_T4_T5_,"ax",@progbits
	.align	128
        .global         _ZN2at6native27unrolled_elementwise_kernelINS0_10AbsFunctorIiEESt5arrayIPcLm2EELi4E23TrivialOffsetCalculatorILi1EjES8_NS0_6memory12LoadWithCastILi1EEENS9_13StoreWithCastILi1EEEEEviT_T0_T2_T3_T4_T5_
        .type           _ZN2at6native27unrolled_elementwise_kernelINS0_10AbsFunctorIiEESt5arrayIPcLm2EELi4E23TrivialOffsetCalculatorILi1EjES8_NS0_6memory12LoadWithCastILi1EEENS9_13StoreWithCastILi1EEEEEviT_T0_T2_T3_T4_T5_,@function
        .size           _ZN2at6native27unrolled_elementwise_kernelINS0_10AbsFunctorIiEESt5arrayIPcLm2EELi4E23TrivialOffsetCalculatorILi1EjES8_NS0_6memory12LoadWithCastILi1EEENS9_13StoreWithCastILi1EEEEEviT_T0_T2_T3_T4_T5_,(.L_x_6007 - _ZN2at6native27unrolled_elementwise_kernelINS0_10AbsFunctorIiEESt5arrayIPcLm2EELi4E23TrivialOffsetCalculatorILi1EjES8_NS0_6memory12LoadWithCastILi1EEENS9_13StoreWithCastILi1EEEEEviT_T0_T2_T3_T4_T5_)
        .other          _ZN2at6native27unrolled_elementwise_kernelINS0_10AbsFunctorIiEESt5arrayIPcLm2EELi4E23TrivialOffsetCalculatorILi1EjES8_NS0_6memory12LoadWithCastILi1EEENS9_13StoreWithCastILi1EEEEEviT_T0_T2_T3_T4_T5_,@"STO_CUDA_ENTRY STV_DEFAULT"
_ZN2at6native27unrolled_elementwise_kernelINS0_10AbsFunctorIiEESt5arrayIPcLm2EELi4E23TrivialOffsetCalculatorILi1EjES8_NS0_6memory12LoadWithCastILi1EEENS9_13StoreWithCastILi1EEEEEviT_T0_T2_T3_T4_T5_:
.text._ZN2at6native27unrolled_elementwise_kernelINS0_10AbsFunctorIiEESt5arrayIPcLm2EELi4E23TrivialOffsetCalculatorILi1EjES8_NS0_6memory12LoadWithCastILi1EEENS9_13StoreWithCastILi1EEEEEviT_T0_T2_T3_T4_T5_:
        /* <DEDUP_REMOVED lines=31> */
.L_x_4414:
[----:B------:R3:W5:Y:S01]  /*01f0*/  LDG.E.U8 R26, desc[UR36][R4.64] ;  /* 0x00000024041a7981 */ /* 0x000762000c1e1100 */
[----:B------:R-:W-:Y:S05]  /*0200*/  BRA `(.L_x_4416) ;  /* 0x0000000c00307947 */ /* 0x000fea0003800000 */
.L_x_4413:
        /* <DEDUP_REMOVED lines=8> */
.L_x_4418:
[----:B------:R1:W5:Y:S01]  /*0290*/  LDG.E R26, desc[UR36][R4.64] ;  /* 0x00000024041a7981 */ /* 0x000362000c1e1900 */
[----:B------:R-:W-:Y:S05]  /*02a0*/  BRA `(.L_x_4416) ;  /* 0x0000000c00087947 */ /* 0x000fea0003800000 */
.L_x_4417:
[----:B------:R2:W5:Y:S01]  /*02b0*/  LDG.E.S16 R26, desc[UR36][R4.64] ;  /* 0x00000024041a7981 */ /* 0x000562000c1e1700 */
[----:B------:R-:W-:Y:S05]  /*02c0*/  BRA `(.L_x_4416) ;  /* 0x0000000c00007947 */ /* 0x000fea0003800000 */
.L_x_4412:
        /* <DEDUP_REMOVED lines=9> */
.L_x_4420:
[----:B------:R-:W2:Y:S02]  /*0360*/  LDG.E.U16 R4, desc[UR36][R4.64] ;  /* 0x0000002404047981 */ /* 0x000ea4000c1e1500 */
[----:B--2---:R-:W-:-:S06]  /*0370*/  HADD2.F32 R26, -RZ, R4.H0_H0 ;  /* 0x20000004ff1a7230 */ /* 0x004fcc0000004100 */
[----:B------:R-:W0:Y:S01]  /*0380*/  F2I.FTZ.TRUNC.NTZ R26, R26 ;  /* 0x0000001a001a7305 */ /* 0x000e22000021f100 */
[----:B------:R-:W-:Y:S05]  /*0390*/  BRA `(.L_x_4416) ;  /* 0x0000000800cc7947 */ /* 0x000fea0003800000 */
.L_x_4419:
        /* <DEDUP_REMOVED lines=9> */
.L_x_4422:
[----:B------:R-:W2:Y:S02]  /*0430*/  LDG.E.U16 R4, desc[UR36][R4.64] ;  /* 0x0000002404047981 */ /* 0x000ea4000c1e1500 */
[----:B--2---:R-:W-:-:S06]  /*0440*/  HADD2.F32 R26, -RZ, R4.H0_H0 ;  /* 0x20000004ff1a7230 */ /* 0x004fcc0000004100 */
[----:B------:R-:W0:Y:S01]  /*0450*/  F2I.FTZ.TRUNC.NTZ R26, R26 ;  /* 0x0000001a001a7305 */ /* 0x000e22000021f100 */
[----:B------:R-:W-:Y:S05]  /*0460*/  BRA `(.L_x_4416) ;  /* 0x0000000800987947 */ /* 0x000fea0003800000 */
.L_x_4421:
[----:B------:R-:W2:Y:S02]  /*0470*/  LDG.E.64 R26, desc[UR36][R4.64] ;  /* 0x00000024041a7981 */ /* 0x000ea4000c1e1b00 */
[----:B--2---:R0:W1:Y:S01]  /*0480*/  F2I.F64.TRUNC R26, R26 ;  /* 0x0000001a001a7311 */ /* 0x004062000030d100 */
[----:B------:R-:W-:Y:S05]  /*0490*/  BRA `(.L_x_4416) ;  /* 0x00000008008c7947 */ /* 0x000fea0003800000 */
.L_x_4411:
        /* <DEDUP_REMOVED lines=12> */
.L_x_4425:
[----:B------:R-:W2:Y:S02]  /*0560*/  LDG.E.64 R4, desc[UR36][R4.64] ;  /* 0x0000002404047981 */ /* 0x000ea4000c1e1b00 */
[----:B--2---:R0:W1:Y:S01]  /*0570*/  F2I.F64.TRUNC R26, R4 ;  /* 0x00000004001a7311 */ /* 0x004062000030d100 */
[----:B------:R-:W-:Y:S05]  /*0580*/  BRA `(.L_x_4416) ;  /* 0x0000000800507947 */ /* 0x000fea0003800000 */
.L_x_4424:
        /* <DEDUP_REMOVED lines=24> */
[----:B------:R0:W1:Y:S01]  /*0710*/  F2I.FTZ.TRUNC.NTZ R26, R3 ;  /* 0x00000003001a7305 */ /* 0x000062000021f100 */
[----:B------:R-:W-:Y:S05]  /*0720*/  BRA `(.L_x_4416) ;  /* 0x0000000400e87947 */ /* 0x000fea0003800000 */
.L_x_4427:
        /* <DEDUP_REMOVED lines=12> */
[----:B------:R0:W1:Y:S01]  /*07f0*/  F2I.FTZ.TRUNC.NTZ R26, R0 ;  /* 0x00000000001a7305 */ /* 0x000062000021f100 */
[----:B------:R-:W-:Y:S05]  /*0800*/  BRA `(.L_x_4416) ;  /* 0x0000000400b07947 */ /* 0x000fea0003800000 */
.L_x_4426:
[----:B------:R-:W2:Y:S02]  /*0810*/  LDG.E.U16 R26, desc[UR36][R4.64] ;  /* 0x00000024041a7981 */ /* 0x000ea4000c1e1500 */
[----:B--2---:R-:W-:-:S06]  /*0820*/  IMAD.U32 R26, R26, 0x10000, RZ ;  /* 0x000100001a1a7824 */ /* 0x004fcc00078e00ff */
[----:B------:R-:W0:Y:S01]  /*0830*/  F2I.FTZ.TRUNC.NTZ R26, R26 ;  /* 0x0000001a001a7305 */ /* 0x000e22000021f100 */
[----:B------:R-:W-:Y:S05]  /*0840*/  BRA `(.L_x_4416) ;  /* 0x0000000400a07947 */ /* 0x000fea0003800000 */
.L_x_4423:
        /* <DEDUP_REMOVED lines=10> */
.L_x_4430:
        /* <DEDUP_REMOVED lines=21> */
.L_x_4434:
[----:B------:R-:W-:Y:S05]  /*0a40*/  BSYNC.RECONVERGENT B1 ;  /* 0x0000000000017941 */ /* 0x000fea0003800200 */
.L_x_4433:
[----:B------:R-:W-:Y:S01]  /*0a50*/  IMAD.SHL.U32 R0, R0, 0x100000, RZ ;  /* 0x0010000000007824 */ /* 0x000fe200078e00ff */
[----:B------:R-:W-:-:S04]  /*0a60*/  LEA R3, R3, 0x3b800000, 0x17 ;  /* 0x3b80000003037811 */ /* 0x000fc800078eb8ff */
[----:B------:R-:W-:-:S07]  /*0a70*/  LOP3.LUT R26, R3, R0, R7, 0xfe, !PT ;  /* 0x00000000031a7212 */ /* 0x000fce00078efe07 */
.L_x_4432:
[----:B------:R-:W-:Y:S05]  /*0a80*/  BSYNC.RECONVERGENT B0 ;  /* 0x0000000000007941 */ /* 0x000fea0003800200 */
.L_x_4431:
[----:B------:R-:W0:Y:S01]  /*0a90*/  F2I.FTZ.TRUNC.NTZ R26, R26 ;  /* 0x0000001a001a7305 */ /* 0x000e22000021f100 */
[----:B------:R-:W-:Y:S05]  /*0aa0*/  BRA `(.L_x_4416) ;  /* 0x0000000400087947 */ /* 0x000fea0003800000 */
.L_x_4429:
        /* <DEDUP_REMOVED lines=21> */
.L_x_4438:
[----:B------:R-:W-:Y:S05]  /*0c00*/  BSYNC.RECONVERGENT B1 ;  /* 0x0000000000017941 */ /* 0x000fea0003800200 */
.L_x_4437:
[----:B------:R-:W-:Y:S01]  /*0c10*/  IMAD.SHL.U32 R0, R0, 0x200000, RZ ;  /* 0x0020000000007824 */ /* 0x000fe200078e00ff */
[----:B------:R-:W-:-:S04]  /*0c20*/  LEA R3, R3, 0x37800000, 0x17 ;  /* 0x3780000003037811 */ /* 0x000fc800078eb8ff */
[----:B------:R-:W-:-:S07]  /*0c30*/  LOP3.LUT R26, R3, R0, R7, 0xfe, !PT ;  /* 0x00000000031a7212 */ /* 0x000fce00078efe07 */
.L_x_4436:
[----:B------:R-:W-:Y:S05]  /*0c40*/  BSYNC.RECONVERGENT B0 ;  /* 0x0000000000007941 */ /* 0x000fea0003800200 */
.L_x_4435:
[----:B------:R-:W0:Y:S01]  /*0c50*/  F2I.FTZ.TRUNC.NTZ R26, R26 ;  /* 0x0000001a001a7305 */ /* 0x000e22000021f100 */
[----:B------:R-:W-:Y:S05]  /*0c60*/  BRA `(.L_x_4416) ;  /* 0x0000000000987947 */ /* 0x000fea0003800000 */
.L_x_4428:
[----:B------:R-:W-:-:S09]  /*0c70*/  UISETP.NE.AND UP0, UPT, UR4, 0x1c, UPT ;  /* 0x0000001c0400788c */ /* 0x000fd2000bf05270 */
[----:B------:R-:W-:Y:S05]  /*0c80*/  BRA.U !UP0, `(.L_x_4439) ;  /* 0x00000001088c7547 */ /* 0x000fea000b800000 */
[----:B------:R-:W-:-:S09]  /*0c90*/  UISETP.NE.AND UP0, UPT, UR4, 0x1d, UPT ;  /* 0x0000001d0400788c */ /* 0x000fd2000bf05270 */
[----:B------:R-:W-:Y:S05]  /*0ca0*/  BRA.U !UP0, `(.L_x_4440) ;  /* 0x00000001087c7547 */ /* 0x000fea000b800000 */
[----:B------:R-:W-:-:S09]  /*0cb0*/  UISETP.NE.AND UP0, UPT, UR4, 0x2c, UPT ;  /* 0x0000002c0400788c */ /* 0x000fd2000bf05270 */
[----:B------:R-:W-:Y:S05]  /*0cc0*/  BRA.U !UP0, `(.L_x_4441) ;  /* 0x0000000108487547 */ /* 0x000fea000b800000 */
.L_x_4415:
        /* <DEDUP_REMOVED lines=16> */
.L_x_4442:
[----:B------:R-:W-:Y:S01]  /*0dd0*/  IMAD.MOV.U32 R26, RZ, RZ, RZ ;  /* 0x000000ffff1a7224 */ /* 0x000fe200078e00ff */
[----:B------:R-:W-:Y:S06]  /*0de0*/  BRA `(.L_x_4416) ;  /* 0x0000000000387947 */ /* 0x000fec0003800000 */
.L_x_4441:
        /* <DEDUP_REMOVED lines=8> */
.L_x_4444:
[----:B------:R-:W-:Y:S05]  /*0e70*/  BSYNC.RECONVERGENT B0 ;  /* 0x0000000000007941 */ /* 0x000fea0003800200 */
.L_x_4443:
[----:B------:R-:W0:Y:S01]  /*0e80*/  F2I.FTZ.TRUNC.NTZ R26, R26 ;  /* 0x0000001a001a7305 */ /* 0x000e22000021f100 */
[----:B------:R-:W-:Y:S05]  /*0e90*/  BRA `(.L_x_4416) ;  /* 0x00000000000c7947 */ /* 0x000fea0003800000 */
.L_x_4440:
[----:B------:R0:W5:Y:S01]  /*0ea0*/  LDG.E R26, desc[UR36][R4.64] ;  /* 0x00000024041a7981 */ /* 0x000162000c1e1900 */
[----:B------:R-:W-:Y:S05]  /*0eb0*/  BRA `(.L_x_4416) ;  /* 0x0000000000047947 */ /* 0x000fea0003800000 */
.L_x_4439:
[----:B------:R0:W5:Y:S02]  /*0ec0*/  LDG.E R26, desc[UR36][R4.64] ;  /* 0x00000024041a7981 */ /* 0x000164000c1e1900 */
.L_x_4416:
[----:B------:R-:W-:-:S07]  /*0ed0*/  VIADD R19, R23, 0x80 ;  /* 0x0000008017137836 */ /* 0x000fce0000000000 */
.L_x_4410:
[----:B------:R-:W-:Y:S05]  /*0ee0*/  BSYNC.RECONVERGENT B6 ;  /* 0x0000000000067941 */ /* 0x000fea0003800200 */
.L_x_4409:
[----:B------:R-:W-:Y:S01]  /*0ef0*/  ISETP.GE.AND P0, PT, R19, R22, PT ;  /* 0x000000161300720c */ /* 0x000fe20003f06270 */
[----:B------:R-:W-:Y:S01]  /*0f00*/  BSSY.RECONVERGENT B6, `(.L_x_4445) ;  /* 0x00000e5000067945 */ /* 0x000fe20003800200 */
[----:B------:R-:W-:-:S11]  /*0f10*/  IMAD.MOV.U32 R25, RZ, RZ, RZ ;  /* 0x000000ffff197224 */ /* 0x000fd600078e00ff */
        /* <DEDUP_REMOVED lines=20> */
.L_x_4450:
[----:B------:R0:W5:Y:S01]  /*1060*/  LDG.E.U8 R25, desc[UR36][R4.64] ;  /* 0x0000002404197981 */ /* 0x000162000c1e1100 */
[----:B------:R-:W-:Y:S05]  /*1070*/  BRA `(.L_x_4452) ;  /* 0x0000000c00307947 */ /* 0x000fea0003800000 */
.L_x_4449:
        /* <DEDUP_REMOVED lines=8> */
.L_x_4454:
[----:B------:R0:W5:Y:S01]  /*1100*/  LDG.E R25, desc[UR36][R4.64] ;  /* 0x0000002404197981 */ /* 0x000162000c1e1900 */
[----:B------:R-:W-:Y:S05]  /*1110*/  BRA `(.L_x_4452) ;  /* 0x0000000c00087947 */ /* 0x000fea0003800000 */
.L_x_4453:
[----:B------:R0:W5:Y:S01]  /*1120*/  LDG.E.S16 R25, desc[UR36][R4.64] ;  /* 0x0000002404197981 */ /* 0x000162000c1e1700 */
[----:B------:R-:W-:Y:S05]  /*1130*/  BRA `(.L_x_4452) ;  /* 0x0000000c00007947 */ /* 0x000fea0003800000 */
.L_x_4448:
        /* <DEDUP_REMOVED lines=9> */
.L_x_4456:
[----:B------:R-:W2:Y:S02]  /*11d0*/  LDG.E.U16 R4, desc[UR36][R4.64] ;  /* 0x0000002404047981 */ /* 0x000ea4000c1e1500 */
[----:B--2---:R-:W-:-:S06]  /*11e0*/  HADD2.F32 R25, -RZ, R4.H0_H0 ;  /* 0x20000004ff197230 */ /* 0x004fcc0000004100 */
[----:B------:R-:W0:Y:S01]  /*11f0*/  F2I.FTZ.TRUNC.NTZ R25, R25 ;  /* 0x0000001900197305 */ /* 0x000e22000021f100 */
[----:B------:R-:W-:Y:S05]  /*1200*/  BRA `(.L_x_4452) ;  /* 0x0000000800cc7947 */ /* 0x000fea0003800000 */
.L_x_4455:
        /* <DEDUP_REMOVED lines=9> */
.L_x_4458:
[----:B------:R-:W2:Y:S02]  /*12a0*/  LDG.E.U16 R4, desc[UR36][R4.64] ;  /* 0x0000002404047981 */ /* 0x000ea4000c1e1500 */
[----:B--2---:R-:W-:-:S06]  /*12b0*/  HADD2.F32 R25, -RZ, R4.H0_H0 ;  /* 0x20000004ff197230 */ /* 0x004fcc0000004100 */
[----:B------:R-:W0:Y:S01]  /*12c0*/  F2I.FTZ.TRUNC.NTZ R25, R25 ;  /* 0x0000001900197305 */ /* 0x000e22000021f100 */
[----:B------:R-:W-:Y:S05]  /*12d0*/  BRA `(.L_x_4452) ;  /* 0x0000000800987947 */ /* 0x000fea0003800000 */
.L_x_4457:
[----:B------:R-:W2:Y:S02]  /*12e0*/  LDG.E.64 R4, desc[UR36][R4.64] ;  /* 0x0000002404047981 */ /* 0x000ea4000c1e1b00 */
[----:B--2---:R0:W1:Y:S01]  /*12f0*/  F2I.F64.TRUNC R25, R4 ;  /* 0x0000000400197311 */ /* 0x004062000030d100 */
[----:B------:R-:W-:Y:S05]  /*1300*/  BRA `(.L_x_4452) ;  /* 0x00000008008c7947 */ /* 0x000fea0003800000 */
.L_x_4447:
        /* <DEDUP_REMOVED lines=12> */
.L_x_4461:
[----:B------:R-:W2:Y:S02]  /*13d0*/  LDG.E.64 R4, desc[UR36][R4.64] ;  /* 0x0000002404047981 */ /* 0x000ea4000c1e1b00 */
[----:B--2---:R0:W1:Y:S01]  /*13e0*/  F2I.F64.TRUNC R25, R4 ;  /* 0x0000000400197311 */ /* 0x004062000030d100 */
[----:B------:R-:W-:Y:S05]  /*13f0*/  BRA `(.L_x_4452) ;  /* 0x0000000800507947 */ /* 0x000fea0003800000 */
.L_x_4460:
        /* <DEDUP_REMOVED lines=26> */
.L_x_4463:
        /* <DEDUP_REMOVED lines=12> */
[----:B------:R2:W3:Y:S01]  /*1660*/  F2I.FTZ.TRUNC.NTZ R25, R0 ;  /* 0x0000000000197305 */ /* 0x0004e2000021f100 */
[----:B------:R-:W-:Y:S05]  /*1670*/  BRA `(.L_x_4452) ;  /* 0x0000000400b07947 */ /* 0x000fea0003800000 */
.L_x_4462:
[----:B------:R-:W2:Y:S02]  /*1680*/  LDG.E.U16 R25, desc[UR36][R4.64] ;  /* 0x0000002404197981 */ /* 0x000ea4000c1e1500 */
[----:B--2---:R-:W-:-:S06]  /*1690*/  IMAD.U32 R25, R25, 0x10000, RZ ;  /* 0x0001000019197824 */ /* 0x004fcc00078e00ff */
[----:B------:R-:W4:Y:S01]  /*16a0*/  F2I.FTZ.TRUNC.NTZ R25, R25 ;  /* 0x0000001900197305 */ /* 0x000f22000021f100 */
[----:B------:R-:W-:Y:S05]  /*16b0*/  BRA `(.L_x_4452) ;  /* 0x0000000400a07947 */ /* 0x000fea0003800000 */
.L_x_4459:
        /* <DEDUP_REMOVED lines=10> */
.L_x_4466:
        /* <DEDUP_REMOVED lines=21> */
.L_x_4470:
[----:B------:R-:W-:Y:S05]  /*18b0*/  BSYNC.RECONVERGENT B1 ;  /* 0x0000000000017941 */ /* 0x000fea0003800200 */
.L_x_4469:
[----:B------:R-:W-:Y:S01]  /*18c0*/  IMAD.SHL.U32 R0, R0, 0x100000, RZ ;  /* 0x0010000000007824 */ /* 0x000fe200078e00ff */
[----:B------:R-:W-:-:S04]  /*18d0*/  LEA R3, R3, 0x3b800000, 0x17 ;  /* 0x3b80000003037811 */ /* 0x000fc800078eb8ff */
[----:B------:R-:W-:-:S07]  /*18e0*/  LOP3.LUT R25, R3, R0, R25, 0xfe, !PT ;  /* 0x0000000003197212 */ /* 0x000fce00078efe19 */
.L_x_4468:
[----:B------:R-:W-:Y:S05]  /*18f0*/  BSYNC.RECONVERGENT B0 ;  /* 0x0000000000007941 */ /* 0x000fea0003800200 */
.L_x_4467:
[----:B------:R-:W0:Y:S01]  /*1900*/  F2I.FTZ.TRUNC.NTZ R25, R25 ;  /* 0x0000001900197305 */ /* 0x000e22000021f100 */
[----:B------:R-:W-:Y:S05]  /*1910*/  BRA `(.L_x_4452) ;  /* 0x0000000400087947 */ /* 0x000fea0003800000 */
.L_x_4465:
        /* <DEDUP_REMOVED lines=21> */
.L_x_4474:
[----:B------:R-:W-:Y:S05]  /*1a70*/  BSYNC.RECONVERGENT B1 ;  /* 0x0000000000017941 */ /* 0x000fea0003800200 */
.L_x_4473:
[----:B------:R-:W-:Y:S01]  /*1a80*/  IMAD.SHL.U32 R0, R0, 0x200000, RZ ;  /* 0x0020000000007824 */ /* 0x000fe200078e00ff */
[----:B------:R-:W-:-:S04]  /*1a90*/  LEA R3, R3, 0x37800000, 0x17 ;  /* 0x3780000003037811 */ /* 0x000fc800078eb8ff */
[----:B------:R-:W-:-:S07]  /*1aa0*/  LOP3.LUT R25, R3, R0, R25, 0xfe, !PT ;  /* 0x0000000003197212 */ /* 0x000fce00078efe19 */
.L_x_4472:
[----:B------:R-:W-:Y:S05]  /*1ab0*/  BSYNC.RECONVERGENT B0 ;  /* 0x0000000000007941 */ /* 0x000fea0003800200 */
.L_x_4471:
[----:B------:R-:W0:Y:S01]  /*1ac0*/  F2I.FTZ.TRUNC.NTZ R25, R25 ;  /* 0x0000001900197305 */ /* 0x000e22000021f100 */
[----:B------:R-:W-:Y:S05]  /*1ad0*/  BRA `(.L_x_4452) ;  /* 0x0000000000987947 */ /* 0x000fea0003800000 */
.L_x_4464:
        /* <DEDUP_REMOVED lines=14> */
.L_x_4478:
[----:B------:R-:W-:Y:S05]  /*1bc0*/  BSYNC.RECONVERGENT B0 ;  /* 0x0000000000007941 */ /* 0x000fea0003800200 */
.L_x_4477:
[----:B------:R-:W0:Y:S01]  /*1bd0*/  F2I.FTZ.TRUNC.NTZ R25, R25 ;  /* 0x0000001900197305 */ /* 0x000e22000021f100 */
[----:B------:R-:W-:Y:S05]  /*1be0*/  BRA `(.L_x_4452) ;  /* 0x0000000000547947 */ /* 0x000fea0003800000 */
.L_x_4451:
        /* <DEDUP_REMOVED lines=16> */
.L_x_4479:
[----:B------:R-:W-:Y:S01]  /*1cf0*/  IMAD.MOV.U32 R25, RZ, RZ, RZ ;  /* 0x000000ffff197224 */ /* 0x000fe200078e00ff */
[----:B------:R-:W-:Y:S06]  /*1d00*/  BRA `(.L_x_4452) ;  /* 0x00000000000c7947 */ /* 0x000fec0003800000 */
.L_x_4476:
[----:B------:R0:W5:Y:S01]  /*1d10*/  LDG.E R25, desc[UR36][R4.64] ;  /* 0x0000002404197981 */ /* 0x000162000c1e1900 */
[----:B------:R-:W-:Y:S05]  /*1d20*/  BRA `(.L_x_4452) ;  /* 0x0000000000047947 */ /* 0x000fea0003800000 */
.L_x_4475:
[----:B------:R0:W5:Y:S02]  /*1d30*/  LDG.E R25, desc[UR36][R4.64] ;  /* 0x0000002404197981 */ /* 0x000164000c1e1900 */
.L_x_4452:
[----:B------:R-:W-:-:S07]  /*1d40*/  VIADD R19, R19, 0x80 ;  /* 0x0000008013137836 */ /* 0x000fce0000000000 */
.L_x_4446:
[----:B------:R-:W-:Y:S05]  /*1d50*/  BSYNC.RECONVERGENT B6 ;  /* 0x0000000000067941 */ /* 0x000fea0003800200 */
.L_x_4445:
        /* <DEDUP_REMOVED lines=23> */
.L_x_4485:
[----:B------:R0:W5:Y:S01]  /*1ed0*/  LDG.E.U8 R16, desc[UR36][R4.64] ;  /* 0x0000002404107981 */ /* 0x000162000c1e1100 */
[----:B------:R-:W-:Y:S05]  /*1ee0*/  BRA `(.L_x_4487) ;  /* 0x0000000c00307947 */ /* 0x000fea0003800000 */
.L_x_4484:
        /* <DEDUP_REMOVED lines=8> */
.L_x_4489:
[----:B------:R0:W5:Y:S01]  /*1f70*/  LDG.E R16, desc[UR36][R4.64] ;  /* 0x0000002404107981 */ /* 0x000162000c1e1900 */
[----:B------:R-:W-:Y:S05]  /*1f80*/  BRA `(.L_x_4487) ;  /* 0x0000000c00087947 */ /* 0x000fea0003800000 */
.L_x_4488:
[----:B------:R0:W5:Y:S01]  /*1f90*/  LDG.E.S16 R16, desc[UR36][R4.64] ;  /* 0x0000002404107981 */ /* 0x000162000c1e1700 */
[----:B------:R-:W-:Y:S05]  /*1fa0*/  BRA `(.L_x_4487) ;  /* 0x0000000c00007947 */ /* 0x000fea0003800000 */
.L_x_4483:
        /* <DEDUP_REMOVED lines=9> */
.L_x_4491:
[----:B------:R-:W2:Y:S02]  /*2040*/  LDG.E.U16 R4, desc[UR36][R4.64] ;  /* 0x0000002404047981 */ /* 0x000ea4000c1e1500 */
[----:B--2---:R-:W-:-:S06]  /*2050*/  HADD2.F32 R16, -RZ, R4.H0_H0 ;  /* 0x20000004ff107230 */ /* 0x004fcc0000004100 */
[----:B------:R-:W0:Y:S01]  /*2060*/  F2I.FTZ.TRUNC.NTZ R16, R16 ;  /* 0x0000001000107305 */ /* 0x000e22000021f100 */
[----:B------:R-:W-:Y:S05]  /*2070*/  BRA `(.L_x_4487) ;  /* 0x0000000800cc7947 */ /* 0x000fea0003800000 */
.L_x_4490:
        /* <DEDUP_REMOVED lines=9> */
.L_x_4493:
[----:B------:R-:W2:Y:S02]  /*2110*/  LDG.E.U16 R4, desc[UR36][R4.64] ;  /* 0x0000002404047981 */ /* 0x000ea4000c1e1500 */
[----:B--2---:R-:W-:-:S06]  /*2120*/  HADD2.F32 R16, -RZ, R4.H0_H0 ;  /* 0x20000004ff107230 */ /* 0x004fcc0000004100 */
[----:B------:R-:W0:Y:S01]  /*2130*/  F2I.FTZ.TRUNC.NTZ R16, R16 ;  /* 0x0000001000107305 */ /* 0x000e22000021f100 */
[----:B------:R-:W-:Y:S05]  /*2140*/  BRA `(.L_x_4487) ;  /* 0x0000000800987947 */ /* 0x000fea0003800000 */
.L_x_4492:
[----:B------:R-:W2:Y:S02]  /*2150*/  LDG.E.64 R16, desc[UR36][R4.64] ;  /* 0x0000002404107981 */ /* 0x000ea4000c1e1b00 */
[----:B--2---:R0:W1:Y:S01]  /*2160*/  F2I.F64.TRUNC R16, R16 ;  /* 0x0000001000107311 */ /* 0x004062000030d100 */
[----:B------:R-:W-:Y:S05]  /*2170*/  BRA `(.L_x_4487) ;  /* 0x00000008008c7947 */ /* 0x000fea0003800000 */
.L_x_4482:
        /* <DEDUP_REMOVED lines=12> */
.L_x_4496:
[----:B------:R-:W2:Y:S02]  /*2240*/  LDG.E.64 R4, desc[UR36][R4.64] ;  /* 0x0000002404047981 */ /* 0x000ea4000c1e1b00 */
[----:B--2---:R0:W1:Y:S01]  /*2250*/  F2I.F64.TRUNC R16, R4 ;  /* 0x0000000400107311 */ /* 0x004062000030d100 */
[----:B------:R-:W-:Y:S05]  /*2260*/  BRA `(.L_x_4487) ;  /* 0x0000000800507947 */ /* 0x000fea0003800000 */
.L_x_4495:
        /* <DEDUP_REMOVED lines=26> */
.L_x_4498:
        /* <DEDUP_REMOVED lines=12> */
[----:B------:R0:W1:Y:S01]  /*24d0*/  F2I.FTZ.TRUNC.NTZ R16, R0 ;  /* 0x0000000000107305 */ /* 0x000062000021f100 */
[----:B------:R-:W-:Y:S05]  /*24e0*/  BRA `(.L_x_4487) ;  /* 0x0000000400b07947 */ /* 0x000fea0003800000 */
.L_x_4497:
[----:B------:R-:W2:Y:S02]  /*24f0*/  LDG.E.U16 R16, desc[UR36][R4.64] ;  /* 0x0000002404107981 */ /* 0x000ea4000c1e1500 */
[----:B--2---:R-:W-:-:S06]  /*2500*/  IMAD.U32 R16, R16, 0x10000, RZ ;  /* 0x0001000010107824 */ /* 0x004fcc00078e00ff */
[----:B------:R-:W0:Y:S01]  /*2510*/  F2I.FTZ.TRUNC.NTZ R16, R16 ;  /* 0x0000001000107305 */ /* 0x000e22000021f100 */
[----:B------:R-:W-:Y:S05]  /*2520*/  BRA `(.L_x_4487) ;  /* 0x0000000400a07947 */ /* 0x000fea0003800000 */
.L_x_4494:
        /* <DEDUP_REMOVED lines=10> */
.L_x_4501:
        /* <DEDUP_REMOVED lines=21> */
.L_x_4505:
[----:B------:R-:W-:Y:S05]  /*2720*/  BSYNC.RECONVERGENT B1 ;  /* 0x0000000000017941 */ /* 0x000fea0003800200 */
.L_x_4504:
[----:B------:R-:W-:Y:S01]  /*2730*/  IMAD.SHL.U32 R0, R0, 0x100000, RZ ;  /* 0x0010000000007824 */ /* 0x000fe200078e00ff */
[----:B------:R-:W-:-:S04]  /*2740*/  LEA R3, R3, 0x3b800000, 0x17 ;  /* 0x3b80000003037811 */ /* 0x000fc800078eb8ff */
[----:B------:R-:W-:-:S07]  /*2750*/  LOP3.LUT R16, R3, R0, R7, 0xfe, !PT ;  /* 0x0000000003107212 */ /* 0x000fce00078efe07 */
.L_x_4503:
[----:B------:R-:W-:Y:S05]  /*2760*/  BSYNC.RECONVERGENT B0 ;  /* 0x0000000000007941 */ /* 0x000fea0003800200 */
.L_x_4502:
[----:B------:R-:W1:Y:S01]  /*2770*/  F2I.FTZ.TRUNC.NTZ R16, R16 ;  /* 0x0000001000107305 */ /* 0x000e62000021f100 */
[----:B------:R-:W-:Y:S05]  /*2780*/  BRA `(.L_x_4487) ;  /* 0x0000000400087947 */ /* 0x000fea0003800000 */
.L_x_4500:
        /* <DEDUP_REMOVED lines=21> */
.L_x_4509:
[----:B------:R-:W-:Y:S05]  /*28e0*/  BSYNC.RECONVERGENT B1 ;  /* 0x0000000000017941 */ /* 0x000fea0003800200 */
.L_x_4508:
[----:B------:R-:W-:Y:S01]  /*28f0*/  IMAD.SHL.U32 R0, R0, 0x200000, RZ ;  /* 0x0020000000007824 */ /* 0x000fe200078e00ff */
[----:B------:R-:W-:-:S04]  /*2900*/  LEA R3, R3, 0x37800000, 0x17 ;  /* 0x3780000003037811 */ /* 0x000fc800078eb8ff */
[----:B------:R-:W-:-:S07]  /*2910*/  LOP3.LUT R16, R3, R0, R7, 0xfe, !PT ;  /* 0x0000000003107212 */ /* 0x000fce00078efe07 */
.L_x_4507:
[----:B------:R-:W-:Y:S05]  /*2920*/  BSYNC.RECONVERGENT B0 ;  /* 0x0000000000007941 */ /* 0x000fea0003800200 */
.L_x_4506:
[----:B------:R-:W2:Y:S01]  /*2930*/  F2I.FTZ.TRUNC.NTZ R16, R16 ;  /* 0x0000001000107305 */ /* 0x000ea2000021f100 */
[----:B------:R-:W-:Y:S05]  /*2940*/  BRA `(.L_x_4487) ;  /* 0x0000000000987947 */ /* 0x000fea0003800000 */
.L_x_4499:
        /* <DEDUP_REMOVED lines=14> */
.L_x_4513:
[----:B------:R-:W-:Y:S05]  /*2a30*/  BSYNC.RECONVERGENT B0 ;  /* 0x0000000000007941 */ /* 0x000fea0003800200 */
.L_x_4512:
[----:B------:R-:W4:Y:S01]  /*2a40*/  F2I.FTZ.TRUNC.NTZ R16, R16 ;  /* 0x0000001000107305 */ /* 0x000f22000021f100 */
[----:B------:R-:W-:Y:S05]  /*2a50*/  BRA `(.L_x_4487) ;  /* 0x0000000000547947 */ /* 0x000fea0003800000 */
.L_x_4486:
        /* <DEDUP_REMOVED lines=16> */
.L_x_4514:
[----:B------:R-:W-:Y:S01]  /*2b60*/  IMAD.MOV.U32 R16, RZ, RZ, RZ ;  /* 0x000000ffff107224 */ /* 0x000fe200078e00ff */
[----:B------:R-:W-:Y:S06]  /*2b70*/  BRA `(.L_x_4487) ;  /* 0x00000000000c7947 */ /* 0x000fec0003800000 */
.L_x_4511:
[----:B------:R0:W5:Y:S01]  /*2b80*/  LDG.E R16, desc[UR36][R4.64] ;  /* 0x0000002404107981 */ /* 0x000162000c1e1900 */
[----:B------:R-:W-:Y:S05]  /*2b90*/  BRA `(.L_x_4487) ;  /* 0x0000000000047947 */ /* 0x000fea0003800000 */
.L_x_4510:
[----:B------:R3:W5:Y:S02]  /*2ba0*/  LDG.E R16, desc[UR36][R4.64] ;  /* 0x0000002404107981 */ /* 0x000764000c1e1900 */
.L_x_4487:
[----:B------:R-:W-:-:S07]  /*2bb0*/  VIADD R19, R19, 0x80 ;  /* 0x0000008013137836 */ /* 0x000fce0000000000 */
.L_x_4481:
[----:B------:R-:W-:Y:S05]  /*2bc0*/  BSYNC.RECONVERGENT B6 ;  /* 0x0000000000067941 */ /* 0x000fea0003800200 */
.L_x_4480:
[----:B------:R-:W-:Y:S01]  /*2bd0*/  ISETP.GE.AND P0, PT, R19, R22, PT ;  /* 0x000000161300720c */ /* 0x000fe20003f06270 */
[----:B------:R-:W-:Y:S01]  /*2be0*/  BSSY.RECONVERGENT B6, `(.L_x_4515) ;  /* 0x00000e3000067945 */ /* 0x000fe20003800200 */
[----:B0-----:R-:W-:-:S11]  /*2bf0*/  IMAD.MOV.U32 R17, RZ, RZ, RZ ;  /* 0x000000ffff117224 */ /* 0x001fd600078e00ff */
[----:B------:R-:W-:Y:S05]  /*2c00*/  @P0 BRA `(.L_x_4516) ;  /* 0x0000000c00800947 */ /* 0x000fea0003800000 */
[----:B-1234-:R-:W0:Y:S01]  /*2c10*/  LDC.64 R4, c[0x0][0x390] ;  /* 0x0000e400ff047b82 */ /* 0x01ee220000000a00 */
        /* <DEDUP_REMOVED lines=18> */
.L_x_4520:
[----:B------:R0:W5:Y:S01]  /*2d40*/  LDG.E.U8 R17, desc[UR36][R4.64] ;  /* 0x0000002404117981 */ /* 0x000162000c1e1100 */
[----:B------:R-:W-:Y:S05]  /*2d50*/  BRA `(.L_x_4516) ;  /* 0x0000000c002c7947 */ /* 0x000fea0003800000 */
.L_x_4519:
        /* <DEDUP_REMOVED lines=8> */
.L_x_4523:
[----:B------:R0:W5:Y:S01]  /*2de0*/  LDG.E R17, desc[UR36][R4.64] ;  /* 0x0000002404117981 */ /* 0x000162000c1e1900 */
[----:B------:R-:W-:Y:S05]  /*2df0*/  BRA `(.L_x_4516) ;  /* 0x0000000c00047947 */ /* 0x000fea0003800000 */
.L_x_4522:
[----:B------:R0:W5:Y:S01]  /*2e00*/  LDG.E.S16 R17, desc[UR36][R4.64] ;  /* 0x0000002404117981 */ /* 0x000162000c1e1700 */
[----:B------:R-:W-:Y:S05]  /*2e10*/  BRA `(.L_x_4516) ;  /* 0x0000000800fc7947 */ /* 0x000fea0003800000 */
.L_x_4518:
        /* <DEDUP_REMOVED lines=9> */
.L_x_4525:
[----:B------:R-:W2:Y:S02]  /*2eb0*/  LDG.E.U16 R4, desc[UR36][R4.64] ;  /* 0x0000002404047981 */ /* 0x000ea4000c1e1500 */
[----:B--2---:R-:W-:-:S06]  /*2ec0*/  HADD2.F32 R17, -RZ, R4.H0_H0 ;  /* 0x20000004ff117230 */ /* 0x004fcc0000004100 */
[----:B------:R-:W0:Y:S01]  /*2ed0*/  F2I.FTZ.TRUNC.NTZ R17, R17 ;  /* 0x0000001100117305 */ /* 0x000e22000021f100 */
[----:B------:R-:W-:Y:S05]  /*2ee0*/  BRA `(.L_x_4516) ;  /* 0x0000000800c87947 */ /* 0x000fea0003800000 */
.L_x_4524:
        /* <DEDUP_REMOVED lines=9> */
.L_x_4527:
[----:B------:R-:W2:Y:S02]  /*2f80*/  LDG.E.U16 R4, desc[UR36][R4.64] ;  /* 0x0000002404047981 */ /* 0x000ea4000c1e1500 */
[----:B--2---:R-:W-:-:S06]  /*2f90*/  HADD2.F32 R17, -RZ, R4.H0_H0 ;  /* 0x20000004ff117230 */ /* 0x004fcc0000004100 */
[----:B------:R-:W0:Y:S01]  /*2fa0*/  F2I.FTZ.TRUNC.NTZ R17, R17 ;  /* 0x0000001100117305 */ /* 0x000e22000021f100 */
[----:B------:R-:W-:Y:S05]  /*2fb0*/  BRA `(.L_x_4516) ;  /* 0x0000000800947947 */ /* 0x000fea0003800000 */
.L_x_4526:
[----:B------:R-:W2:Y:S02]  /*2fc0*/  LDG.E.64 R4, desc[UR36][R4.64] ;  /* 0x0000002404047981 */ /* 0x000ea4000c1e1b00 */
[----:B--2---:R0:W1:Y:S01]  /*2fd0*/  F2I.F64.TRUNC R17, R4 ;  /* 0x0000000400117311 */ /* 0x004062000030d100 */
[----:B------:R-:W-:Y:S05]  /*2fe0*/  BRA `(.L_x_4516) ;  /* 0x0000000800887947 */ /* 0x000fea0003800000 */
.L_x_4517:
        /* <DEDUP_REMOVED lines=12> */
.L_x_4530:
[----:B------:R-:W2:Y:S02]  /*30b0*/  LDG.E.64 R4, desc[UR36][R4.64] ;  /* 0x0000002404047981 */ /* 0x000ea4000c1e1b00 */
[----:B--2---:R0:W1:Y:S01]  /*30c0*/  F2I.F64.TRUNC R17, R4 ;  /* 0x0000000400117311 */ /* 0x004062000030d100 */
[----:B------:R-:W-:Y:S05]  /*30d0*/  BRA `(.L_x_4516) ;  /* 0x00000008004c7947 */ /* 0x000fea0003800000 */
.L_x_4529:
        /* <DEDUP_REMOVED lines=26> */
.L_x_4532:
        /* <DEDUP_REMOVED lines=14> */
.L_x_4531:
[----:B------:R-:W2:Y:S02]  /*3360*/  LDG.E.U16 R17, desc[UR36][R4.64] ;  /* 0x0000002404117981 */ /* 0x000ea4000c1e1500 */
[----:B--2---:R-:W-:-:S06]  /*3370*/  IMAD.U32 R17, R17, 0x10000, RZ ;  /* 0x0001000011117824 */ /* 0x004fcc00078e00ff */
[----:B------:R-:W0:Y:S01]  /*3380*/  F2I.FTZ.TRUNC.NTZ R17, R17 ;  /* 0x0000001100117305 */ /* 0x000e22000021f100 */
[----:B------:R-:W-:Y:S05]  /*3390*/  BRA `(.L_x_4516) ;  /* 0x00000004009c7947 */ /* 0x000fea0003800000 */
.L_x_4528:
        /* <DEDUP_REMOVED lines=10> */
.L_x_4535:
        /* <DEDUP_REMOVED lines=21> */
.L_x_4539:
[----:B------:R-:W-:Y:S05]  /*3590*/  BSYNC.RECONVERGENT B1 ;  /* 0x0000000000017941 */ /* 0x000fea0003800200 */
.L_x_4538:
[----:B------:R-:W-:Y:S01]  /*35a0*/  IMAD.SHL.U32 R0, R0, 0x100000, RZ ;  /* 0x0010000000007824 */ /* 0x000fe200078e00ff */
[----:B------:R-:W-:-:S04]  /*35b0*/  LEA R3, R3, 0x3b800000, 0x17 ;  /* 0x3b80000003037811 */ /* 0x000fc800078eb8ff */
[----:B------:R-:W-:-:S07]  /*35c0*/  LOP3.LUT R17, R3, R0, R17, 0xfe, !PT ;  /* 0x0000000003117212 */ /* 0x000fce00078efe11 */
.L_x_4537:
[----:B------:R-:W-:Y:S05]  /*35d0*/  BSYNC.RECONVERGENT B0 ;  /* 0x0000000000007941 */ /* 0x000fea0003800200 */
.L_x_4536:
[----:B------:R-:W0:Y:S01]  /*35e0*/  F2I.FTZ.TRUNC.NTZ R17, R17 ;  /* 0x0000001100117305 */ /* 0x000e22000021f100 */
[----:B------:R-:W-:Y:S05]  /*35f0*/  BRA `(.L_x_4516) ;  /* 0x0000000400047947 */ /* 0x000fea0003800000 */
.L_x_4534:
        /* <DEDUP_REMOVED lines=21> */
.L_x_4543:
[----:B------:R-:W-:Y:S05]  /*3750*/  BSYNC.RECONVERGENT B1 ;  /* 0x0000000000017941 */ /* 0x000fea0003800200 */
.L_x_4542:
[----:B------:R-:W-:Y:S01]  /*3760*/  IMAD.SHL.U32 R0, R0, 0x200000, RZ ;  /* 0x0020000000007824 */ /* 0x000fe200078e00ff */
[----:B------:R-:W-:-:S04]  /*3770*/  LEA R3, R3, 0x37800000, 0x17 ;  /* 0x3780000003037811 */ /* 0x000fc800078eb8ff */
[----:B------:R-:W-:-:S07]  /*3780*/  LOP3.LUT R17, R3, R0, R17, 0xfe, !PT ;  /* 0x0000000003117212 */ /* 0x000fce00078efe11 */
.L_x_4541:
[----:B------:R-:W-:Y:S05]  /*3790*/  BSYNC.RECONVERGENT B0 ;  /* 0x0000000000007941 */ /* 0x000fea0003800200 */
.L_x_4540:
[----:B------:R-:W0:Y:S01]  /*37a0*/  F2I.FTZ.TRUNC.NTZ R17, R17 ;  /* 0x0000001100117305 */ /* 0x000e22000021f100 */
[----:B------:R-:W-:Y:S05]  /*37b0*/  BRA `(.L_x_4516) ;  /* 0x0000000000947947 */ /* 0x000fea0003800000 */
.L_x_4533:
        /* <DEDUP_REMOVED lines=14> */
.L_x_4547:
[----:B------:R-:W-:Y:S05]  /*38a0*/  BSYNC.RECONVERGENT B0 ;  /* 0x0000000000007941 */ /* 0x000fea0003800200 */
.L_x_4546:
[----:B------:R-:W0:Y:S01]  /*38b0*/  F2I.FTZ.TRUNC.NTZ R17, R17 ;  /* 0x0000001100117305 */ /* 0x000e22000021f100 */
[----:B------:R-:W-:Y:S05]  /*38c0*/  BRA `(.L_x_4516) ;  /* 0x0000000000507947 */ /* 0x000fea0003800000 */
.L_x_4521:
        /* <DEDUP_REMOVED lines=16> */
.L_x_4548:
[----:B------:R-:W-:Y:S05]  /*39d0*/  BRA `(.L_x_4516) ;  /* 0x00000000000c7947 */ /* 0x000fea0003800000 */
.L_x_4545:
[----:B------:R0:W5:Y:S01]  /*39e0*/  LDG.E R17, desc[UR36][R4.64] ;  /* 0x0000002404117981 */ /* 0x000162000c1e1900 */
[----:B------:R-:W-:Y:S05]  /*39f0*/  BRA `(.L_x_4516) ;  /* 0x0000000000047947 */ /* 0x000fea0003800000 */
.L_x_4544:
[----:B------:R0:W5:Y:S02]  /*3a00*/  LDG.E R17, desc[UR36][R4.64] ;  /* 0x0000002404117981 */ /* 0x000164000c1e1900 */
.L_x_4516:
[----:B------:R-:W-:Y:S05]  /*3a10*/  BSYNC.RECONVERGENT B6 ;  /* 0x0000000000067941 */ /* 0x000fea0003800200 */
.L_x_4515:
[----:B------:R-:W0:Y:S01]  /*3a20*/  LDC.U8 R18, c[0x0][0x3a4] ;  /* 0x0000e900ff127b82 */ /* 0x000e220000000000 */
[----:B------:R-:W-:Y:S01]  /*3a30*/  ISETP.GE.AND P0, PT, R23, R22, PT ;  /* 0x000000161700720c */ /* 0x000fe20003f06270 */
[----:B------:R-:W-:Y:S04]  /*3a40*/  BSSY.RECONVERGENT B7, `(.L_x_4549) ;  /* 0x00002d9000077945 */ /* 0x000fe80003800200 */
[----:B------:R-:W-:Y:S01]  /*3a50*/  BSSY.RELIABLE B6, `(.L_x_4550) ;  /* 0x00001e4000067945 */ /* 0x000fe20003800100 */
[----:B-12-45:R-:W-:-:S07]  /*3a60*/  IABS R19, R16 ;  /* 0x0000001000137213 */ /* 0x036fce0000000000 */
[----:B------:R-:W-:Y:S05]  /*3a70*/  @P0 BRA `(.L_x_4551) ;  /* 0x0000001c00780947 */ /* 0x000fea0003800000 */
[----:B------:R-:W1:Y:S01]  /*3a80*/  LDCU UR4, c[0x0][0x3a8] ;  /* 0x00007500ff0477ac */ /* 0x000e620008000800 */
[----:B------:R-:W2:Y:S01]  /*3a90*/  LDC.64 R8, c[0x0][0x388] ;  /* 0x0000e200ff087b82 */ /* 0x000ea20000000a00 */
[----:B0-----:R-:W-:Y:S01]  /*3aa0*/  IMAD R0, R2, 0x200, R23 ;  /* 0x0000020002007824 */ /* 0x001fe200078e0217 */
[----:B---3--:R-:W-:Y:S01]  /*3ab0*/  PRMT R4, R18, 0x9910, RZ ;  /* 0x0000991012047816 */ /* 0x008fe200000000ff */
[----:B------:R-:W-:Y:S01]  /*3ac0*/  VIADD R23, R23, 0x80 ;  /* 0x0000008017177836 */ /* 0x000fe20000000000 */
[----:B------:R-:W-:Y:S01]  /*3ad0*/  IABS R24, R25 ;  /* 0x0000001900187213 */ /* 0x000fe20000000000 */
[----:B-1----:R-:W-:Y:S02]  /*3ae0*/  IMAD R3, R0, UR4, RZ ;  /* 0x0000000400037c24 */ /* 0x002fe4000f8e02ff */
[----:B------:R-:W-:Y:S01]  /*3af0*/  IMAD.MOV.U32 R0, RZ, RZ, R4 ;  /* 0x000000ffff007224 */ /* 0x000fe200078e0004 */
[----:B------:R-:W-:-:S04]  /*3b00*/  IABS R4, R26 ;  /* 0x0000001a00047213 */ /* 0x000fc80000000000 */
        /* <DEDUP_REMOVED lines=14> */
.L_x_4555:
[----:B------:R0:W-:Y:S01]  /*3bf0*/  STG.E.U8 desc[UR36][R8.64], R4 ;  /* 0x0000000408007986 */ /* 0x0001e2000c101124 */
[----:B------:R-:W-:Y:S05]  /*3c00*/  BRA `(.L_x_4557) ;  /* 0x0000000c003c7947 */ /* 0x000fea0003800000 */
.L_x_4554:
[----:B------:R-:W-:-:S13]  /*3c10*/  ISETP.NE.AND P0, PT, R0, 0x2, PT ;  /* 0x000000020000780c */ /* 0x000fda0003f05270 */
[----:B------:R-:W-:Y:S05]  /*3c20*/  @!P0 BRA `(.L_x_4558) ;  /* 0x0000000000248947 */ /* 0x000fea0003800000 */
[----:B------:R-:W-:-:S13]  /*3c30*/  ISETP.NE.AND P0, PT, R0, 0x3, PT ;  /* 0x000000030000780c */ /* 0x000fda0003f05270 */
[----:B------:R-:W-:Y:S05]  /*3c40*/  @!P0 BRA `(.L_x_4559) ;  /* 0x0000000000148947 */ /* 0x000fea0003800000 */
[----:B------:R-:W-:-:S13]  /*3c50*/  ISETP.NE.AND P0, PT, R0, 0x4, PT ;  /* 0x000000040000780c */ /* 0x000fda0003f05270 */
[----:B------:R-:W-:Y:S05]  /*3c60*/  @P0 BRA `(.L_x_4556) ;  /* 0x0000000800900947 */ /* 0x000fea0003800000 */
[----:B------:R-:W-:-:S05]  /*3c70*/  SHF.R.S32.HI R5, RZ, 0x1f, R4 ;  /* 0x0000001fff057819 */ /* 0x000fca0000011404 */
[----:B------:R0:W-:Y:S01]  /*3c80*/  STG.E.64 desc[UR36][R8.64], R4 ;  /* 0x0000000408007986 */ /* 0x0001e2000c101b24 */
[----:B------:R-:W-:Y:S05]  /*3c90*/  BRA `(.L_x_4557) ;  /* 0x0000000c00187947 */ /* 0x000fea0003800000 */
.L_x_4559:
[----:B------:R0:W-:Y:S01]  /*3ca0*/  STG.E desc[UR36][R8.64], R4 ;  /* 0x0000000408007986 */ /* 0x0001e2000c101924 */
[----:B------:R-:W-:Y:S05]  /*3cb0*/  BRA `(.L_x_4557) ;  /* 0x0000000c00107947 */ /* 0x000fea0003800000 */
.L_x_4558:
[----:B------:R0:W-:Y:S01]  /*3cc0*/  STG.E.U16 desc[UR36][R8.64], R4 ;  /* 0x0000000408007986 */ /* 0x0001e2000c101524 */
[----:B------:R-:W-:Y:S05]  /*3cd0*/  BRA `(.L_x_4557) ;  /* 0x0000000c00087947 */ /* 0x000fea0003800000 */
.L_x_4553:
[----:B------:R-:W-:-:S13]  /*3ce0*/  ISETP.GT.AND P0, PT, R0, 0x6, PT ;  /* 0x000000060000780c */ /* 0x000fda0003f04270 */
[----:B------:R-:W-:Y:S05]  /*3cf0*/  @P0 BRA `(.L_x_4560) ;  /* 0x00000000002c0947 */ /* 0x000fea0003800000 */
[----:B------:R-:W-:-:S13]  /*3d00*/  ISETP.NE.AND P0, PT, R0, 0x5, PT ;  /* 0x000000050000780c */ /* 0x000fda0003f05270 */
[----:B------:R-:W-:Y:S05]  /*3d10*/  @!P0 BRA `(.L_x_4561) ;  /* 0x0000000000148947 */ /* 0x000fea0003800000 */
[----:B------:R-:W-:-:S13]  /*3d20*/  ISETP.NE.AND P0, PT, R0, 0x6, PT ;  /* 0x000000060000780c */ /* 0x000fda0003f05270 */
[----:B------:R-:W-:Y:S05]  /*3d30*/  @P0 BRA `(.L_x_4556) ;  /* 0x00000008005c0947 */ /* 0x000fea0003800000 */
[----:B------:R-:W-:-:S05]  /*3d40*/  I2FP.F32.S32 R3, R4 ;  /* 0x0000000400037245 */ /* 0x000fca0000201400 */
[----:B------:R0:W-:Y:S01]  /*3d50*/  STG.E desc[UR36][R8.64], R3 ;  /* 0x0000000308007986 */ /* 0x0001e2000c101924 */
[----:B------:R-:W-:Y:S05]  /*3d60*/  BRA `(.L_x_4557) ;  /* 0x0000000800e47947 */ /* 0x000fea0003800000 */
.L_x_4561:
[----:B------:R-:W-:-:S04]  /*3d70*/  I2FP.F32.S32 R0, R4 ;  /* 0x0000000400007245 */ /* 0x000fc80000201400 */
[----:B------:R-:W-:-:S05]  /*3d80*/  F2FP.F16.F32.PACK_AB R0, RZ, R0 ;  /* 0x00000000ff00723e */ /* 0x000fca00000000ff */
[----:B------:R0:W-:Y:S01]  /*3d90*/  STG.E.U16 desc[UR36][R8.64], R0 ;  /* 0x0000000008007986 */ /* 0x0001e2000c101524 */
[----:B------:R-:W-:Y:S05]  /*3da0*/  BRA `(.L_x_4557) ;  /* 0x0000000800d47947 */ /* 0x000fea0003800000 */
.L_x_4560:
[----:B------:R-:W-:-:S13]  /*3db0*/  ISETP.NE.AND P0, PT, R0, 0x7, PT ;  /* 0x000000070000780c */ /* 0x000fda0003f05270 */
[----:B------:R-:W-:Y:S05]  /*3dc0*/  @!P0 BRA `(.L_x_4562) ;  /* 0x0000000000348947 */ /* 0x000fea0003800000 */
[----:B------:R-:W-:-:S13]  /*3dd0*/  ISETP.NE.AND P0, PT, R0, 0x8, PT ;  /* 0x000000080000780c */ /* 0x000fda0003f05270 */
[----:B------:R-:W-:Y:S05]  /*3de0*/  @!P0 BRA `(.L_x_4563) ;  /* 0x0000000000188947 */ /* 0x000fea0003800000 */
[----:B------:R-:W-:-:S13]  /*3df0*/  ISETP.NE.AND P0, PT, R0, 0x9, PT ;  /* 0x000000090000780c */ /* 0x000fda0003f05270 */
[----:B------:R-:W-:Y:S05]  /*3e00*/  @P0 BRA `(.L_x_4556) ;  /* 0x0000000800280947 */ /* 0x000fea0003800000 */
[----:B------:R-:W-:Y:S01]  /*3e10*/  I2FP.F32.S32 R4, R4 ;  /* 0x0000000400047245 */ /* 0x000fe20000201400 */
[----:B------:R-:W-:-:S05]  /*3e20*/  IMAD.MOV.U32 R5, RZ, RZ, RZ ;  /* 0x000000ffff057224 */ /* 0x000fca00078e00ff */
[----:B------:R0:W-:Y:S01]  /*3e30*/  STG.E.64 desc[UR36][R8.64], R4 ;  /* 0x0000000408007986 */ /* 0x0001e2000c101b24 */
[----:B------:R-:W-:Y:S05]  /*3e40*/  BRA `(.L_x_4557) ;  /* 0x0000000800ac7947 */ /* 0x000fea0003800000 */
.L_x_4563:
[----:B------:R-:W-:-:S04]  /*3e50*/  I2FP.F32.S32 R4, R4 ;  /* 0x0000000400047245 */ /* 0x000fc80000201400 */
[----:B------:R-:W-:-:S04]  /*3e60*/  F2FP.F16.F32.PACK_AB R3, RZ, R4 ;  /* 0x00000004ff03723e */ /* 0x000fc800000000ff */
[----:B------:R-:W-:-:S05]  /*3e70*/  PRMT R3, R3, 0x5410, RZ ;  /* 0x0000541003037816 */ /* 0x000fca00000000ff */
[----:B------:R0:W-:Y:S01]  /*3e80*/  STG.E desc[UR36][R8.64], R3 ;  /* 0x0000000308007986 */ /* 0x0001e2000c101924 */
[----:B------:R-:W-:Y:S05]  /*3e90*/  BRA `(.L_x_4557) ;  /* 0x0000000800987947 */ /* 0x000fea0003800000 */
.L_x_4562:
[----:B------:R-:W0:Y:S02]  /*3ea0*/  I2F.F64 R4, R4 ;  /* 0x0000000400047312 */ /* 0x000e240000201c00 */
[----:B0-----:R0:W-:Y:S01]  /*3eb0*/  STG.E.64 desc[UR36][R8.64], R4 ;  /* 0x0000000408007986 */ /* 0x0011e2000c101b24 */
[----:B------:R-:W-:Y:S05]  /*3ec0*/  BRA `(.L_x_4557) ;  /* 0x00000008008c7947 */ /* 0x000fea0003800000 */
.L_x_4552:
        /* <DEDUP_REMOVED lines=8> */
[----:B------:R-:W-:-:S04]  /*3f50*/  ISETP.NE.AND P0, PT, R26, RZ, PT ;  /* 0x000000ff1a00720c */ /* 0x000fc80003f05270 */
[----:B------:R-:W-:-:S05]  /*3f60*/  SEL R3, RZ, 0x1, !P0 ;  /* 0x00000001ff037807 */ /* 0x000fca0004000000 */
[----:B------:R4:W-:Y:S01]  /*3f70*/  STG.E.U8 desc[UR36][R8.64], R3 ;  /* 0x0000000308007986 */ /* 0x0009e2000c101124 */
[----:B------:R-:W-:Y:S05]  /*3f80*/  BRA `(.L_x_4557) ;  /* 0x00000008005c7947 */ /* 0x000fea0003800000 */
.L_x_4566:
[----:B------:R-:W0:Y:S01]  /*3f90*/  I2F.F64 R4, R4 ;  /* 0x0000000400047312 */ /* 0x000e220000201c00 */
[----:B------:R-:W-:-:S05]  /*3fa0*/  CS2R R6, SRZ ;  /* 0x0000000000067805 */ /* 0x000fca000001ff00 */
[----:B0-----:R3:W-:Y:S01]  /*3fb0*/  STG.E.128 desc[UR36][R8.64], R4 ;  /* 0x0000000408007986 */ /* 0x0017e2000c101d24 */
[----:B------:R-:W-:Y:S05]  /*3fc0*/  BRA `(.L_x_4557) ;  /* 0x00000008004c7947 */ /* 0x000fea0003800000 */
.L_x_4565:
[----:B------:R-:W-:-:S13]  /*3fd0*/  ISETP.NE.AND P0, PT, R0, 0xf, PT ;  /* 0x0000000f0000780c */ /* 0x000fda0003f05270 */
[----:B------:R-:W-:Y:S05]  /*3fe0*/  @!P0 BRA `(.L_x_4567) ;  /* 0x0000000000a08947 */ /* 0x000fea0003800000 */
[----:B------:R-:W-:-:S13]  /*3ff0*/  ISETP.NE.AND P0, PT, R0, 0x17, PT ;  /* 0x000000170000780c */ /* 0x000fda0003f05270 */
[----:B------:R-:W-:Y:S05]  /*4000*/  @!P0 BRA `(.L_x_4568) ;  /* 0x00000000004c8947 */ /* 0x000fea0003800000 */
[----:B------:R-:W-:-:S13]  /*4010*/  ISETP.NE.AND P0, PT, R0, 0x18, PT ;  /* 0x000000180000780c */ /* 0x000fda0003f05270 */
[----:B------:R-:W-:Y:S05]  /*4020*/  @P0 BRA `(.L_x_4556) ;  /* 0x0000000400a00947 */ /* 0x000fea0003800000 */
        /* <DEDUP_REMOVED lines=13> */
.L_x_4570:
[----:B------:R-:W-:Y:S05]  /*4100*/  BSYNC.RECONVERGENT B0 ;  /* 0x0000000000007941 */ /* 0x000fea0003800200 */
.L_x_4569:
[----:B------:R-:W-:-:S05]  /*4110*/  LOP3.LUT R5, R0, 0x80, R5, 0xf8, !PT ;  /* 0x0000008000057812 */ /* 0x000fca00078ef805 */
[----:B------:R2:W-:Y:S01]  /*4120*/  STG.E.U8 desc[UR36][R8.64], R5 ;  /* 0x0000000508007986 */ /* 0x0005e2000c101124 */
[----:B------:R-:W-:Y:S05]  /*4130*/  BRA `(.L_x_4557) ;  /* 0x0000000400f07947 */ /* 0x000fea0003800000 */
.L_x_4568:
        /* <DEDUP_REMOVED lines=15> */
.L_x_4572:
[----:B------:R-:W-:Y:S05]  /*4230*/  BSYNC.RECONVERGENT B0 ;  /* 0x0000000000007941 */ /* 0x000fea0003800200 */
.L_x_4571:
[----:B------:R-:W-:-:S05]  /*4240*/  LOP3.LUT R5, R0, 0x80, R5, 0xf8, !PT ;  /* 0x0000008000057812 */ /* 0x000fca00078ef805 */
[----:B------:R1:W-:Y:S01]  /*4250*/  STG.E.U8 desc[UR36][R8.64], R5 ;  /* 0x0000000508007986 */ /* 0x0003e2000c101124 */
[----:B------:R-:W-:Y:S05]  /*4260*/  BRA `(.L_x_4557) ;  /* 0x0000000400a47947 */ /* 0x000fea0003800000 */
.L_x_4567:
[----:B------:R-:W-:-:S04]  /*4270*/  I2FP.F32.S32 R0, R4 ;  /* 0x0000000400007245 */ /* 0x000fc80000201400 */
[----:B------:R-:W-:-:S05]  /*4280*/  F2FP.BF16.F32.PACK_AB R0, RZ, R0 ;  /* 0x00000000ff00723e */ /* 0x000fca00000010ff */
[----:B------:R0:W-:Y:S01]  /*4290*/  STG.E.U16 desc[UR36][R8.64], R0 ;  /* 0x0000000008007986 */ /* 0x0001e2000c101524 */
[----:B------:R-:W-:Y:S05]  /*42a0*/  BRA `(.L_x_4557) ;  /* 0x0000000400947947 */ /* 0x000fea0003800000 */
.L_x_4564:
        /* <DEDUP_REMOVED lines=10> */
.L_x_4575:
        /* <DEDUP_REMOVED lines=13> */
.L_x_4578:
[----:B------:R-:W-:-:S04]  /*4420*/  SHF.R.U32.HI R0, RZ, 0x14, R3 ;  /* 0x00000014ff007819 */ /* 0x000fc80000011603 */
[----:B------:R-:W-:-:S04]  /*4430*/  LOP3.LUT R0, R0, 0x1, RZ, 0xc0, !PT ;  /* 0x0000000100007812 */ /* 0x000fc800078ec0ff */
[----:B------:R-:W-:-:S04]  /*4440*/  IADD3 R0, PT, PT, R3, 0x487ffff, R0 ;  /* 0x0487ffff03007810 */ /* 0x000fc80007ffe000 */
[----:B------:R-:W-:-:S04]  /*4450*/  SHF.R.U32.HI R0, RZ, 0x14, R0 ;  /* 0x00000014ff007819 */ /* 0x000fc80000011600 */
[----:B------:R-:W-:-:S07]  /*4460*/  LOP3.LUT R0, R0, 0xff, RZ, 0xc0, !PT ;  /* 0x000000ff00007812 */ /* 0x000fce00078ec0ff */
.L_x_4579:
[----:B------:R-:W-:-:S04]  /*4470*/  SHF.R.U32.HI R3, RZ, 0x18, R3 ;  /* 0x00000018ff037819 */ /* 0x000fc80000011603 */
[----:B------:R-:W-:-:S04]  /*4480*/  LOP3.LUT R0, R0, 0x80, R3, 0xf8, !PT ;  /* 0x0000008000007812 */ /* 0x000fc800078ef803 */
[----:B------:R-:W-:-:S07]  /*4490*/  PRMT R4, R0, 0x7610, R4 ;  /* 0x0000761000047816 */ /* 0x000fce0000000004 */
.L_x_4577:
[----:B------:R-:W-:Y:S05]  /*44a0*/  BSYNC.RECONVERGENT B0 ;  /* 0x0000000000007941 */ /* 0x000fea0003800200 */
.L_x_4576:
[----:B------:R0:W-:Y:S01]  /*44b0*/  STG.E.U8 desc[UR36][R8.64], R4 ;  /* 0x0000000408007986 */ /* 0x0001e2000c101124 */
[----:B------:R-:W-:Y:S05]  /*44c0*/  BRA `(.L_x_4557) ;  /* 0x00000004000c7947 */ /* 0x000fea0003800000 */
.L_x_4574:
        /* <DEDUP_REMOVED lines=13> */
.L_x_4582:
[----:B------:R-:W-:-:S04]  /*45a0*/  SHF.R.U32.HI R0, RZ, 0x15, R3 ;  /* 0x00000015ff007819 */ /* 0x000fc80000011603 */
[----:B------:R-:W-:-:S04]  /*45b0*/  LOP3.LUT R0, R0, 0x1, RZ, 0xc0, !PT ;  /* 0x0000000100007812 */ /* 0x000fc800078ec0ff */
[----:B------:R-:W-:-:S04]  /*45c0*/  IADD3 R0, PT, PT, R3, 0x88fffff, R0 ;  /* 0x088fffff03007810 */ /* 0x000fc80007ffe000 */
[----:B------:R-:W-:-:S04]  /*45d0*/  SHF.R.U32.HI R0, RZ, 0x15, R0 ;  /* 0x00000015ff007819 */ /* 0x000fc80000011600 */
[----:B------:R-:W-:-:S07]  /*45e0*/  LOP3.LUT R0, R0, 0xff, RZ, 0xc0, !PT ;  /* 0x000000ff00007812 */ /* 0x000fce00078ec0ff */
.L_x_4583:
[----:B------:R-:W-:-:S04]  /*45f0*/  SHF.R.U32.HI R3, RZ, 0x18, R3 ;  /* 0x00000018ff037819 */ /* 0x000fc80000011603 */
[----:B------:R-:W-:-:S04]  /*4600*/  LOP3.LUT R0, R0, 0x80, R3, 0xf8, !PT ;  /* 0x0000008000007812 */ /* 0x000fc800078ef803 */
[----:B------:R-:W-:-:S07]  /*4610*/  PRMT R4, R0, 0x7610, R4 ;  /* 0x0000761000047816 */ /* 0x000fce0000000004 */
.L_x_4581:
[----:B------:R-:W-:Y:S05]  /*4620*/  BSYNC.RECONVERGENT B0 ;  /* 0x0000000000007941 */ /* 0x000fea0003800200 */
.L_x_4580:
[----:B------:R0:W-:Y:S01]  /*4630*/  STG.E.U8 desc[UR36][R8.64], R4 ;  /* 0x0000000408007986 */ /* 0x0001e2000c101124 */
[----:B------:R-:W-:Y:S05]  /*4640*/  BRA `(.L_x_4557) ;  /* 0x0000000000ac7947 */ /* 0x000fea0003800000 */
.L_x_4573:
[----:B------:R-:W-:-:S13]  /*4650*/  ISETP.NE.AND P0, PT, R0, 0x1c, PT ;  /* 0x0000001c0000780c */ /* 0x000fda0003f05270 */
[----:B------:R-:W-:Y:S05]  /*4660*/  @!P0 BRA `(.L_x_4584) ;  /* 0x0000000000a08947 */ /* 0x000fea0003800000 */
[----:B------:R-:W-:-:S13]  /*4670*/  ISETP.NE.AND P0, PT, R0, 0x1d, PT ;  /* 0x0000001d0000780c */ /* 0x000fda0003f05270 */
[----:B------:R-:W-:Y:S05]  /*4680*/  @!P0 BRA `(.L_x_4585) ;  /* 0x00000000008c8947 */ /* 0x000fea0003800000 */
[----:B------:R-:W-:-:S13]  /*4690*/  ISETP.NE.AND P0, PT, R0, 0x2c, PT ;  /* 0x0000002c0000780c */ /* 0x000fda0003f05270 */
[----:B------:R-:W-:Y:S05]  /*46a0*/  @!P0 BRA `(.L_x_4586) ;  /* 0x0000000000448947 */ /* 0x000fea0003800000 */
.L_x_4556:
        /* <DEDUP_REMOVED lines=16> */
.L_x_4587:
[----:B------:R-:W-:Y:S05]  /*47b0*/  BRA `(.L_x_4557) ;  /* 0x0000000000507947 */ /* 0x000fea0003800000 */
.L_x_4586:
        /* <DEDUP_REMOVED lines=16> */
.L_x_4585:
[----:B------:R-:W-:-:S05]  /*48c0*/  SHF.R.S32.HI R5, RZ, 0x1f, R4 ;  /* 0x0000001fff057819 */ /* 0x000fca0000011404 */
[----:B------:R0:W-:Y:S01]  /*48d0*/  STG.E.64 desc[UR36][R8.64], R4 ;  /* 0x0000000408007986 */ /* 0x0001e2000c101b24 */
[----:B------:R-:W-:Y:S05]  /*48e0*/  BRA `(.L_x_4557) ;  /* 0x0000000000047947 */ /* 0x000fea0003800000 */
.L_x_4584:
[----:B------:R0:W-:Y:S02]  /*48f0*/  STG.E desc[UR36][R8.64], R4 ;  /* 0x0000000408007986 */ /* 0x0001e4000c101924 */
.L_x_4557:
        /* <DEDUP_REMOVED lines=23> */
.L_x_4592:
[----:B------:R0:W-:Y:S01]  /*4a70*/  STG.E.U8 desc[UR36][R8.64], R24 ;  /* 0x0000001808007986 */ /* 0x0001e2000c101124 */
[----:B------:R-:W-:Y:S05]  /*4a80*/  BRA `(.L_x_4594) ;  /* 0x0000000c00707947 */ /* 0x000fea0003800000 */
.L_x_4591:
[----:B------:R-:W-:-:S13]  /*4a90*/  ISETP.NE.AND P0, PT, R0, 0x2, PT ;  /* 0x000000020000780c */ /* 0x000fda0003f05270 */
[----:B------:R-:W-:Y:S05]  /*4aa0*/  @!P0 BRA `(.L_x_4595) ;  /* 0x0000000000288947 */ /* 0x000fea0003800000 */
[----:B------:R-:W-:-:S13]  /*4ab0*/  ISETP.NE.AND P0, PT, R0, 0x3, PT ;  /* 0x000000030000780c */ /* 0x000fda0003f05270 */
[----:B------:R-:W-:Y:S05]  /*4ac0*/  @!P0 BRA `(.L_x_4596) ;  /* 0x0000000000188947 */ /* 0x000fea0003800000 */
[----:B------:R-:W-:-:S13]  /*4ad0*/  ISETP.NE.AND P0, PT, R0, 0x4, PT ;  /* 0x000000040000780c */ /* 0x000fda0003f05270 */
[----:B------:R-:W-:Y:S05]  /*4ae0*/  @P0 BRA `(.L_x_4593) ;  /* 0x0000000800680947 */ /* 0x000fea0003800000 */
[----:B------:R-:W-:-:S04]  /*4af0*/  IABS R4, R25 ;  /* 0x0000001900047213 */ /* 0x000fc80000000000 */
[----:B------:R-:W-:-:S05]  /*4b00*/  SHF.R.S32.HI R5, RZ, 0x1f, R4 ;  /* 0x0000001fff057819 */ /* 0x000fca0000011404 */
[----:B------:R4:W-:Y:S01]  /*4b10*/  STG.E.64 desc[UR36][R8.64], R4 ;  /* 0x0000000408007986 */ /* 0x0009e2000c101b24 */
[----:B------:R-:W-:Y:S05]  /*4b20*/  BRA `(.L_x_4594) ;  /* 0x0000000c00487947 */ /* 0x000fea0003800000 */
.L_x_4596:
[----:B------:R3:W-:Y:S01]  /*4b30*/  STG.E desc[UR36][R8.64], R24 ;  /* 0x0000001808007986 */ /* 0x0007e2000c101924 */
[----:B------:R-:W-:Y:S05]  /*4b40*/  BRA `(.L_x_4594) ;  /* 0x0000000c00407947 */ /* 0x000fea0003800000 */
.L_x_4595:
[----:B------:R2:W-:Y:S01]  /*4b50*/  STG.E.U16 desc[UR36][R8.64], R24 ;  /* 0x0000001808007986 */ /* 0x0005e2000c101524 */
[----:B------:R-:W-:Y:S05]  /*4b60*/  BRA `(.L_x_4594) ;  /* 0x0000000c00387947 */ /* 0x000fea0003800000 */
.L_x_4590:
[----:B------:R-:W-:-:S13]  /*4b70*/  ISETP.GT.AND P0, PT, R0, 0x6, PT ;  /* 0x000000060000780c */ /* 0x000fda0003f04270 */
[----:B------:R-:W-:Y:S05]  /*4b80*/  @P0 BRA `(.L_x_4597) ;  /* 0x0000000000340947 */ /* 0x000fea0003800000 */
[----:B------:R-:W-:-:S13]  /*4b90*/  ISETP.NE.AND P0, PT, R0, 0x5, PT ;  /* 0x000000050000780c */ /* 0x000fda0003f05270 */
[----:B------:R-:W-:Y:S05]  /*4ba0*/  @!P0 BRA `(.L_x_4598) ;  /* 0x0000000000188947 */ /* 0x000fea0003800000 */
[----:B------:R-:W-:-:S13]  /*4bb0*/  ISETP.NE.AND P0, PT, R0, 0x6, PT ;  /* 0x000000060000780c */ /* 0x000fda0003f05270 */
[----:B------:R-:W-:Y:S05]  /*4bc0*/  @P0 BRA `(.L_x_4593) ;  /* 0x0000000800300947 */ /* 0x000fea0003800000 */
[----:B------:R-:W-:-:S04]  /*4bd0*/  IABS R3, R25 ;  /* 0x0000001900037213 */ /* 0x000fc80000000000 */
[----:B------:R-:W-:-:S05]  /*4be0*/  I2FP.F32.S32 R3, R3 ;  /* 0x0000000300037245 */ /* 0x000fca0000201400 */
[----:B------:R0:W-:Y:S01]  /*4bf0*/  STG.E desc[UR36][R8.64], R3 ;  /* 0x0000000308007986 */ /* 0x0001e2000c101924 */
[----:B------:R-:W-:Y:S05]  /*4c00*/  BRA `(.L_x_4594) ;  /* 0x0000000c00107947 */ /* 0x000fea0003800000 */
.L_x_4598:
[----:B------:R-:W-:-:S04]  /*4c10*/  IABS R0, R25 ;  /* 0x0000001900007213 */ /* 0x000fc80000000000 */
[----:B------:R-:W-:-:S04]  /*4c20*/  I2FP.F32.S32 R0, R0 ;  /* 0x0000000000007245 */ /* 0x000fc80000201400 */
[----:B------:R-:W-:-:S05]  /*4c30*/  F2FP.F16.F32.PACK_AB R0, RZ, R0 ;  /* 0x00000000ff00723e */ /* 0x000fca00000000ff */
[----:B------:R0:W-:Y:S01]  /*4c40*/  STG.E.U16 desc[UR36][R8.64], R0 ;  /* 0x0000000008007986 */ /* 0x0001e2000c101524 */
[----:B------:R-:W-:Y:S05]  /*4c50*/  BRA `(.L_x_4594) ;  /* 0x0000000800fc7947 */ /* 0x000fea0003800000 */
.L_x_4597:
[----:B------:R-:W-:-:S13]  /*4c60*/  ISETP.NE.AND P0, PT, R0, 0x7, PT ;  /* 0x000000070000780c */ /* 0x000fda0003f05270 */
[----:B------:R-:W-:Y:S05]  /*4c70*/  @!P0 BRA `(.L_x_4599) ;  /* 0x00000000003c8947 */ /* 0x000fea0003800000 */
[----:B------:R-:W-:-:S13]  /*4c80*/  ISETP.NE.AND P0, PT, R0, 0x8, PT ;  /* 0x000000080000780c */ /* 0x000fda0003f05270 */
[----:B------:R-:W-:Y:S05]  /*4c90*/  @!P0 BRA `(.L_x_4600) ;  /* 0x00000000001c8947 */ /* 0x000fea0003800000 */
[----:B------:R-:W-:-:S13]  /*4ca0*/  ISETP.NE.AND P0, PT, R0, 0x9, PT ;  /* 0x000000090000780c */ /* 0x000fda0003f05270 */
[----:B------:R-:W-:Y:S05]  /*4cb0*/  @P0 BRA `(.L_x_4593) ;  /* 0x0000000400f40947 */ /* 0x000fea0003800000 */
[----:B------:R-:W-:Y:S01]  /*4cc0*/  IABS R0, R25 ;  /* 0x0000001900007213 */ /* 0x000fe20000000000 */
[----:B------:R-:W-:-:S03]  /*4cd0*/  IMAD.MOV.U32 R5, RZ, RZ, RZ ;  /* 0x000000ffff057224 */ /* 0x000fc600078e00ff */
[----:B------:R-:W-:-:S05]  /*4ce0*/  I2FP.F32.S32 R4, R0 ;  /* 0x0000000000047245 */ /* 0x000fca0000201400 */
[----:B------:R0:W-:Y:S01]  /*4cf0*/  STG.E.64 desc[UR36][R8.64], R4 ;  /* 0x0000000408007986 */ /* 0x0001e2000c101b24 */
[----:B------:R-:W-:Y:S05]  /*4d00*/  BRA `(.L_x_4594) ;  /* 0x0000000800d07947 */ /* 0x000fea0003800000 */
.L_x_4600:
[----:B------:R-:W-:-:S04]  /*4d10*/  IABS R0, R25 ;  /* 0x0000001900007213 */ /* 0x000fc80000000000 */
[----:B------:R-:W-:-:S04]  /*4d20*/  I2FP.F32.S32 R0, R0 ;  /* 0x0000000000007245 */ /* 0x000fc80000201400 */
[----:B------:R-:W-:-:S04]  /*4d30*/  F2FP.F16.F32.PACK_AB R3, RZ, R0 ;  /* 0x00000000ff03723e */ /* 0x000fc800000000ff */
[----:B------:R-:W-:-:S05]  /*4d40*/  PRMT R3, R3, 0x5410, RZ ;  /* 0x0000541003037816 */ /* 0x000fca00000000ff */
[----:B------:R0:W-:Y:S01]  /*4d50*/  STG.E desc[UR36][R8.64], R3 ;  /* 0x0000000308007986 */ /* 0x0001e2000c101924 */
[----:B------:R-:W-:Y:S05]  /*4d60*/  BRA `(.L_x_4594) ;  /* 0x0000000800b87947 */ /* 0x000fea0003800000 */
.L_x_4599:
[----:B------:R-:W-:-:S06]  /*4d70*/  IABS R4, R25 ;  /* 0x0000001900047213 */ /* 0x000fcc0000000000 */
[----:B------:R-:W0:Y:S02]  /*4d80*/  I2F.F64 R4, R4 ;  /* 0x0000000400047312 */ /* 0x000e240000201c00 */
[----:B0-----:R0:W-:Y:S01]  /*4d90*/  STG.E.64 desc[UR36][R8.64], R4 ;  /* 0x0000000408007986 */ /* 0x0011e2000c101b24 */
[----:B------:R-:W-:Y:S05]  /*4da0*/  BRA `(.L_x_4594) ;  /* 0x0000000800a87947 */ /* 0x000fea0003800000 */
.L_x_4589:
        /* <DEDUP_REMOVED lines=12> */
.L_x_4604:
[----:B------:R-:W-:Y:S01]  /*4e70*/  IABS R0, R25 ;  /* 0x0000001900007213 */ /* 0x000fe20000000000 */
[----:B------:R-:W-:Y:S01]  /*4e80*/  BSSY.RECONVERGENT B0, `(.L_x_4605) ;  /* 0x0000014000007945 */ /* 0x000fe20003800200 */
[----:B------:R-:W-:Y:S02]  /*4e90*/  IMAD.MOV.U32 R4, RZ, RZ, 0x80 ;  /* 0x00000080ff047424 */ /* 0x000fe400078e00ff */
[----:B------:R-:W-:-:S04]  /*4ea0*/  I2FP.F32.S32 R5, R0 ;  /* 0x0000000000057245 */ /* 0x000fc80000201400 */
        /* <DEDUP_REMOVED lines=14> */
.L_x_4607:
[----:B------:R-:W-:-:S04]  /*4f90*/  SHF.R.U32.HI R3, RZ, 0x18, R5 ;  /* 0x00000018ff037819 */ /* 0x000fc80000011605 */
[----:B------:R-:W-:-:S04]  /*4fa0*/  LOP3.LUT R0, R0, 0x80, R3, 0xf8, !PT ;  /* 0x0000008000007812 */ /* 0x000fc800078ef803 */
[----:B------:R-:W-:-:S07]  /*4fb0*/  PRMT R4, R0, 0x7610, R4 ;  /* 0x0000761000047816 */ /* 0x000fce0000000004 */
.L_x_4606:
[----:B------:R-:W-:Y:S05]  /*4fc0*/  BSYNC.RECONVERGENT B0 ;  /* 0x0000000000007941 */ /* 0x000fea0003800200 */
.L_x_4605:
[----:B------:R0:W-:Y:S01]  /*4fd0*/  STG.E.U8 desc[UR36][R8.64], R4 ;  /* 0x0000000408007986 */ /* 0x0001e2000c101124 */
[----:B------:R-:W-:Y:S05]  /*4fe0*/  BRA `(.L_x_4594) ;  /* 0x0000000800187947 */ /* 0x000fea0003800000 */
.L_x_4603:
        /* <DEDUP_REMOVED lines=18> */
.L_x_4610:
[----:B------:R-:W-:-:S04]  /*5110*/  SHF.R.U32.HI R3, RZ, 0x18, R5 ;  /* 0x00000018ff037819 */ /* 0x000fc80000011605 */
[----:B------:R-:W-:-:S04]  /*5120*/  LOP3.LUT R0, R0, 0x80, R3, 0xf8, !PT ;  /* 0x0000008000007812 */ /* 0x000fc800078ef803 */
[----:B------:R-:W-:-:S07]  /*5130*/  PRMT R4, R0, 0x7610, R4 ;  /* 0x0000761000047816 */ /* 0x000fce0000000004 */
.L_x_4609:
[----:B------:R-:W-:Y:S05]  /*5140*/  BSYNC.RECONVERGENT B0 ;  /* 0x0000000000007941 */ /* 0x000fea0003800200 */
.L_x_4608:
[----:B------:R0:W-:Y:S01]  /*5150*/  STG.E.U8 desc[UR36][R8.64], R4 ;  /* 0x0000000408007986 */ /* 0x0001e2000c101124 */
[----:B------:R-:W-:Y:S05]  /*5160*/  BRA `(.L_x_4594) ;  /* 0x0000000400b87947 */ /* 0x000fea0003800000 */
.L_x_4602:
[----:B------:R-:W-:-:S13]  /*5170*/  ISETP.NE.AND P0, PT, R0, 0x1c, PT ;  /* 0x0000001c0000780c */ /* 0x000fda0003f05270 */
[----:B------:R-:W-:Y:S05]  /*5180*/  @!P0 BRA `(.L_x_4611) ;  /* 0x0000000000648947 */ /* 0x000fea0003800000 */
[----:B------:R-:W-:-:S13]  /*5190*/  ISETP.NE.AND P0, PT, R0, 0x1d, PT ;  /* 0x0000001d0000780c */ /* 0x000fda0003f05270 */
[----:B------:R-:W-:Y:S05]  /*51a0*/  @!P0 BRA `(.L_x_4612) ;  /* 0x00000000004c8947 */ /* 0x000fea0003800000 */
[----:B------:R-:W-:-:S13]  /*51b0*/  ISETP.NE.AND P0, PT, R0, 0x2c, PT ;  /* 0x0000002c0000780c */ /* 0x000fda0003f05270 */
[----:B------:R-:W-:Y:S05]  /*51c0*/  @P0 BRA `(.L_x_4593) ;  /* 0x0000000000b00947 */ /* 0x000fea0003800000 */
[----:B------:R-:W-:-:S04]  /*51d0*/  IABS R0, R25 ;  /* 0x0000001900007213 */ /* 0x000fc80000000000 */
        /* <DEDUP_REMOVED lines=16> */
.L_x_4612:
[----:B------:R-:W-:-:S04]  /*52e0*/  IABS R4, R25 ;  /* 0x0000001900047213 */ /* 0x000fc80000000000 */
[----:B------:R-:W-:-:S05]  /*52f0*/  SHF.R.S32.HI R5, RZ, 0x1f, R4 ;  /* 0x0000001fff057819 */ /* 0x000fca0000011404 */
[----:B------:R0:W-:Y:S01]  /*5300*/  STG.E.64 desc[UR36][R8.64], R4 ;  /* 0x0000000408007986 */ /* 0x0001e2000c101b24 */
[----:B------:R-:W-:Y:S05]  /*5310*/  BRA `(.L_x_4594) ;  /* 0x00000004004c7947 */ /* 0x000fea0003800000 */
.L_x_4611:
[----:B------:R0:W-:Y:S01]  /*5320*/  STG.E desc[UR36][R8.64], R24 ;  /* 0x0000001808007986 */ /* 0x0001e2000c101924 */
[----:B------:R-:W-:Y:S05]  /*5330*/  BRA `(.L_x_4594) ;  /* 0x0000000400447947 */ /* 0x000fea0003800000 */
.L_x_4601:
        /* <DEDUP_REMOVED lines=10> */
.L_x_4614:
[----:B------:R-:W-:Y:S02]  /*53e0*/  IABS R4, R25 ;  /* 0x0000001900047213 */ /* 0x000fe40000000000 */
[----:B------:R-:W-:-:S04]  /*53f0*/  CS2R R6, SRZ ;  /* 0x0000000000067805 */ /* 0x000fc8000001ff00 */
[----:B------:R-:W0:Y:S02]  /*5400*/  I2F.F64 R4, R4 ;  /* 0x0000000400047312 */ /* 0x000e240000201c00 */
[----:B0-----:R0:W-:Y:S01]  /*5410*/  STG.E.128 desc[UR36][R8.64], R4 ;  /* 0x0000000408007986 */ /* 0x0011e2000c101d24 */
[----:B------:R-:W-:Y:S05]  /*5420*/  BRA `(.L_x_4594) ;  /* 0x0000000400087947 */ /* 0x000fea0003800000 */
.L_x_4613:
[----:B------:R-:W-:-:S13]  /*5430*/  ISETP.NE.AND P0, PT, R0, 0xf, PT ;  /* 0x0000000f0000780c */ /* 0x000fda0003f05270 */
[----:B------:R-:W-:Y:S05]  /*5440*/  @!P0 BRA `(.L_x_4615) ;  /* 0x0000000000f08947 */ /* 0x000fea0003800000 */
[----:B------:R-:W-:-:S13]  /*5450*/  ISETP.NE.AND P0, PT, R0, 0x17, PT ;  /* 0x000000170000780c */ /* 0x000fda0003f05270 */
[----:B------:R-:W-:Y:S05]  /*5460*/  @!P0 BRA `(.L_x_4616) ;  /* 0x0000000000948947 */ /* 0x000fea0003800000 */
[----:B------:R-:W-:-:S13]  /*5470*/  ISETP.NE.AND P0, PT, R0, 0x18, PT ;  /* 0x000000180000780c */ /* 0x000fda0003f05270 */
[----:B------:R-:W-:Y:S05]  /*5480*/  @!P0 BRA `(.L_x_4617) ;  /* 0x0000000000448947 */ /* 0x000fea0003800000 */
.L_x_4593:
        /* <DEDUP_REMOVED lines=16> */
.L_x_4618:
[----:B------:R-:W-:Y:S05]  /*5590*/  BRA `(.L_x_4594) ;  /* 0x0000000000ac7947 */ /* 0x000fea0003800000 */
.L_x_4617:
[----:B------:R-:W-:Y:S01]  /*55a0*/  IABS R0, R25 ;  /* 0x0000001900007213 */ /* 0x000fe20000000000 */
[----:B------:R-:W-:Y:S03]  /*55b0*/  BSSY.RECONVERGENT B0, `(.L_x_4619) ;  /* 0x000000d000007945 */ /* 0x000fe60003800200 */
[----:B------:R-:W-:Y:S01]  /*55c0*/  I2FP.F32.S32 R5, R0 ;  /* 0x0000000000057245 */ /* 0x000fe20000201400 */
        /* <DEDUP_REMOVED lines=11> */
.L_x_4620:
[----:B------:R-:W-:Y:S05]  /*5680*/  BSYNC.RECONVERGENT B0 ;  /* 0x0000000000007941 */ /* 0x000fea0003800200 */
.L_x_4619:
[----:B------:R-:W-:-:S05]  /*5690*/  LOP3.LUT R3, R0, 0x80, R3, 0xf8, !PT ;  /* 0x0000008000037812 */ /* 0x000fca00078ef803 */
[----:B------:R0:W-:Y:S01]  /*56a0*/  STG.E.U8 desc[UR36][R8.64], R3 ;  /* 0x0000000308007986 */ /* 0x0001e2000c101124 */
[----:B------:R-:W-:Y:S05]  /*56b0*/  BRA `(.L_x_4594) ;  /* 0x0000000000647947 */ /* 0x000fea0003800000 */
.L_x_4616:
[----:B------:R-:W-:Y:S01]  /*56c0*/  IABS R0, R25 ;  /* 0x0000001900007213 */ /* 0x000fe20000000000 */
[----:B------:R-:W-:Y:S03]  /*56d0*/  BSSY.RECONVERGENT B0, `(.L_x_4621) ;  /* 0x000000f000007945 */ /* 0x000fe60003800200 */
        /* <DEDUP_REMOVED lines=11> */
.L_x_4622:
[----:B------:R-:W-:Y:S01]  /*5790*/  IMAD.MOV.U32 R0, RZ, RZ, 0x7f ;  /* 0x0000007fff007424 */ /* 0x000fe200078e00ff */
[----:B------:R-:W-:-:S04]  /*57a0*/  ISETP.GT.U32.AND P0, PT, R4, 0x7f800000, PT ;  /* 0x7f8000000400780c */ /* 0x000fc80003f04070 */
[----:B------:R-:W-:-:S09]  /*57b0*/  SEL R0, R0, 0x7c, P0 ;  /* 0x0000007c00007807 */ /* 0x000fd20000000000 */
.L_x_4623:
[----:B------:R-:W-:Y:S05]  /*57c0*/  BSYNC.RECONVERGENT B0 ;  /* 0x0000000000007941 */ /* 0x000fea0003800200 */
.L_x_4621:
[----:B------:R-:W-:-:S04]  /*57d0*/  SHF.R.U32.HI R3, RZ, 0x18, R3 ;  /* 0x00000018ff037819 */ /* 0x000fc80000011603 */
[----:B------:R-:W-:-:S05]  /*57e0*/  LOP3.LUT R3, R0, 0x80, R3, 0xf8, !PT ;  /* 0x0000008000037812 */ /* 0x000fca00078ef803 */
[----:B------:R0:W-:Y:S01]  /*57f0*/  STG.E.U8 desc[UR36][R8.64], R3 ;  /* 0x0000000308007986 */ /* 0x0001e2000c101124 */
[----:B------:R-:W-:Y:S05]  /*5800*/  BRA `(.L_x_4594) ;  /* 0x0000000000107947 */ /* 0x000fea0003800000 */
.L_x_4615:
[----:B------:R-:W-:-:S04]  /*5810*/  IABS R0, R25 ;  /* 0x0000001900007213 */ /* 0x000fc80000000000 */
[----:B------:R-:W-:-:S04]  /*5820*/  I2FP.F32.S32 R0, R0 ;  /* 0x0000000000007245 */ /* 0x000fc80000201400 */
[----:B------:R-:W-:-:S05]  /*5830*/  F2FP.BF16.F32.PACK_AB R0, RZ, R0 ;  /* 0x00000000ff00723e */ /* 0x000fca00000010ff */
[----:B------:R0:W-:Y:S02]  /*5840*/  STG.E.U16 desc[UR36][R8.64], R0 ;  /* 0x0000000008007986 */ /* 0x0001e4000c101524 */
.L_x_4594:
[----:B------:R-:W-:-:S07]  /*5850*/  VIADD R23, R23, 0x80 ;  /* 0x0000008017177836 */ /* 0x000fce0000000000 */
.L_x_4551:
[----:B------:R-:W-:-:S13]  /*5860*/  ISETP.GE.AND P0, PT, R23, R22, PT ;  /* 0x000000161700720c */ /* 0x000fda0003f06270 */
[----:B------:R-:W-:Y:S05]  /*5870*/  @P0 BREAK.RELIABLE B6 ;  /* 0x0000000000060942 */ /* 0x000fea0003800100 */
[----:B------:R-:W-:Y:S05]  /*5880*/  @P0 BRA `(.L_x_4588) ;  /* 0x0000000c00d00947 */ /* 0x000fea0003800000 */
[----:B------:R-:W-:Y:S05]  /*5890*/  BSYNC.RELIABLE B6 ;  /* 0x0000000000067941 */ /* 0x000fea0003800100 */
.L_x_4550:
        /* <DEDUP_REMOVED lines=20> */
.L_x_4627:
[----:B------:R0:W-:Y:S01]  /*59e0*/  STG.E.U8 desc[UR36][R8.64], R19 ;  /* 0x0000001308007986 */ /* 0x0001e2000c101124 */
[----:B------:R-:W-:Y:S05]  /*59f0*/  BRA `(.L_x_4629) ;  /* 0x0000000c00707947 */ /* 0x000fea0003800000 */
.L_x_4626:
        /* <DEDUP_REMOVED lines=10> */
.L_x_4631:
[----:B------:R0:W-:Y:S01]  /*5aa0*/  STG.E desc[UR36][R8.64], R19 ;  /* 0x0000001308007986 */ /* 0x0001e2000c101924 */
[----:B------:R-:W-:Y:S05]  /*5ab0*/  BRA `(.L_x_4629) ;  /* 0x0000000c00407947 */ /* 0x000fea0003800000 */
.L_x_4630:
[----:B------:R0:W-:Y:S01]  /*5ac0*/  STG.E.U16 desc[UR36][R8.64], R19 ;  /* 0x0000001308007986 */ /* 0x0001e2000c101524 */
[----:B------:R-:W-:Y:S05]  /*5ad0*/  BRA `(.L_x_4629) ;  /* 0x0000000c00387947 */ /* 0x000fea0003800000 */
.L_x_4625:
        /* <DEDUP_REMOVED lines=10> */
.L_x_4633:
[----:B------:R-:W-:-:S04]  /*5b80*/  IABS R0, R16 ;  /* 0x0000001000007213 */ /* 0x000fc80000000000 */
[----:B------:R-:W-:-:S04]  /*5b90*/  I2FP.F32.S32 R0, R0 ;  /* 0x0000000000007245 */ /* 0x000fc80000201400 */
[----:B------:R-:W-:-:S05]  /*5ba0*/  F2FP.F16.F32.PACK_AB R0, RZ, R0 ;  /* 0x00000000ff00723e */ /* 0x000fca00000000ff */
[----:B------:R0:W-:Y:S01]  /*5bb0*/  STG.E.U16 desc[UR36][R8.64], R0 ;  /* 0x0000000008007986 */ /* 0x0001e2000c101524 */
[----:B------:R-:W-:Y:S05]  /*5bc0*/  BRA `(.L_x_4629) ;  /* 0x0000000800fc7947 */ /* 0x000fea0003800000 */
.L_x_4632:
        /* <DEDUP_REMOVED lines=11> */
.L_x_4635:
[----:B------:R-:W-:-:S04]  /*5c80*/  IABS R0, R16 ;  /* 0x0000001000007213 */ /* 0x000fc80000000000 */
[----:B------:R-:W-:-:S04]  /*5c90*/  I2FP.F32.S32 R0, R0 ;  /* 0x0000000000007245 */ /* 0x000fc80000201400 */
[----:B------:R-:W-:-:S04]  /*5ca0*/  F2FP.F16.F32.PACK_AB R3, RZ, R0 ;  /* 0x00000000ff03723e */ /* 0x000fc800000000ff */
[----:B------:R-:W-:-:S05]  /*5cb0*/  PRMT R3, R3, 0x5410, RZ ;  /* 0x0000541003037816 */ /* 0x000fca00000000ff */
[----:B------:R0:W-:Y:S01]  /*5cc0*/  STG.E desc[UR36][R8.64], R3 ;  /* 0x0000000308007986 */ /* 0x0001e2000c101924 */
[----:B------:R-:W-:Y:S05]  /*5cd0*/  BRA `(.L_x_4629) ;  /* 0x0000000800b87947 */ /* 0x000fea0003800000 */
.L_x_4634:
[----:B------:R-:W-:-:S06]  /*5ce0*/  IABS R4, R16 ;  /* 0x0000001000047213 */ /* 0x000fcc0000000000 */
[----:B------:R-:W0:Y:S02]  /*5cf0*/  I2F.F64 R4, R4 ;  /* 0x0000000400047312 */ /* 0x000e240000201c00 */
[----:B0-----:R0:W-:Y:S01]  /*5d00*/  STG.E.64 desc[UR36][R8.64], R4 ;  /* 0x0000000408007986 */ /* 0x0011e2000c101b24 */
[----:B------:R-:W-:Y:S05]  /*5d10*/  BRA `(.L_x_4629) ;  /* 0x0000000800a87947 */ /* 0x000fea0003800000 */
.L_x_4624:
        /* <DEDUP_REMOVED lines=12> */
.L_x_4639:
        /* <DEDUP_REMOVED lines=18> */
.L_x_4642:
[----:B------:R-:W-:-:S04]  /*5f00*/  SHF.R.U32.HI R3, RZ, 0x18, R5 ;  /* 0x00000018ff037819 */ /* 0x000fc80000011605 */
[----:B------:R-:W-:-:S04]  /*5f10*/  LOP3.LUT R0, R0, 0x80, R3, 0xf8, !PT ;  /* 0x0000008000007812 */ /* 0x000fc800078ef803 */
[----:B------:R-:W-:-:S07]  /*5f20*/  PRMT R4, R0, 0x7610, R4 ;  /* 0x0000761000047816 */ /* 0x000fce0000000004 */
.L_x_4641:
[----:B------:R-:W-:Y:S05]  /*5f30*/  BSYNC.RECONVERGENT B0 ;  /* 0x0000000000007941 */ /* 0x000fea0003800200 */
.L_x_4640:
[----:B------:R0:W-:Y:S01]  /*5f40*/  STG.E.U8 desc[UR36][R8.64], R4 ;  /* 0x0000000408007986 */ /* 0x0001e2000c101124 */
[----:B------:R-:W-:Y:S05]  /*5f50*/  BRA `(.L_x_4629) ;  /* 0x0000000800187947 */ /* 0x000fea0003800000 */
.L_x_4638:
        /* <DEDUP_REMOVED lines=18> */
.L_x_4645:
[----:B------:R-:W-:-:S04]  /*6080*/  SHF.R.U32.HI R3, RZ, 0x18, R5 ;  /* 0x00000018ff037819 */ /* 0x000fc80000011605 */
[----:B------:R-:W-:-:S04]  /*6090*/  LOP3.LUT R0, R0, 0x80, R3, 0xf8, !PT ;  /* 0x0000008000007812 */ /* 0x000fc800078ef803 */
[----:B------:R-:W-:-:S07]  /*60a0*/  PRMT R4, R0, 0x7610, R4 ;  /* 0x0000761000047816 */ /* 0x000fce0000000004 */
.L_x_4644:
[----:B------:R-:W-:Y:S05]  /*60b0*/  BSYNC.RECONVERGENT B0 ;  /* 0x0000000000007941 */ /* 0x000fea0003800200 */
.L_x_4643:
[----:B------:R0:W-:Y:S01]  /*60c0*/  STG.E.U8 desc[UR36][R8.64], R4 ;  /* 0x0000000408007986 */ /* 0x0001e2000c101124 */
[----:B------:R-:W-:Y:S05]  /*60d0*/  BRA `(.L_x_4629) ;  /* 0x0000000400b87947 */ /* 0x000fea0003800000 */
.L_x_4637:
        /* <DEDUP_REMOVED lines=23> */
.L_x_4647:
[----:B------:R-:W-:-:S04]  /*6250*/  IABS R4, R16 ;  /* 0x0000001000047213 */ /* 0x000fc80000000000 */
[----:B------:R-:W-:-:S05]  /*6260*/  SHF.R.S32.HI R5, RZ, 0x1f, R4 ;  /* 0x0000001fff057819 */ /* 0x000fca0000011404 */
[----:B------:R0:W-:Y:S01]  /*6270*/  STG.E.64 desc[UR36][R8.64], R4 ;  /* 0x0000000408007986 */ /* 0x0001e2000c101b24 */
[----:B------:R-:W-:Y:S05]  /*6280*/  BRA `(.L_x_4629) ;  /* 0x00000004004c7947 */ /* 0x000fea0003800000 */
.L_x_4646:
[----:B------:R0:W-:Y:S01]  /*6290*/  STG.E desc[UR36][R8.64], R19 ;  /* 0x0000001308007986 */ /* 0x0001e2000c101924 */
[----:B------:R-:W-:Y:S05]  /*62a0*/  BRA `(.L_x_4629) ;  /* 0x0000000400447947 */ /* 0x000fea0003800000 */
.L_x_4636:
        /* <DEDUP_REMOVED lines=10> */
.L_x_4649:
[----:B------:R-:W-:Y:S02]  /*6350*/  IABS R4, R16 ;  /* 0x0000001000047213 */ /* 0x000fe40000000000 */
[----:B------:R-:W-:-:S04]  /*6360*/  CS2R R6, SRZ ;  /* 0x0000000000067805 */ /* 0x000fc8000001ff00 */
[----:B------:R-:W0:Y:S02]  /*6370*/  I2F.F64 R4, R4 ;  /* 0x0000000400047312 */ /* 0x000e240000201c00 */
[----:B0-----:R4:W-:Y:S01]  /*6380*/  STG.E.128 desc[UR36][R8.64], R4 ;  /* 0x0000000408007986 */ /* 0x0019e2000c101d24 */
[----:B------:R-:W-:Y:S05]  /*6390*/  BRA `(.L_x_4629) ;  /* 0x0000000400087947 */ /* 0x000fea0003800000 */
.L_x_4648:
[----:B------:R-:W-:-:S13]  /*63a0*/  ISETP.NE.AND P0, PT, R0, 0xf, PT ;  /* 0x0000000f0000780c */ /* 0x000fda0003f05270 */
[----:B------:R-:W-:Y:S05]  /*63b0*/  @!P0 BRA `(.L_x_4650) ;  /* 0x0000000000f08947 */ /* 0x000fea0003800000 */
[----:B------:R-:W-:-:S13]  /*63c0*/  ISETP.NE.AND P0, PT, R0, 0x17, PT ;  /* 0x000000170000780c */ /* 0x000fda0003f05270 */
[----:B------:R-:W-:Y:S05]  /*63d0*/  @!P0 BRA `(.L_x_4651) ;  /* 0x0000000000948947 */ /* 0x000fea0003800000 */
[----:B------:R-:W-:-:S13]  /*63e0*/  ISETP.NE.AND P0, PT, R0, 0x18, PT ;  /* 0x000000180000780c */ /* 0x000fda0003f05270 */
[----:B------:R-:W-:Y:S05]  /*63f0*/  @!P0 BRA `(.L_x_4652) ;  /* 0x0000000000448947 */ /* 0x000fea0003800000 */
.L_x_4628:
        /* <DEDUP_REMOVED lines=16> */
.L_x_4653:
[----:B------:R-:W-:Y:S05]  /*6500*/  BRA `(.L_x_4629) ;  /* 0x0000000000ac7947 */ /* 0x000fea0003800000 */
.L_x_4652:
        /* <DEDUP_REMOVED lines=14> */
.L_x_4655:
[----:B------:R-:W-:Y:S05]  /*65f0*/  BSYNC.RECONVERGENT B0 ;  /* 0x0000000000007941 */ /* 0x000fea0003800200 */
.L_x_4654:
[----:B------:R-:W-:-:S05]  /*6600*/  LOP3.LUT R3, R0, 0x80, R3, 0xf8, !PT ;  /* 0x0000008000037812 */ /* 0x000fca00078ef803 */
[----:B------:R2:W-:Y:S01]  /*6610*/  STG.E.U8 desc[UR36][R8.64], R3 ;  /* 0x0000000308007986 */ /* 0x0005e2000c101124 */
[----:B------:R-:W-:Y:S05]  /*6620*/  BRA `(.L_x_4629) ;  /* 0x0000000000647947 */ /* 0x000fea0003800000 */
.L_x_4651:
        /* <DEDUP_REMOVED lines=13> */
.L_x_4657:
[----:B------:R-:W-:Y:S01]  /*6700*/  IMAD.MOV.U32 R0, RZ, RZ, 0x7f ;  /* 0x0000007fff007424 */ /* 0x000fe200078e00ff */
[----:B------:R-:W-:-:S04]  /*6710*/  ISETP.GT.U32.AND P0, PT, R4, 0x7f800000, PT ;  /* 0x7f8000000400780c */ /* 0x000fc80003f04070 */
[----:B------:R-:W-:-:S09]  /*6720*/  SEL R0, R0, 0x7c, P0 ;  /* 0x0000007c00007807 */ /* 0x000fd20000000000 */
.L_x_4658:
[----:B------:R-:W-:Y:S05]  /*6730*/  BSYNC.RECONVERGENT B0 ;  /* 0x0000000000007941 */ /* 0x000fea0003800200 */
.L_x_4656:
[----:B------:R-:W-:-:S04]  /*6740*/  SHF.R.U32.HI R3, RZ, 0x18, R3 ;  /* 0x00000018ff037819 */ /* 0x000fc80000011603 */
[----:B------:R-:W-:-:S05]  /*6750*/  LOP3.LUT R3, R0, 0x80, R3, 0xf8, !PT ;  /* 0x0000008000037812 */ /* 0x000fca00078ef803 */
[----:B------:R1:W-:Y:S01]  /*6760*/  STG.E.U8 desc[UR36][R8.64], R3 ;  /* 0x0000000308007986 */ /* 0x0003e2000c101124 */
[----:B------:R-:W-:Y:S05]  /*6770*/  BRA `(.L_x_4629) ;  /* 0x0000000000107947 */ /* 0x000fea0003800000 */
.L_x_4650:
[----:B------:R-:W-:-:S04]  /*6780*/  IABS R0, R16 ;  /* 0x0000001000007213 */ /* 0x000fc80000000000 */
[----:B------:R-:W-:-:S04]  /*6790*/  I2FP.F32.S32 R0, R0 ;  /* 0x0000000000007245 */ /* 0x000fc80000201400 */
[----:B------:R-:W-:-:S05]  /*67a0*/  F2FP.BF16.F32.PACK_AB R0, RZ, R0 ;  /* 0x00000000ff00723e */ /* 0x000fca00000010ff */
[----:B------:R0:W-:Y:S02]  /*67b0*/  STG.E.U16 desc[UR36][R8.64], R0 ;  /* 0x0000000008007986 */ /* 0x0001e4000c101524 */
.L_x_4629:
[----:B------:R-:W-:-:S07]  /*67c0*/  VIADD R23, R23, 0x80 ;  /* 0x0000008017177836 */ /* 0x000fce0000000000 */
.L_x_4588:
[----:B------:R-:W-:Y:S05]  /*67d0*/  BSYNC.RECONVERGENT B7 ;  /* 0x0000000000077941 */ /* 0x000fea0003800200 */
.L_x_4549:
        /* <DEDUP_REMOVED lines=8> */
[----:B0-----:R-:W-:Y:S02]  /*6860*/  IADD3 R2, P0, PT, R3, R4, RZ ;  /* 0x0000000403027210 */ /* 0x001fe40007f1e0ff */
[----:B------:R-:W-:-:S03]  /*6870*/  IABS R4, R17 ;  /* 0x0000001100047213 */ /* 0x000fc60000000000 */
        /* <DEDUP_REMOVED lines=13> */
.L_x_4662:
[----:B------:R-:W-:Y:S01]  /*6950*/  STG.E.U8 desc[UR36][R2.64], R5 ;  /* 0x0000000502007986 */ /* 0x000fe2000c101124 */
[----:B------:R-:W-:Y:S05]  /*6960*/  EXIT ;  /* 0x000000000000794d */ /* 0x000fea0003800000 */
.L_x_4661:
        /* <DEDUP_REMOVED lines=8> */
[----:B------:R-:W-:Y:S01]  /*69f0*/  STG.E.64 desc[UR36][R2.64], R4 ;  /* 0x0000000402007986 */ /* 0x000fe2000c101b24 */
[----:B------:R-:W-:Y:S05]  /*6a00*/  EXIT ;  /* 0x000000000000794d */ /* 0x000fea0003800000 */
.L_x_4665:
[----:B------:R-:W-:Y:S01]  /*6a10*/  STG.E desc[UR36][R2.64], R5 ;  /* 0x0000000502007986 */ /* 0x000fe2000c101924 */
[----:B------:R-:W-:Y:S05]  /*6a20*/  EXIT ;  /* 0x000000000000794d */ /* 0x000fea0003800000 */
.L_x_4664:
[----:B------:R-:W-:Y:S01]  /*6a30*/  STG.E.U16 desc[UR36][R2.64], R5 ;  /* 0x0000000502007986 */ /* 0x000fe2000c101524 */
[----:B------:R-:W-:Y:S05]  /*6a40*/  EXIT ;  /* 0x000000000000794d */ /* 0x000fea0003800000 */
.L_x_4660:
        /* <DEDUP_REMOVED lines=8> */
[----:B------:R-:W-:Y:S01]  /*6ad0*/  STG.E desc[UR36][R2.64], R5 ;  /* 0x0000000502007986 */ /* 0x000fe2000c101924 */
[----:B------:R-:W-:Y:S05]  /*6ae0*/  EXIT ;  /* 0x000000000000794d */ /* 0x000fea0003800000 */
.L_x_4667:
[----:B------:R-:W-:-:S04]  /*6af0*/  IABS R0, R17 ;  /* 0x0000001100007213 */ /* 0x000fc80000000000 */
[----:B------:R-:W-:-:S04]  /*6b00*/  I2FP.F32.S32 R0, R0 ;  /* 0x0000000000007245 */ /* 0x000fc80000201400 */
[----:B------:R-:W-:-:S05]  /*6b10*/  F2FP.F16.F32.PACK_AB R0, RZ, R0 ;  /* 0x00000000ff00723e */ /* 0x000fca00000000ff */
[----:B------:R-:W-:Y:S01]  /*6b20*/  STG.E.U16 desc[UR36][R2.64], R0 ;  /* 0x0000000002007986 */ /* 0x000fe2000c101524 */
[----:B------:R-:W-:Y:S05]  /*6b30*/  EXIT ;  /* 0x000000000000794d */ /* 0x000fea0003800000 */
.L_x_4666:
        /* <DEDUP_REMOVED lines=9> */
[----:B------:R-:W-:Y:S01]  /*6bd0*/  STG.E.64 desc[UR36][R2.64], R4 ;  /* 0x0000000402007986 */ /* 0x000fe2000c101b24 */
[----:B------:R-:W-:Y:S05]  /*6be0*/  EXIT ;  /* 0x000000000000794d */ /* 0x000fea0003800000 */
.L_x_4669:
[----:B------:R-:W-:-:S04]  /*6bf0*/  IABS R0, R17 ;  /* 0x0000001100007213 */ /* 0x000fc80000000000 */
[----:B------:R-:W-:-:S04]  /*6c00*/  I2FP.F32.S32 R0, R0 ;  /* 0x0000000000007245 */ /* 0x000fc80000201400 */
[----:B------:R-:W-:-:S04]  /*6c10*/  F2FP.F16.F32.PACK_AB R5, RZ, R0 ;  /* 0x00000000ff05723e */ /* 0x000fc800000000ff */
[----:B------:R-:W-:-:S05]  /*6c20*/  PRMT R5, R5, 0x5410, RZ ;  /* 0x0000541005057816 */ /* 0x000fca00000000ff */
[----:B------:R-:W-:Y:S01]  /*6c30*/  STG.E desc[UR36][R2.64], R5 ;  /* 0x0000000502007986 */ /* 0x000fe2000c101924 */
[----:B------:R-:W-:Y:S05]  /*6c40*/  EXIT ;  /* 0x000000000000794d */ /* 0x000fea0003800000 */
.L_x_4668:
[----:B------:R-:W-:-:S06]  /*6c50*/  IABS R4, R17 ;  /* 0x0000001100047213 */ /* 0x000fcc0000000000 */
[----:B------:R-:W0:Y:S02]  /*6c60*/  I2F.F64 R4, R4 ;  /* 0x0000000400047312 */ /* 0x000e240000201c00 */
[----:B0-----:R-:W-:Y:S01]  /*6c70*/  STG.E.64 desc[UR36][R2.64], R4 ;  /* 0x0000000402007986 */ /* 0x001fe2000c101b24 */
[----:B------:R-:W-:Y:S05]  /*6c80*/  EXIT ;  /* 0x000000000000794d */ /* 0x000fea0003800000 */
.L_x_4659:
        /* <DEDUP_REMOVED lines=12> */
.L_x_4673:
[----:B------:R-:W-:Y:S01]  /*6d50*/  IABS R0, R17 ;  /* 0x0000001100007213 */ /* 0x000fe20000000000 */
[----:B------:R-:W-:Y:S03]  /*6d60*/  BSSY.RECONVERGENT B0, `(.L_x_4674) ;  /* 0x0000014000007945 */ /* 0x000fe60003800200 */
[----:B------:R-:W-:Y:S01]  /*6d70*/  I2FP.F32.S32 R5, R0 ;  /* 0x0000000000057245 */ /* 0x000fe20000201400 */
        /* <DEDUP_REMOVED lines=16> */
.L_x_4676:
[----:B------:R-:W-:-:S04]  /*6e80*/  SHF.R.U32.HI R5, RZ, 0x18, R5 ;  /* 0x00000018ff057819 */ /* 0x000fc80000011605 */
[----:B------:R-:W-:-:S07]  /*6e90*/  LOP3.LUT R0, R0, 0x80, R5, 0xf8, !PT ;  /* 0x0000008000007812 */ /* 0x000fce00078ef805 */
.L_x_4675:
[----:B------:R-:W-:Y:S05]  /*6ea0*/  BSYNC.RECONVERGENT B0 ;  /* 0x0000000000007941 */ /* 0x000fea0003800200 */
.L_x_4674:
[----:B------:R-:W-:Y:S01]  /*6eb0*/  STG.E.U8 desc[UR36][R2.64], R0 ;  /* 0x0000000002007986 */ /* 0x000fe2000c101124 */
[----:B------:R-:W-:Y:S05]  /*6ec0*/  EXIT ;  /* 0x000000000000794d */ /* 0x000fea0003800000 */
.L_x_4672:
        /* <DEDUP_REMOVED lines=19> */
.L_x_4679:
[----:B------:R-:W-:-:S04]  /*7000*/  SHF.R.U32.HI R5, RZ, 0x18, R5 ;  /* 0x00000018ff057819 */ /* 0x000fc80000011605 */
[----:B------:R-:W-:-:S07]  /*7010*/  LOP3.LUT R0, R0, 0x80, R5, 0xf8, !PT ;  /* 0x0000008000007812 */ /* 0x000fce00078ef805 */
.L_x_4678:
[----:B------:R-:W-:Y:S05]  /*7020*/  BSYNC.RECONVERGENT B0 ;  /* 0x0000000000007941 */ /* 0x000fea0003800200 */
.L_x_4677:
[----:B------:R-:W-:Y:S01]  /*7030*/  STG.E.U8 desc[UR36][R2.64], R0 ;  /* 0x0000000002007986 */ /* 0x000fe2000c101124 */
[----:B------:R-:W-:Y:S05]  /*7040*/  EXIT ;  /* 0x000000000000794d */ /* 0x000fea0003800000 */
.L_x_4671:
        /* <DEDUP_REMOVED lines=23> */
.L_x_4681:
[----:B------:R-:W-:-:S04]  /*71c0*/  IABS R4, R17 ;  /* 0x0000001100047213 */ /* 0x000fc80000000000 */
[----:B------:R-:W-:-:S05]  /*71d0*/  SHF.R.S32.HI R5, RZ, 0x1f, R4 ;  /* 0x0000001fff057819 */ /* 0x000fca0000011404 */
[----:B------:R-:W-:Y:S01]  /*71e0*/  STG.E.64 desc[UR36][R2.64], R4 ;  /* 0x0000000402007986 */ /* 0x000fe2000c101b24 */
[----:B------:R-:W-:Y:S05]  /*71f0*/  EXIT ;  /* 0x000000000000794d */ /* 0x000fea0003800000 */
.L_x_4680:
[----:B------:R-:W-:Y:S01]  /*7200*/  STG.E desc[UR36][R2.64], R5 ;  /* 0x0000000502007986 */ /* 0x000fe2000c101924 */
[----:B------:R-:W-:Y:S05]  /*7210*/  EXIT ;  /* 0x000000000000794d */ /* 0x000fea0003800000 */
.L_x_4670:
        /* <DEDUP_REMOVED lines=8> */
[----:B------:R-:W-:Y:S01]  /*72a0*/  STG.E.U8 desc[UR36][R2.64], R5 ;  /* 0x0000000502007986 */ /* 0x000fe2000c101124 */
[----:B------:R-:W-:Y:S05]  /*72b0*/  EXIT ;  /* 0x000000000000794d */ /* 0x000fea0003800000 */
.L_x_4683:
[----:B------:R-:W-:Y:S02]  /*72c0*/  IABS R4, R17 ;  /* 0x0000001100047213 */ /* 0x000fe40000000000 */
[----:B------:R-:W-:-:S04]  /*72d0*/  CS2R R6, SRZ ;  /* 0x0000000000067805 */ /* 0x000fc8000001ff00 */
[----:B------:R-:W0:Y:S02]  /*72e0*/  I2F.F64 R4, R4 ;  /* 0x0000000400047312 */ /* 0x000e240000201c00 */
[----:B0-----:R-:W-:Y:S01]  /*72f0*/  STG.E.128 desc[UR36][R2.64], R4 ;  /* 0x0000000402007986 */ /* 0x001fe2000c101d24 */
[----:B------:R-:W-:Y:S05]  /*7300*/  EXIT ;  /* 0x000000000000794d */ /* 0x000fea0003800000 */
.L_x_4682:
[----:B------:R-:W-:-:S13]  /*7310*/  ISETP.NE.AND P0, PT, R0, 0xf, PT ;  /* 0x0000000f0000780c */ /* 0x000fda0003f05270 */
[----:B------:R-:W-:Y:S05]  /*7320*/  @!P0 BRA `(.L_x_4684) ;  /* 0x0000000000f08947 */ /* 0x000fea0003800000 */
[----:B------:R-:W-:-:S13]  /*7330*/  ISETP.NE.AND P0, PT, R0, 0x17, PT ;  /* 0x000000170000780c */ /* 0x000fda0003f05270 */
[----:B------:R-:W-:Y:S05]  /*7340*/  @!P0 BRA `(.L_x_4685) ;  /* 0x0000000000948947 */ /* 0x000fea0003800000 */
[----:B------:R-:W-:-:S13]  /*7350*/  ISETP.NE.AND P0, PT, R0, 0x18, PT ;  /* 0x000000180000780c */ /* 0x000fda0003f05270 */
[----:B------:R-:W-:Y:S05]  /*7360*/  @!P0 BRA `(.L_x_4686) ;  /* 0x0000000000448947 */ /* 0x000fea0003800000 */
.L_x_4663:
        /* <DEDUP_REMOVED lines=16> */
.L_x_4687:
[----:B------:R-:W-:Y:S05]  /*7470*/  EXIT ;  /* 0x000000000000794d */ /* 0x000fea0003800000 */
.L_x_4686:
        /* <DEDUP_REMOVED lines=14> */
.L_x_4689:
[----:B------:R-:W-:Y:S05]  /*7560*/  BSYNC.RECONVERGENT B0 ;  /* 0x0000000000007941 */ /* 0x000fea0003800200 */
.L_x_4688:
[----:B------:R-:W-:-:S05]  /*7570*/  LOP3.LUT R5, R0, 0x80, R5, 0xf8, !PT ;  /* 0x0000008000057812 */ /* 0x000fca00078ef805 */
[----:B------:R-:W-:Y:S01]  /*7580*/  STG.E.U8 desc[UR36][R2.64], R5 ;  /* 0x0000000502007986 */ /* 0x000fe2000c101124 */
[----:B------:R-:W-:Y:S05]  /*7590*/  EXIT ;  /* 0x000000000000794d */ /* 0x000fea0003800000 */
.L_x_4685:
        /* <DEDUP_REMOVED lines=13> */
.L_x_4691:
[----:B------:R-:W-:Y:S01]  /*7670*/  IMAD.MOV.U32 R0, RZ, RZ, 0x7f ;  /* 0x0000007fff007424 */ /* 0x000fe200078e00ff */
[----:B------:R-:W-:-:S04]  /*7680*/  ISETP.GT.U32.AND P0, PT, R4, 0x7f800000, PT ;  /* 0x7f8000000400780c */ /* 0x000fc80003f04070 */
[----:B------:R-:W-:-:S09]  /*7690*/  SEL R0, R0, 0x7c, P0 ;  /* 0x0000007c00007807 */ /* 0x000fd20000000000 */
.L_x_4692:
[----:B------:R-:W-:Y:S05]  /*76a0*/  BSYNC.RECONVERGENT B0 ;  /* 0x0000000000007941 */ /* 0x000fea0003800200 */
.L_x_4690:
[----:B------:R-:W-:-:S04]  /*76b0*/  SHF.R.U32.HI R5, RZ, 0x18, R5 ;  /* 0x00000018ff057819 */ /* 0x000fc80000011605 */
[----:B------:R-:W-:-:S05]  /*76c0*/  LOP3.LUT R5, R0, 0x80, R5, 0xf8, !PT ;  /* 0x0000008000057812 */ /* 0x000fca00078ef805 */
[----:B------:R-:W-:Y:S01]  /*76d0*/  STG.E.U8 desc[UR36][R2.64], R5 ;  /* 0x0000000502007986 */ /* 0x000fe2000c101124 */
[----:B------:R-:W-:Y:S05]  /*76e0*/  EXIT ;  /* 0x000000000000794d */ /* 0x000fea0003800000 */
.L_x_4684:
[----:B------:R-:W-:-:S04]  /*76f0*/  IABS R0, R17 ;  /* 0x0000001100007213 */ /* 0x000fc80000000000 */
[----:B------:R-:W-:-:S04]  /*7700*/  I2FP.F32.S32 R0, R0 ;  /* 0x0000000000007245 */ /* 0x000fc80000201400 */
[----:B------:R-:W-:-:S05]  /*7710*/  F2FP.BF16.F32.PACK_AB R0, RZ, R0 ;  /* 0x00000000ff00723e */ /* 0x000fca00000010ff */
[----:B------:R-:W-:Y:S01]  /*7720*/  STG.E.U16 desc[UR36][R2.64], R0 ;  /* 0x0000000002007986 */ /* 0x000fe2000c101524 */
[----:B------:R-:W-:Y:S05]  /*7730*/  EXIT ;  /* 0x000000000000794d */ /* 0x000fea0003800000 */
.L_x_4693:
        /* <DEDUP_REMOVED lines=12> */
.L_x_6007:


//--------------------- .text._ZN2at6native18elementwise_kernelILi128ELi2EZNS0_22gpu_kernel_impl_nocastINS0_10AbsFunctorIiEEEEvRNS_18TensorIteratorBaseERKT_EUliE_EEviT1_ --------------------------
	.section	.text._ZN2at6native18elementwise_kernelILi128ELi2EZNS0_22gpu_kernel_impl_nocastINS0_10AbsFunctorIiEEEEvRNS_18TensorIteratorBaseERKT_EUliE_EEviT1_,"ax",@progbits
	.align	128
        .global         _ZN2at6native18elementwise_kernelILi128ELi2EZNS0_22gpu_kernel_impl_nocastINS0_10AbsFunctorIiEEEEvRNS_18TensorIteratorBaseERKT_EUliE_EEviT1_
        .type           _ZN2at6native18elementwise_kernelILi128ELi2EZNS0_22gpu_kernel_impl_nocastINS0_10AbsFunctorIiEEEEvRNS_18TensorIteratorBaseERKT_EUliE_EEviT1_,@function
        .size           _ZN2at6native18elementwise_kernelILi128ELi2EZNS0_22gpu_kernel_impl_nocastINS0_10AbsFunctorIiEEEEvRNS_18TensorIteratorBaseERKT_EUliE_EEviT1_,(.L_x_6008 - _ZN2at6native18elementwise_kernelILi128ELi2EZNS0_22gpu_kernel_impl_nocastINS0_10AbsFunctorIiEEEEvRNS_18TensorIteratorBaseERKT_EUliE_EEviT1_)
        .other          _ZN2at6native18elementwise_kernelILi128ELi2EZNS0_22gpu_kernel_impl_nocastINS0_10AbsFunctorIiEEEEvRNS_18TensorIteratorBaseERKT_EUliE_EEviT1_,@"STO_CUDA_ENTRY STV_DEFAULT"
_ZN2at6native18elementwise_kernelILi128ELi2EZNS0_22gpu_kernel_impl_nocastINS0_10AbsFunctorIiEEEEvRNS_18TensorIteratorBaseERKT_EUliE_EEviT1_:
.text._ZN2at6native18elementwise_kernelILi128ELi2EZNS0_22gpu_kernel_impl_nocastINS0_10AbsFunctorIiEEEEvRNS_18TensorIteratorBaseERKT_EUliE_EEviT1_:
        /* <DEDUP_REMOVED lines=16> */
[----:B------:R-:W-:Y:S02]  /*0100*/  IADD3 R3, PT, PT, R3, 0x80, RZ ;  /* 0x0000008003037810 */ /* 0x000fe40007ffe0ff */
[----:B--2---:R-:W-:-:S05]  /*0110*/  IABS R9, R4 ;  /* 0x0000000400097213 */ /* 0x004fca0000000000 */
[----:B0-----:R0:W-:Y:S02]  /*0120*/  STG.E desc[UR6][R6.64], R9 ;  /* 0x0000000906007986 */ /* 0x0011e4000c101906 */
.L_x_4696:
[----:B------:R-:W-:Y:S05]  /*0130*/  BSYNC.RECONVERGENT B0 ;  /* 0x0000000000007941 */ /* 0x000fea0003800200 */
.L_x_4695:
[----:B------:R-:W-:-:S13]  /*0140*/  ISETP.GE.AND P0, PT, R3, UR4, PT ;  /* 0x0000000403007c0c */ /* 0x000fda000bf06270 */
[----:B------:R-:W-:Y:S05]  /*0150*/  @P0 EXIT ;  /* 0x000000000000094d */ /* 0x000fea0003800000 */
[----:B------:R-:W1:Y:S02]  /*0160*/  LDC.64 R2, c[0x0][0x588] ;  /* 0x00016200ff027b82 */ /* 0x000e640000000a00 */
[----:B-1----:R-:W0:Y:S06]  /*0170*/  LDG.E R2, desc[UR6][R2.64] ;  /* 0x0000000602027981 */ /* 0x002e2c000c1e1900 */
[----:B------:R-:W1:Y:S01]  /*0180*/  LDC.64 R4, c[0x0][0x580] ;  /* 0x00016000ff047b82 */ /* 0x000e620000000a00 */
[----:B0-----:R-:W-:-:S05]  /*0190*/  IABS R7, R2 ;  /* 0x0000000200077213 */ /* 0x001fca0000000000 */
[----:B-1----:R-:W-:Y:S01]  /*01a0*/  STG.E desc[UR6][R4.64], R7 ;  /* 0x0000000704007986 */ /* 0x002fe2000c101906 */
[----:B------:R-:W-:Y:S05]  /*01b0*/  EXIT ;  /* 0x000000000000794d */ /* 0x000fea0003800000 */
.L_x_4694:
        /* <DEDUP_REMOVED lines=305> */
.L_x_4699:
[----:B------:R-:W0:Y:S02]  /*14d0*/  LDCU.128 UR8, c[0x0][0x580] ;  /* 0x0000b000ff0877ac */ /* 0x000e240008000c00 */
[----:B0-----:R-:W-:-:S05]  /*14e0*/  IADD3 R6, P0, PT, R4, UR10, RZ ;  /* 0x0000000a04067c10 */ /* 0x001fca000ff1e0ff */
[----:B------:R-:W-:-:S05]  /*14f0*/  IMAD.X R7, RZ, RZ, UR11, P0 ;  /* 0x0000000bff077e24 */ /* 0x000fca00080e06ff */
[----:B------:R-:W2:Y:S01]  /*1500*/  LDG.E R6, desc[UR6][R6.64] ;  /* 0x0000000606067981 */ /* 0x000ea2000c1e1900 */
[----:B------:R-:W-:Y:S02]  /*1510*/  IADD3 R4, P0, PT, R5, UR8, RZ ;  /* 0x0000000805047c10 */ /* 0x000fe4000ff1e0ff */
[----:B------:R-:W-:Y:S02]  /*1520*/  IADD3 R3, PT, PT, R3, 0x80, RZ ;  /* 0x0000008003037810 */ /* 0x000fe40007ffe0ff */
[----:B------:R-:W-:Y:S02]  /*1530*/  IADD3.X R5, PT, PT, RZ, UR9, RZ, P0, !PT ;  /* 0x00000009ff057c10 */ /* 0x000fe400087fe4ff */
[----:B--2---:R-:W-:-:S05]  /*1540*/  IABS R9, R6 ;  /* 0x0000000600097213 */ /* 0x004fca0000000000 */
[----:B------:R0:W-:Y:S02]  /*1550*/  STG.E desc[UR6][R4.64], R9 ;  /* 0x0000000904007986 */ /* 0x0001e4000c101906 */
.L_x_4698:
[----:B------:R-:W-:Y:S05]  /*1560*/  BSYNC.RECONVERGENT B0 ;  /* 0x0000000000007941 */ /* 0x000fea0003800200 */
.L_x_4697:
[----:B------:R-:W-:-:S13]  /*1570*/  ISETP.GE.AND P0, PT, R3, UR4, PT ;  /* 0x0000000403007c0c */ /* 0x000fda000bf06270 */
[----:B------:R-:W-:Y:S05]  /*1580*/  @P0 EXIT ;  /* 0x000000000000094d */ /* 0x000fea0003800000 */
        /* <DEDUP_REMOVED lines=298> */
.L_x_4700:
[----:B------:R-:W0:Y:S02]  /*2830*/  LDCU.128 UR8, c[0x0][0x580] ;  /* 0x0000b000ff0877ac */ /* 0x000e240008000c00 */
[----:B0-----:R-:W-:-:S04]  /*2840*/  IADD3 R4, P0, PT, R2, UR10, RZ ;  /* 0x0000000a02047c10 */ /* 0x001fc8000ff1e0ff */
[----:B------:R-:W-:-:S05]  /*2850*/  IADD3.X R5, PT, PT, RZ, UR11, RZ, P0, !PT ;  /* 0x0000000bff057c10 */ /* 0x000fca00087fe4ff */
[----:B------:R-:W2:Y:S01]  /*2860*/  LDG.E R4, desc[UR6][R4.64] ;  /* 0x0000000604047981 */ /* 0x000ea2000c1e1900 */
[----:B------:R-:W-:-:S04]  /*2870*/  IADD3 R2, P0, PT, R3, UR8, RZ ;  /* 0x0000000803027c10 */ /* 0x000fc8000ff1e0ff */
[----:B------:R-:W-:Y:S02]  /*2880*/  IADD3.X R3, PT, PT, RZ, UR9, RZ, P0, !PT ;  /* 0x00000009ff037c10 */ /* 0x000fe400087fe4ff */
[----:B--2---:R-:W-:-:S05]  /*2890*/  IABS R7, R4 ;  /* 0x0000000400077213 */ /* 0x004fca0000000000 */
[----:B------:R-:W-:Y:S01]  /*28a0*/  STG.E desc[UR6][R2.64], R7 ;  /* 0x0000000702007986 */ /* 0x000fe2000c101906 */
[----:B------:R-:W-:Y:S05]  /*28b0*/  EXIT ;  /* 0x000000000000794d */ /* 0x000fea0003800000 */
.L_x_4701:
        /* <DEDUP_REMOVED lines=12> */
.L_x_6008:


//--------------------- .text._ZN2at6native27unrolled_elementwise_kernelINS0_10AbsFunctorIiEESt5arrayIPcLm2EELi4E23TrivialOffsetCalculatorILi1EjES8_NS0_6memory15LoadWithoutCastENS9_16StoreWithoutCastEEEviT_T0_T2_T3_T4_T5_ --------------------------
	.section	.text._ZN2at6native27unrolled_elementwise_kernelINS0_10AbsFunctorIiEESt5arrayIPcLm2EELi4E23TrivialOffsetCalculatorILi1EjES8_NS0_6memory15LoadWithoutCastENS9_16StoreWithoutCastEEEviT_T0_T2_T3_T4_T5_,"ax",@progbits
	.align	128
        .global         _ZN2at6native27unrolled_elementwise_kernelINS0_10AbsFunctorIiEESt5arrayIPcLm2EELi4E23TrivialOffsetCalculatorILi1EjES8_NS0_6memory15LoadWithoutCastENS9_16StoreWithoutCastEEEviT_T0_T2_T3_T4_T5_
        .type           _ZN2at6native27unrolled_elementwise_kernelINS0_10AbsFunctorIiEESt5arrayIPcLm2EELi4E23TrivialOffsetCalculatorILi1EjES8_NS0_6memory15LoadWithoutCastENS9_16StoreWithoutCastEEEviT_T0_T2_T3_T4_T5_,@function
        .size           _ZN2at6native27unrolled_elementwise_kernelINS0_10AbsFunctorIiEESt5arrayIPcLm2EELi4E23TrivialOffsetCalculatorILi1EjES8_NS0_6memory15LoadWithoutCastENS9_16StoreWithoutCastEEEviT_T0_T2_T3_T4_T5_,(.L_x_6009 - _ZN2at6native27unrolled_elementwise_kernelINS0_10AbsFunctorIiEESt5arrayIPcLm2EELi4E23TrivialOffsetCalculatorILi1EjES8_NS0_6memory15LoadWithoutCastENS9_16StoreWithoutCastEEEviT_T0_T2_T3_T4_T5_)
        .other          _ZN2at6native27unrolled_elementwise_kernelINS0_10AbsFunctorIiEESt5arrayIPcLm2EELi4E23TrivialOffsetCalculatorILi1EjES8_NS0_6memory15LoadWithoutCastENS9_16StoreWithoutCastEEEviT_T0_T2_T3_T4_T5_,@"STO_CUDA_ENTRY STV_DEFAULT"
_ZN2at6native27unrolled_elementwise_kernelINS0_10AbsFunctorIiEESt5arrayIPcLm2EELi4E23TrivialOffsetCalculatorILi1EjES8_NS0_6memory15LoadWithoutCastENS9_16StoreWithoutCastEEEviT_T0_T2_T3_T4_T5_:
.text._ZN2at6native27unrolled_elementwise_kernelINS0_10AbsFunctorIiEESt5arrayIPcLm2EELi4E23TrivialOffsetCalculatorILi1EjES8_NS0_6memory15LoadWithoutCastENS9_16StoreWithoutCastEEEviT_T0_T2_T3_T4_T5_:
        /* <DEDUP_REMOVED lines=16> */
[----:B0-----:R-:W-:Y:S01]  /*0100*/  @!P0 IMAD.WIDE.U32 R4, R15, 0x4, R4 ;  /* 0x000000040f048825 */ /* 0x001fe200078e0004 */
[----:B------:R-:W-:-:S06]  /*0110*/  CS2R R14, SRZ ;  /* 0x00000000000e7805 */ /* 0x000fcc000001ff00 */
[----:B-1----:R0:W5:Y:S05]  /*0120*/  @!P0 LDG.E R14, desc[UR4][R4.64] ;  /* 0x00000004040e8981 */ /* 0x00216a000c1e1900 */
[----:B------:R-:W-:Y:S01]  /*0130*/  @!P3 IMAD R21, R0, 0x200, R13 ;  /* 0x000002000015b824 */ /* 0x000fe200078e020d */
[----:B------:R-:W-:Y:S01]  /*0140*/  @!P3 IADD3 R13, PT, PT, R13, 0x80, RZ ;  /* 0x000000800d0db810 */ /* 0x000fe20007ffe0ff */
[----:B------:R-:W1:Y:S03]  /*0150*/  @!P3 LDC.64 R10, c[0x0][0x390] ;  /* 0x0000e400ff0abb82 */ /* 0x000e660000000a00 */
[----:B------:R-:W-:Y:S01]  /*0160*/  ISETP.GE.AND P2, PT, R13, R2, PT ;  /* 0x000000020d00720c */ /* 0x000fe20003f46270 */
[----:B--2---:R-:W-:-:S05]  /*0170*/  @!P1 IMAD.WIDE.U32 R8, R17, 0x4, R8 ;  /* 0x0000000411089825 */ /* 0x004fca00078e0008 */
[----:B------:R0:W5:Y:S07]  /*0180*/  @!P1 LDG.E R15, desc[UR4][R8.64] ;  /* 0x00000004080f9981 */ /* 0x00016e000c1e1900 */
[----:B------:R-:W2:Y:S01]  /*0190*/  @!P2 LDC.64 R6, c[0x0][0x390] ;  /* 0x0000e400ff06ab82 */ /* 0x000ea20000000a00 */
[----:B------:R-:W-:Y:S01]  /*01a0*/  @!P2 LEA R19, R0, R13, 0x9 ;  /* 0x0000000d0013a211 */ /* 0x000fe200078e48ff */
[----:B-1----:R-:W-:-:S04]  /*01b0*/  @!P3 IMAD.WIDE.U32 R12, R21, 0x4, R10 ;  /* 0x00000004150cb825 */ /* 0x002fc800078e000a */
[----:B--2---:R-:W-:Y:S01]  /*01c0*/  @!P2 IMAD.WIDE.U32 R10, R19, 0x4, R6 ;  /* 0x00000004130aa825 */ /* 0x004fe200078e0006 */
[----:B------:R-:W-:-:S06]  /*01d0*/  CS2R R6, SRZ ;  /* 0x0000000000067805 */ /* 0x000fcc000001ff00 */
[----:B------:R0:W5:Y:S04]  /*01e0*/  @!P3 LDG.E R7, desc[UR4][R12.64] ;  /* 0x000000040c07b981 */ /* 0x000168000c1e1900 */
[----:B------:R0:W5:Y:S01]  /*01f0*/  @!P2 LDG.E R6, desc[UR4][R10.64] ;  /* 0x000000040a06a981 */ /* 0x000162000c1e1900 */
[----:B------:R-:W-:Y:S01]  /*0200*/  ISETP.GE.AND P0, PT, R3, R2, PT ;  /* 0x000000020300720c */ /* 0x000fe20003f06270 */
[----:B------:R-:W-:Y:S04]  /*0210*/  BSSY.RECONVERGENT B0, `(.L_x_4702) ;  /* 0x000001c000007945 */ /* 0x000fe80003800200 */
[----:B------:R-:W-:Y:S08]  /*0220*/  BSSY.RELIABLE B1, `(.L_x_4703) ;  /* 0x0000013000017945 */ /* 0x000ff00003800100 */
[----:B0-----:R-:W-:Y:S05]  /*0230*/  @P0 BRA `(.L_x_4704) ;  /* 0x0000000000440947 */ /* 0x001fea0003800000 */
[----:B------:R-:W0:Y:S01]  /*0240*/  LDC.64 R4, c[0x0][0x388] ;  /* 0x0000e200ff047b82 */ /* 0x000e220000000a00 */
[----:B------:R-:W-:Y:S01]  /*0250*/  IMAD R9, R0, 0x200, R3 ;  /* 0x0000020000097824 */ /* 0x000fe200078e0203 */
[----:B-----5:R-:W-:Y:S01]  /*0260*/  IABS R14, R14 ;  /* 0x0000000e000e7213 */ /* 0x020fe20000000000 */
[----:B------:R-:W-:-:S05]  /*0270*/  VIADD R3, R3, 0x80 ;  /* 0x0000008003037836 */ /* 0x000fca0000000000 */
[----:B------:R-:W-:-:S13]  /*0280*/  ISETP.GE.AND P0, PT, R3, R2, PT ;  /* 0x000000020300720c */ /* 0x000fda0003f06270 */
[----:B------:R-:W-:Y:S05]  /*0290*/  @P0 BREAK.RELIABLE B1 ;  /* 0x0000000000010942 */ /* 0x000fea0003800100 */
[----:B0-----:R-:W-:Y:S01]  /*02a0*/  IMAD.WIDE.U32 R4, R9, 0x4, R4 ;  /* 0x0000000409047825 */ /* 0x001fe200078e0004 */
[----:B------:R-:W-:-:S05]  /*02b0*/  MOV R9, R14 ;  /* 0x0000000e00097202 */ /* 0x000fca0000000f00 */
[----:B------:R0:W-:Y:S01]  /*02c0*/  STG.E desc[UR4][R4.64], R9 ;  /* 0x0000000904007986 */ /* 0x0001e2000c101904 */
[----:B------:R-:W-:Y:S05]  /*02d0*/  @P0 BRA `(.L_x_4705) ;  /* 0x00000000003c0947 */ /* 0x000fea0003800000 */
[----:B0-----:R-:W0:Y:S01]  /*02e0*/  LDC.64 R4, c[0x0][0x388] ;  /* 0x0000e200ff047b82 */ /* 0x001e220000000a00 */
[----:B------:R-:W-:Y:S02]  /*02f0*/  LEA R9, R0, R3, 0x9 ;  /* 0x0000000300097211 */ /* 0x000fe400078e48ff */
[----:B------:R-:W-:Y:S02]  /*0300*/  IABS R15, R15 ;  /* 0x0000000f000f7213 */ /* 0x000fe40000000000 */
[----:B------:R-:W-:Y:S01]  /*0310*/  IADD3 R3, PT, PT, R3, 0x80, RZ ;  /* 0x0000008003037810 */ /* 0x000fe20007ffe0ff */
[----:B0-----:R-:W-:-:S04]  /*0320*/  IMAD.WIDE.U32 R4, R9, 0x4, R4 ;  /* 0x0000000409047825 */ /* 0x001fc800078e0004 */
[----:B------:R-:W-:-:S05]  /*0330*/  IMAD.MOV.U32 R9, RZ, RZ, R15 ;  /* 0x000000ffff097224 */ /* 0x000fca00078e000f */
[----:B------:R0:W-:Y:S02]  /*0340*/  STG.E desc[UR4][R4.64], R9 ;  /* 0x0000000904007986 */ /* 0x0001e4000c101904 */
.L_x_4704:
[----:B------:R-:W-:Y:S05]  /*0350*/  BSYNC.RELIABLE B1 ;  /* 0x0000000000017941 */ /* 0x000fea0003800100 */
.L_x_4703:
[----:B------:R-:W-:-:S13]  /*0360*/  ISETP.GE.AND P0, PT, R3, R2, PT ;  /* 0x000000020300720c */ /* 0x000fda0003f06270 */
[----:B0-----:R-:W0:Y:S01]  /*0370*/  @!P0 LDC.64 R4, c[0x0][0x388] ;  /* 0x0000e200ff048b82 */ /* 0x001e220000000a00 */
[----:B------:R-:W-:Y:S01]  /*0380*/  @!P0 IMAD R9, R0, 0x200, R3 ;  /* 0x0000020000098824 */ /* 0x000fe200078e0203 */
[----:B-----5:R-:W-:Y:S02]  /*0390*/  @!P0 IABS R7, R7 ;  /* 0x0000000700078213 */ /* 0x020fe40000000000 */
[----:B------:R-:W-:Y:S01]  /*03a0*/  @!P0 IADD3 R3, PT, PT, R3, 0x80, RZ ;  /* 0x0000008003038810 */ /* 0x000fe20007ffe0ff */
[----:B0-----:R-:W-:-:S05]  /*03b0*/  @!P0 IMAD.WIDE.U32 R4, R9, 0x4, R4 ;  /* 0x0000000409048825 */ /* 0x001fca00078e0004 */
[----:B------:R1:W-:Y:S02]  /*03c0*/  @!P0 STG.E desc[UR4][R4.64], R7 ;  /* 0x0000000704008986 */ /* 0x0003e4000c101904 */
.L_x_4705:
[----:B------:R-:W-:Y:S05]  /*03d0*/  BSYNC.RECONVERGENT B0 ;  /* 0x0000000000007941 */ /* 0x000fea0003800200 */
.L_x_4702:
[----:B------:R-:W-:Y:S05]  /*03e0*/  WARPSYNC.ALL ;  /* 0x0000000000007948 */ /* 0x000fea0003800000 */
[----:B------:R-:W-:-:S13]  /*03f0*/  ISETP.GE.AND P0, PT, R3, R2, PT ;  /* 0x000000020300720c */ /* 0x000fda0003f06270 */
[----:B------:R-:W-:Y:S05]  /*0400*/  @P0 EXIT ;  /* 0x000000000000094d */ /* 0x000fea0003800000 */
[----:B01----:R-:W0:Y:S01]  /*0410*/  LDC.64 R4, c[0x0][0x388] ;  /* 0x0000e200ff047b82 */ /* 0x003e220000000a00 */
[----:B------:R-:W-:Y:S01]  /*0420*/  IMAD R3, R0, 0x200, R3 ;  /* 0x0000020000037824 */ /* 0x000fe200078e0203 */
[----:B------:R-:W-:-:S03]  /*0430*/  IABS R6, R6 ;  /* 0x0000000600067213 */ /* 0x000fc60000000000 */
[----:B0-----:R-:W-:Y:S01]  /*0440*/  IMAD.WIDE.U32 R2, R3, 0x4, R4 ;  /* 0x0000000403027825 */ /* 0x001fe200078e0004 */
[----:B------:R-:W-:-:S05]  /*0450*/  MOV R5, R6 ;  /* 0x0000000600057202 */ /* 0x000fca0000000f00 */
[----:B------:R-:W-:Y:S01]  /*0460*/  STG.E desc[UR4][R2.64], R5 ;  /* 0x0000000502007986 */ /* 0x000fe2000c101904 */
[----:B------:R-:W-:Y:S05]  /*0470*/  EXIT ;  /* 0x000000000000794d */ /* 0x000fea0003800000 */
.L_x_4706:
        /* <DEDUP_REMOVED lines=16> */
.L_x_6009:


//--------------------- .text._ZN2at6native29vectorized_elementwise_kernelILi2ENS0_10AbsFunctorIiEESt5arrayIPcLm2EEEEviT0_T1_ --------------------------
	.section	.text._ZN2at6native29vectorized_elementwise_kernelILi2ENS0_10AbsFunctorIiEESt5arrayIPcLm2EEEEviT0_T1_,"ax",@progbits
	.align	128
        .global         _ZN2at6native29vectorized_elementwise_kernelILi2ENS0_10AbsFunctorIiEESt5arrayIPcLm2EEEEviT0_T1_
        .type           _ZN2at6native29vectorized_elementwise_kernelILi2ENS0_10AbsFunctorIiEESt5arrayIPcLm2EEEEviT0_T1_,@function
        .size           _ZN2at6native29vectorized_elementwise_kernelILi2ENS0_10AbsFunctorIiEESt5arrayIPcLm2EEEEviT0_T1_,(.L_x_6010 - _ZN2at6native29vectorized_elementwise_kernelILi2ENS0_10AbsFunctorIiEESt5arrayIPcLm2EEEEviT0_T1_)
        .other          _ZN2at6native29vectorized_elementwise_kernelILi2ENS0_10AbsFunctorIiEESt5arrayIPcLm2EEEEviT0_T1_,@"STO_CUDA_ENTRY STV_DEFAULT"
_ZN2at6native29vectorized_elementwise_kernelILi2ENS0_10AbsFunctorIiEESt5arrayIPcLm2EEEEviT0_T1_:
.text._ZN2at6native29vectorized_elementwise_kernelILi2ENS0_10AbsFunctorIiEESt5arrayIPcLm2EEEEviT0_T1_:
        /* <DEDUP_REMOVED lines=9> */
[----:B------:R-:W-:Y:S01]  /*0090*/  HFMA2 R18, -RZ, RZ, 0, 0 ;  /* 0x00000000ff127431 */ /* 0x000fe200000001ff */
        /* <DEDUP_REMOVED lines=11> */
[----:B------:R0:W5:Y:S07]  /*0150*/  @!P6 LDG.E R18, desc[UR4][R2.64] ;  /* 0x000000040212e981 */ /* 0x00016e000c1e1900 */
[----:B------:R-:W-:Y:S01]  /*0160*/  @!P4 IADD3 R29, PT, PT, R0, R25, RZ ;  /* 0x00000019001dc210 */ /* 0x000fe20007ffe0ff */
[----:B------:R-:W-:Y:S01]  /*0170*/  @!P4 VIADD R25, R25, 0x80 ;  /* 0x000000801919c836 */ /* 0x000fe20000000000 */
[----:B------:R-:W2:Y:S04]  /*0180*/  @!P4 LDC.64 R14, c[0x0][0x390] ;  /* 0x0000e400ff0ecb82 */ /* 0x000ea80000000a00 */
[----:B------:R-:W-:-:S13]  /*0190*/  ISETP.GE.U32.AND P3, PT, R25, R16, PT ;  /* 0x000000101900720c */ /* 0x000fda0003f66070 */
[----:B------:R-:W-:Y:S01]  /*01a0*/  @!P3 IMAD.IADD R27, R0, 0x1, R25 ;  /* 0x00000001001bb824 */ /* 0x000fe200078e0219 */
[----:B------:R-:W-:Y:S01]  /*01b0*/  @!P3 IADD3 R25, PT, PT, R25, 0x80, RZ ;  /* 0x000000801919b810 */ /* 0x000fe20007ffe0ff */
[----:B------:R-:W3:Y:S03]  /*01c0*/  @!P3 LDC.64 R10, c[0x0][0x390] ;  /* 0x0000e400ff0abb82 */ /* 0x000ee60000000a00 */
[----:B------:R-:W-:-:S13]  /*01d0*/  ISETP.GE.U32.AND P2, PT, R25, R16, PT ;  /* 0x000000101900720c */ /* 0x000fda0003f46070 */
[----:B------:R-:W-:Y:S01]  /*01e0*/  @!P2 IMAD.IADD R23, R0, 0x1, R25 ;  /* 0x000000010017a824 */ /* 0x000fe200078e0219 */
[----:B0-----:R-:W0:Y:S01]  /*01f0*/  @!P2 LDC.64 R2, c[0x0][0x390] ;  /* 0x0000e400ff02ab82 */ /* 0x001e220000000a00 */
[----:B------:R-:W-:-:S05]  /*0200*/  @!P2 VIADD R25, R25, 0x80 ;  /* 0x000000801919a836 */ /* 0x000fca0000000000 */
[----:B------:R-:W-:-:S13]  /*0210*/  ISETP.GE.U32.AND P1, PT, R25, R16, PT ;  /* 0x000000101900720c */ /* 0x000fda0003f26070 */
[----:B------:R-:W-:Y:S01]  /*0220*/  @!P1 IADD3 R21, PT, PT, R0, R25, RZ ;  /* 0x0000001900159210 */ /* 0x000fe20007ffe0ff */
[----:B------:R-:W-:Y:S01]  /*0230*/  @!P1 VIADD R25, R25, 0x80 ;  /* 0x0000008019199836 */ /* 0x000fe20000000000 */
[----:B------:R-:W4:Y:S04]  /*0240*/  @!P1 LDC.64 R4, c[0x0][0x390] ;  /* 0x0000e400ff049b82 */ /* 0x000f280000000a00 */
[----:B------:R-:W-:-:S13]  /*0250*/  ISETP.GE.U32.AND P0, PT, R25, R16, PT ;  /* 0x000000101900720c */ /* 0x000fda0003f06070 */
[----:B------:R-:W-:Y:S01]  /*0260*/  @!P0 IMAD.IADD R19, R0, 0x1, R25 ;  /* 0x0000000100138824 */ /* 0x000fe200078e0219 */
[----:B------:R-:W2:Y:S01]  /*0270*/  @!P0 LDC.64 R6, c[0x0][0x390] ;  /* 0x0000e400ff068b82 */ /* 0x000ea20000000a00 */
[----:B------:R-:W-:-:S05]  /*0280*/  @!P0 VIADD R25, R25, 0x80 ;  /* 0x0000008019198836 */ /* 0x000fca0000000000 */
[----:B------:R-:W-:-:S13]  /*0290*/  ISETP.GE.U32.AND P6, PT, R25, R16, PT ;  /* 0x000000101900720c */ /* 0x000fda0003fc6070 */
[----:B------:R-:W3:Y:S01]  /*02a0*/  @!P6 LDC.64 R8, c[0x0][0x390] ;  /* 0x0000e400ff08eb82 */ /* 0x000ee20000000a00 */
[----:B-1----:R-:W-:Y:S01]  /*02b0*/  @!P5 IMAD.WIDE.U32 R12, R20, 0x4, R12 ;  /* 0x00000004140cd825 */ /* 0x002fe200078e000c */
[----:B------:R-:W-:-:S03]  /*02c0*/  MOV R20, RZ ;  /* 0x000000ff00147202 */ /* 0x000fc60000000f00 */
[----:B--2---:R-:W-:-:S04]  /*02d0*/  @!P0 IMAD.WIDE.U32 R6, R19, 0x4, R6 ;  /* 0x0000000413068825 */ /* 0x004fc800078e0006 */
[----:B------:R-:W-:Y:S01]  /*02e0*/  HFMA2 R19, -RZ, RZ, 0, 0 ;  /* 0x00000000ff137431 */ /* 0x000fe200000001ff */
[----:B------:R1:W5:Y:S01]  /*02f0*/  @!P5 LDG.E R20, desc[UR4][R12.64] ;  /* 0x000000040c14d981 */ /* 0x000362000c1e1900 */
[----:B------:R-:W-:Y:S02]  /*0300*/  @!P6 IMAD.IADD R25, R0, 0x1, R25 ;  /* 0x000000010019e824 */ /* 0x000fe400078e0219 */
[----:B0-----:R-:W-:-:S04]  /*0310*/  @!P2 IMAD.WIDE.U32 R2, R23, 0x4, R2 ;  /* 0x000000041702a825 */ /* 0x001fc800078e0002 */
[----:B----4-:R-:W-:Y:S01]  /*0320*/  @!P1 IMAD.WIDE.U32 R4, R21, 0x4, R4 ;  /* 0x0000000415049825 */ /* 0x010fe200078e0004 */
[----:B-1----:R-:W-:-:S03]  /*0330*/  CS2R R12, SRZ ;  /* 0x00000000000c7805 */ /* 0x002fc6000001ff00 */
[----:B------:R-:W-:Y:S02]  /*0340*/  IMAD.MOV.U32 R22, RZ, RZ, RZ ;  /* 0x000000ffff167224 */ /* 0x000fe400078e00ff */
[----:B------:R-:W-:Y:S02]  /*0350*/  IMAD.MOV.U32 R21, RZ, RZ, RZ ;  /* 0x000000ffff157224 */ /* 0x000fe400078e00ff */
[----:B------:R-:W-:Y:S01]  /*0360*/  IMAD.MOV.U32 R23, RZ, RZ, RZ ;  /* 0x000000ffff177224 */ /* 0x000fe200078e00ff */
[----:B------:R0:W5:Y:S01]  /*0370*/  @!P0 LDG.E R13, desc[UR4][R6.64] ;  /* 0x00000004060d8981 */ /* 0x000162000c1e1900 */
[----:B------:R-:W-:-:S03]  /*0380*/  @!P4 IMAD.WIDE.U32 R14, R29, 0x4, R14 ;  /* 0x000000041d0ec825 */ /* 0x000fc600078e000e */
[----:B------:R0:W5:Y:S01]  /*0390*/  @!P2 LDG.E R21, desc[UR4][R2.64] ;  /* 0x000000040215a981 */ /* 0x000162000c1e1900 */
[----:B---3--:R-:W-:-:S03]  /*03a0*/  @!P3 IMAD.WIDE.U32 R10, R27, 0x4, R10 ;  /* 0x000000041b0ab825 */ /* 0x008fc600078e000a */
[----:B------:R0:W5:Y:S01]  /*03b0*/  @!P4 LDG.E R22, desc[UR4][R14.64] ;  /* 0x000000040e16c981 */ /* 0x000162000c1e1900 */
[----:B------:R-:W-:-:S03]  /*03c0*/  @!P6 IMAD.WIDE.U32 R8, R25, 0x4, R8 ;  /* 0x000000041908e825 */ /* 0x000fc600078e0008 */
[----:B------:R0:W5:Y:S04]  /*03d0*/  @!P3 LDG.E R19, desc[UR4][R10.64] ;  /* 0x000000040a13b981 */ /* 0x000168000c1e1900 */
[----:B------:R0:W5:Y:S04]  /*03e0*/  @!P1 LDG.E R23, desc[UR4][R4.64] ;  /* 0x0000000404179981 */ /* 0x000168000c1e1900 */
[----:B------:R0:W5:Y:S01]  /*03f0*/  @!P6 LDG.E R12, desc[UR4][R8.64] ;  /* 0x00000004080ce981 */ /* 0x000162000c1e1900 */
[----:B------:R-:W-:Y:S01]  /*0400*/  ISETP.GE.U32.AND P0, PT, R17, R16, PT ;  /* 0x000000101100720c */ /* 0x000fe20003f06070 */
[----:B------:R-:W-:Y:S04]  /*0410*/  BSSY.RECONVERGENT B0, `(.L_x_4708) ;  /* 0x0000041000007945 */ /* 0x000fe80003800200 */
[----:B------:R-:W-:Y:S08]  /*0420*/  BSSY.RELIABLE B1, `(.L_x_4709) ;  /* 0x0000037000017945 */ /* 0x000ff00003800100 */
[----:B0-----:R-:W-:Y:S05]  /*0430*/  @P0 BRA `(.L_x_4710) ;  /* 0x0000000000400947 */ /* 0x001fea0003800000 */
[----:B------:R-:W0:Y:S01]  /*0440*/  LDC.64 R2, c[0x0][0x388] ;  /* 0x0000e200ff027b82 */ /* 0x000e220000000a00 */
[----:B------:R-:W-:Y:S01]  /*0450*/  IADD3 R5, PT, PT, R0, R17, RZ ;  /* 0x0000001100057210 */ /* 0x000fe20007ffe0ff */
[----:B------:R-:W-:Y:S01]  /*0460*/  VIADD R17, R17, 0x80 ;  /* 0x0000008011117836 */ /* 0x000fe20000000000 */
[----:B-----5:R-:W-:-:S04]  /*0470*/  IABS R18, R18 ;  /* 0x0000001200127213 */ /* 0x020fc80000000000 */
[----:B------:R-:W-:Y:S01]  /*0480*/  ISETP.GE.U32.AND P0, PT, R17, R16, PT ;  /* 0x000000101100720c */ /* 0x000fe20003f06070 */
[----:B0-----:R-:W-:-:S04]  /*0490*/  IMAD.WIDE.U32 R2, R5, 0x4, R2 ;  /* 0x0000000405027825 */ /* 0x001fc800078e0002 */
[----:B------:R-:W-:-:S05]  /*04a0*/  IMAD.MOV.U32 R5, RZ, RZ, R18 ;  /* 0x000000ffff057224 */ /* 0x000fca00078e0012 */
[----:B------:R0:W-:Y:S03]  /*04b0*/  STG.E desc[UR4][R2.64], R5 ;  /* 0x0000000502007986 */ /* 0x0001e6000c101904 */
[----:B------:R-:W-:Y:S05]  /*04c0*/  @P0 BRA `(.L_x_4711) ;  /* 0x0000000000400947 */ /* 0x000fea0003800000 */
[----:B0-----:R-:W0:Y:S01]  /*04d0*/  LDC.64 R2, c[0x0][0x388] ;  /* 0x0000e200ff027b82 */ /* 0x001e220000000a00 */
[----:B------:R-:W-:Y:S01]  /*04e0*/  IADD3 R5, PT, PT, R0, R17, RZ ;  /* 0x0000001100057210 */ /* 0x000fe20007ffe0ff */
[----:B------:R-:W-:Y:S01]  /*04f0*/  VIADD R17, R17, 0x80 ;  /* 0x0000008011117836 */ /* 0x000fe20000000000 */
[----:B------:R-:W-:-:S03]  /*0500*/  IABS R20, R20 ;  /* 0x0000001400147213 */ /* 0x000fc60000000000 */
[----:B0-----:R-:W-:-:S04]  /*0510*/  IMAD.WIDE.U32 R2, R5, 0x4, R2 ;  /* 0x0000000405027825 */ /* 0x001fc800078e0002 */
[----:B------:R-:W-:-:S05]  /*0520*/  IMAD.MOV.U32 R5, RZ, RZ, R20 ;  /* 0x000000ffff057224 */ /* 0x000fca00078e0014 */
[----:B------:R0:W-:Y:S02]  /*0530*/  STG.E desc[UR4][R2.64], R5 ;  /* 0x0000000502007986 */ /* 0x0001e4000c101904 */
.L_x_4710:
[----:B------:R-:W-:-:S13]  /*0540*/  ISETP.GE.U32.AND P0, PT, R17, R16, PT ;  /* 0x000000101100720c */ /* 0x000fda0003f06070 */
[----:B------:R-:W-:Y:S05]  /*0550*/  @P0 BRA `(.L_x_4712) ;  /* 0x0000000000400947 */ /* 0x000fea0003800000 */
[----:B0-----:R-:W0:Y:S01]  /*0560*/  LDC.64 R2, c[0x0][0x388] ;  /* 0x0000e200ff027b82 */ /* 0x001e220000000a00 */
[----:B------:R-:W-:Y:S01]  /*0570*/  IADD3 R5, PT, PT, R0, R17, RZ ;  /* 0x0000001100057210 */ /* 0x000fe20007ffe0ff */
[----:B------:R-:W-:Y:S01]  /*0580*/  VIADD R17, R17, 0x80 ;  /* 0x0000008011117836 */ /* 0x000fe20000000000 */
[----:B-----5:R-:W-:-:S03]  /*0590*/  IABS R22, R22 ;  /* 0x0000001600167213 */ /* 0x020fc60000000000 */
[----:B0-----:R-:W-:-:S04]  /*05a0*/  IMAD.WIDE.U32 R2, R5, 0x4, R2 ;  /* 0x0000000405027825 */ /* 0x001fc800078e0002 */
[----:B------:R-:W-:-:S05]  /*05b0*/  IMAD.MOV.U32 R5, RZ, RZ, R22 ;  /* 0x000000ffff057224 */ /* 0x000fca00078e0016 */
[----:B------:R1:W-:Y:S02]  /*05c0*/  STG.E desc[UR4][R2.64], R5 ;  /* 0x0000000502007986 */ /* 0x0003e4000c101904 */
.L_x_4711:
[----:B------:R-:W-:-:S13]  /*05d0*/  ISETP.GE.U32.AND P0, PT, R17, R16, PT ;  /* 0x000000101100720c */ /* 0x000fda0003f06070 */
[----:B------:R-:W-:Y:S05]  /*05e0*/  @P0 BRA `(.L_x_4713) ;  /* 0x0000000000400947 */ /* 0x000fea0003800000 */
[----:B01----:R-:W0:Y:S01]  /*05f0*/  LDC.64 R2, c[0x0][0x388] ;  /* 0x0000e200ff027b82 */ /* 0x003e220000000a00 */
[----:B------:R-:W-:Y:S01]  /*0600*/  IADD3 R5, PT, PT, R0, R17, RZ ;  /* 0x0000001100057210 */ /* 0x000fe20007ffe0ff */
[----:B------:R-:W-:Y:S01]  /*0610*/  VIADD R17, R17, 0x80 ;  /* 0x0000008011117836 */ /* 0x000fe20000000000 */
[----:B------:R-:W-:-:S03]  /*0620*/  IABS R19, R19 ;  /* 0x0000001300137213 */ /* 0x000fc60000000000 */
[----:B0-----:R-:W-:-:S04]  /*0630*/  IMAD.WIDE.U32 R2, R5, 0x4, R2 ;  /* 0x0000000405027825 */ /* 0x001fc800078e0002 */
[----:B------:R-:W-:-:S05]  /*0640*/  IMAD.MOV.U32 R5, RZ, RZ, R19 ;  /* 0x000000ffff057224 */ /* 0x000fca00078e0013 */
[----:B------:R1:W-:Y:S02]  /*0650*/  STG.E desc[UR4][R2.64], R5 ;  /* 0x0000000502007986 */ /* 0x0003e4000c101904 */
.L_x_4712:
[----:B------:R-:W-:-:S13]  /*0660*/  ISETP.GE.U32.AND P0, PT, R17, R16, PT ;  /* 0x000000101100720c */ /* 0x000fda0003f06070 */
[----:B------:R-:W-:Y:S05]  /*0670*/  @P0 BRA `(.L_x_4714) ;  /* 0x0000000000440947 */ /* 0x000fea0003800000 */
[----:B01----:R-:W0:Y:S01]  /*0680*/  LDC.64 R2, c[0x0][0x388] ;  /* 0x0000e200ff027b82 */ /* 0x003e220000000a00 */
[----:B------:R-:W-:Y:S01]  /*0690*/  IADD3 R5, PT, PT, R0, R17, RZ ;  /* 0x0000001100057210 */ /* 0x000fe20007ffe0ff */
[----:B------:R-:W-:Y:S01]  /*06a0*/  VIADD R17, R17, 0x80 ;  /* 0x0000008011117836 */ /* 0x000fe20000000000 */
[----:B-----5:R-:W-:-:S03]  /*06b0*/  IABS R21, R21 ;  /* 0x0000001500157213 */ /* 0x020fc60000000000 */
[----:B0-----:R-:W-:-:S04]  /*06c0*/  IMAD.WIDE.U32 R2, R5, 0x4, R2 ;  /* 0x0000000405027825 */ /* 0x001fc800078e0002 */
[----:B------:R-:W-:-:S05]  /*06d0*/  IMAD.MOV.U32 R5, RZ, RZ, R21 ;  /* 0x000000ffff057224 */ /* 0x000fca00078e0015 */
[----:B------:R2:W-:Y:S02]  /*06e0*/  STG.E desc[UR4][R2.64], R5 ;  /* 0x0000000502007986 */ /* 0x0005e4000c101904 */
.L_x_4713:
[----:B------:R-:W-:-:S13]  /*06f0*/  ISETP.GE.U32.AND P0, PT, R17, R16, PT ;  /* 0x000000101100720c */ /* 0x000fda0003f06070 */
[----:B------:R-:W-:Y:S05]  /*0700*/  @P0 BREAK.RELIABLE B1 ;  /* 0x0000000000010942 */ /* 0x000fea0003800100 */
[----:B------:R-:W-:Y:S05]  /*0710*/  @P0 BRA `(.L_x_4715) ;  /* 0x0000000000400947 */ /* 0x000fea0003800000 */
[----:B012---:R-:W0:Y:S01]  /*0720*/  LDC.64 R2, c[0x0][0x388] ;  /* 0x0000e200ff027b82 */ /* 0x007e220000000a00 */
[----:B------:R-:W-:Y:S02]  /*0730*/  IADD3 R5, PT, PT, R0, R17, RZ ;  /* 0x0000001100057210 */ /* 0x000fe40007ffe0ff */
[----:B------:R-:W-:Y:S02]  /*0740*/  IABS R23, R23 ;  /* 0x0000001700177213 */ /* 0x000fe40000000000 */
[----:B------:R-:W-:Y:S01]  /*0750*/  IADD3 R17, PT, PT, R17, 0x80, RZ ;  /* 0x0000008011117810 */ /* 0x000fe20007ffe0ff */
[----:B0-----:R-:W-:-:S04]  /*0760*/  IMAD.WIDE.U32 R2, R5, 0x4, R2 ;  /* 0x0000000405027825 */ /* 0x001fc800078e0002 */
[----:B------:R-:W-:-:S05]  /*0770*/  IMAD.MOV.U32 R5, RZ, RZ, R23 ;  /* 0x000000ffff057224 */ /* 0x000fca00078e0017 */
[----:B------:R2:W-:Y:S02]  /*0780*/  STG.E desc[UR4][R2.64], R5 ;  /* 0x0000000502007986 */ /* 0x0005e4000c101904 */
.L_x_4714:
[----:B------:R-:W-:Y:S05]  /*0790*/  BSYNC.RELIABLE B1 ;  /* 0x0000000000017941 */ /* 0x000fea0003800100 */
.L_x_4709:
[----:B------:R-:W-:-:S13]  /*07a0*/  ISETP.GE.U32.AND P0, PT, R17, R16, PT ;  /* 0x000000101100720c */ /* 0x000fda0003f06070 */
[----:B012---:R-:W0:Y:S01]  /*07b0*/  @!P0 LDC.64 R2, c[0x0][0x388] ;  /* 0x0000e200ff028b82 */ /* 0x007e220000000a00 */
[----:B------:R-:W-:Y:S01]  /*07c0*/  @!P0 IMAD.IADD R5, R0, 0x1, R17 ;  /* 0x0000000100058824 */ /* 0x000fe200078e0211 */
[----:B-----5:R-:W-:Y:S01]  /*07d0*/  @!P0 IABS R13, R13 ;  /* 0x0000000d000d8213 */ /* 0x020fe20000000000 */
[----:B------:R-:W-:Y:S02]  /*07e0*/  @!P0 VIADD R17, R17, 0x80 ;  /* 0x0000008011118836 */ /* 0x000fe40000000000 */
[----:B0-----:R-:W-:Y:S01]  /*07f0*/  @!P0 IMAD.WIDE.U32 R2, R5, 0x4, R2 ;  /* 0x0000000405028825 */ /* 0x001fe200078e0002 */
[----:B------:R-:W-:-:S05]  /*0800*/  @!P0 MOV R5, R13 ;  /* 0x0000000d00058202 */ /* 0x000fca0000000f00 */
[----:B------:R3:W-:Y:S02]  /*0810*/  @!P0 STG.E desc[UR4][R2.64], R5 ;  /* 0x0000000502008986 */ /* 0x0007e4000c101904 */
.L_x_4715:
[----:B------:R-:W-:Y:S05]  /*0820*/  BSYNC.RECONVERGENT B0 ;  /* 0x0000000000007941 */ /* 0x000fea0003800200 */
.L_x_4708:
[----:B------:R-:W-:Y:S05]  /*0830*/  WARPSYNC.ALL ;  /* 0x0000000000007948 */ /* 0x000fea0003800000 */
[----:B------:R-:W-:-:S13]  /*0840*/  ISETP.GE.U32.AND P0, PT, R17, R16, PT ;  /* 0x000000101100720c */ /* 0x000fda0003f06070 */
[----:B------:R-:W-:Y:S05]  /*0850*/  @P0 EXIT ;  /* 0x000000000000094d */ /* 0x000fea0003800000 */
[----:B0123--:R-:W0:Y:S01]  /*0860*/  LDC.64 R2, c[0x0][0x388] ;  /* 0x0000e200ff027b82 */ /* 0x00fe220000000a00 */
[----:B------:R-:W-:Y:S02]  /*0870*/  IADD3 R17, PT, PT, R0, R17, RZ ;  /* 0x0000001100117210 */ /* 0x000fe40007ffe0ff */
[----:B------:R-:W-:-:S03]  /*0880*/  IABS R5, R12 ;  /* 0x0000000c00057213 */ /* 0x000fc60000000000 */
[----:B0-----:R-:W-:-:S05]  /*0890*/  IMAD.WIDE.U32 R2, R17, 0x4, R2 ;  /* 0x0000000411027825 */ /* 0x001fca00078e0002 */
[----:B------:R-:W-:Y:S01]  /*08a0*/  STG.E desc[UR4][R2.64], R5 ;  /* 0x0000000502007986 */ /* 0x000fe2000c101904 */
[----:B------:R-:W-:Y:S05]  /*08b0*/  EXIT ;  /* 0x000000000000794d */ /* 0x000fea0003800000 */
.L_x_4707:
        /* <DEDUP_REMOVED lines=10> */
[----:B------:R-:W-:Y:S01]  /*0960*/  IMAD.WIDE.U32 R4, R15, 0x8, R4 ;  /* 0x000000080f047825 */ /* 0x000fe200078e0004 */
[----:B---3--:R-:W-:Y:S02]  /*0970*/  IABS R10, R10 ;  /* 0x0000000a000a7213 */ /* 0x008fe40000000000 */
[----:B------:R-:W-:Y:S02]  /*0980*/  IABS R11, R11 ;  /* 0x0000000b000b7213 */ /* 0x000fe40000000000 */
[----:B----4-:R-:W-:Y:S02]  /*0990*/  IABS R12, R12 ;  /* 0x0000000c000c7213 */ /* 0x010fe40000000000 */
[----:B------:R-:W-:Y:S02]  /*09a0*/  IABS R13, R13 ;  /* 0x0000000d000d7213 */ /* 0x000fe40000000000 */
[----:B-----5:R-:W-:Y:S01]  /*09b0*/  IABS R0, R2 ;  /* 0x0000000200007213 */ /* 0x020fe20000000000 */
[----:B------:R-:W-:Y:S01]  /*09c0*/  IMAD.MOV.U32 R2, RZ, RZ, R10 ;  /* 0x000000ffff027224 */ /* 0x000fe200078e000a */
[----:B------:R-:W-:-:S02]  /*09d0*/  IABS R14, R3 ;  /* 0x00000003000e7213 */ /* 0x000fc40000000000 */
[----:B------:R-:W-:Y:S01]  /*09e0*/  IABS R15, R6 ;  /* 0x00000006000f7213 */ /* 0x000fe20000000000 */
[----:B------:R-:W-:Y:S01]  /*09f0*/  IMAD.MOV.U32 R6, RZ, RZ, R12 ;  /* 0x000000ffff067224 */ /* 0x000fe200078e000c */
[----:B------:R-:W-:Y:S01]  /*0a00*/  IABS R16, R7 ;  /* 0x0000000700107213 */ /* 0x000fe20000000000 */
[----:B------:R-:W-:Y:S01]  /*0a10*/  IMAD.MOV.U32 R8, RZ, RZ, R0 ;  /* 0x000000ffff087224 */ /* 0x000fe200078e0000 */
[----:B------:R-:W-:Y:S01]  /*0a20*/  MOV R3, R11 ;  /* 0x0000000b00037202 */ /* 0x000fe20000000f00 */
[----:B------:R-:W-:Y:S01]  /*0a30*/  IMAD.MOV.U32 R10, RZ, RZ, R15 ;  /* 0x000000ffff0a7224 */ /* 0x000fe200078e000f */
[----:B------:R-:W-:Y:S02]  /*0a40*/  MOV R7, R13 ;  /* 0x0000000d00077202 */ /* 0x000fe40000000f00 */
[----:B------:R-:W-:Y:S01]  /*0a50*/  MOV R9, R14 ;  /* 0x0000000e00097202 */ /* 0x000fe20000000f00 */
[----:B------:R-:W-:Y:S01]  /*0a60*/  STG.E.64 desc[UR4][R4.64], R2 ;  /* 0x0000000204007986 */ /* 0x000fe2000c101b04 */
[----:B------:R-:W-:-:S03]  /*0a70*/  MOV R11, R16 ;  /* 0x00000010000b7202 */ /* 0x000fc60000000f00 */
[----:B------:R-:W-:Y:S04]  /*0a80*/  STG.E.64 desc[UR4][R4.64+0x400], R6 ;  /* 0x0004000604007986 */ /* 0x000fe8000c101b04 */
[----:B------:R-:W-:Y:S04]  /*0a90*/  STG.E.64 desc[UR4][R4.64+0x800], R8 ;  /* 0x0008000804007986 */ /* 0x000fe8000c101b04 */
[----:B------:R-:W-:Y:S01]  /*0aa0*/  STG.E.64 desc[UR4][R4.64+0xc00], R10 ;  /* 0x000c000a04007986 */ /* 0x000fe2000c101b04 */
[----:B------:R-:W-:Y:S05]  /*0ab0*/  EXIT ;  /* 0x000000000000794d */ /* 0x000fea0003800000 */
.L_x_4716:
        /* <DEDUP_REMOVED lines=12> */
.L_x_6010:


//--------------------- .text._ZN2at6native29vectorized_elementwise_kernelILi4ENS0_10AbsFunctorIiEESt5arrayIPcLm2EEEEviT0_T1_ --------------------------
	.section	.text._ZN2at6native29vectorized_elementwise_kernelILi4ENS0_10AbsFunctorIiEESt5arrayIPcLm2EEEEviT0_T1_,"ax",@progbits
	.align	128
        .global         _ZN2at6native29vectorized_elementwise_kernelILi4ENS0_10AbsFunctorIiEESt5arrayIPcLm2EEEEviT0_T1_
        .type           _ZN2at6native29vectorized_elementwise_kernelILi4ENS0_10AbsFunctorIiEESt5arrayIPcLm2EEEEviT0_T1_,@function
        .size           _ZN2at6native29vectorized_elementwise_kernelILi4ENS0_10AbsFunctorIiEESt5arrayIPcLm2EEEEviT0_T1_,(.L_x_6011 - _ZN2at6native29vectorized_elementwise_kernelILi4ENS0_10AbsFunctorIiEESt5arrayIPcLm2EEEEviT0_T1_)
        .other          _ZN2at6native29vectorized_elementwise_kernelILi4ENS0_10AbsFunctorIiEESt5arrayIPcLm2EEEEviT0_T1_,@"STO_CUDA_ENTRY STV_DEFAULT"
_ZN2at6native29vectorized_elementwise_kernelILi4ENS0_10AbsFunctorIiEESt5arrayIPcLm2EEEEviT0_T1_:
.text._ZN2at6native29vectorized_elementwise_kernelILi4ENS0_10AbsFunctorIiEESt5arrayIPcLm2EEEEviT0_T1_:
        /* <DEDUP_REMOVED lines=84> */
.L_x_4720:
        /* <DEDUP_REMOVED lines=9> */
.L_x_4721:
        /* <DEDUP_REMOVED lines=9> */
.L_x_4722:
        /* <DEDUP_REMOVED lines=9> */
.L_x_4723:
        /* <DEDUP_REMOVED lines=10> */
.L_x_4724:
[----:B------:R-:W-:Y:S05]  /*0790*/  BSYNC.RELIABLE B1 ;  /* 0x0000000000017941 */ /* 0x000fea0003800100 */
.L_x_4719:
        /* <DEDUP_REMOVED lines=8> */
.L_x_4725:
[----:B------:R-:W-:Y:S05]  /*0820*/  BSYNC.RECONVERGENT B0 ;  /* 0x0000000000007941 */ /* 0x000fea0003800200 */
.L_x_4718:
        /* <DEDUP_REMOVED lines=9> */
.L_x_4717:
[----:B------:R-:W0:Y:S01]  /*08c0*/  S2R R15, SR_TID.X ;  /* 0x00000000000f7919 */ /* 0x000e220000002100 */
[----:B------:R-:W1:Y:S02]  /*08d0*/  LDC.64 R2, c[0x0][0x390] ;  /* 0x0000e400ff027b82 */ /* 0x000e640000000a00 */
[----:B-1----:R-:W-:-:S04]  /*08e0*/  IMAD.WIDE.U32 R2, R0, 0x4, R2 ;  /* 0x0000000400027825 */ /* 0x002fc800078e0002 */
[----:B0-----:R-:W-:Y:S02]  /*08f0*/  IMAD.WIDE.U32 R12, R15, 0x10, R2 ;  /* 0x000000100f0c7825 */ /* 0x001fe400078e0002 */
[----:B------:R-:W0:Y:S03]  /*0900*/  LDC.64 R2, c[0x0][0x388] ;  /* 0x0000e200ff027b82 */ /* 0x000e260000000a00 */
[----:B------:R-:W2:Y:S04]  /*0910*/  LDG.E.128 R4, desc[UR4][R12.64] ;  /* 0x000000040c047981 */ /* 0x000ea8000c1e1d00 */
[----:B------:R-:W3:Y:S01]  /*0920*/  LDG.E.128 R8, desc[UR4][R12.64+0x800] ;  /* 0x000800040c087981 */ /* 0x000ee2000c1e1d00 */
[----:B0-----:R-:W-:-:S04]  /*0930*/  IMAD.WIDE.U32 R2, R0, 0x4, R2 ;  /* 0x0000000400027825 */ /* 0x001fc800078e0002 */
[----:B------:R-:W-:Y:S01]  /*0940*/  IMAD.WIDE.U32 R2, R15, 0x10, R2 ;  /* 0x000000100f027825 */ /* 0x000fe200078e0002 */
[----:B--2---:R-:W-:Y:S02]  /*0950*/  IABS R4, R4 ;  /* 0x0000000400047213 */ /* 0x004fe40000000000 */
[----:B------:R-:W-:Y:S02]  /*0960*/  IABS R5, R5 ;  /* 0x0000000500057213 */ /* 0x000fe40000000000 */
[----:B------:R-:W-:Y:S02]  /*0970*/  IABS R6, R6 ;  /* 0x0000000600067213 */ /* 0x000fe40000000000 */
[----:B------:R-:W-:Y:S02]  /*0980*/  IABS R7, R7 ;  /* 0x0000000700077213 */ /* 0x000fe40000000000 */
[----:B---3--:R-:W-:Y:S02]  /*0990*/  IABS R8, R8 ;  /* 0x0000000800087213 */ /* 0x008fe40000000000 */
[----:B------:R-:W-:Y:S01]  /*09a0*/  IABS R9, R9 ;  /* 0x0000000900097213 */ /* 0x000fe20000000000 */
[----:B------:R-:W-:Y:S01]  /*09b0*/  STG.E.128 desc[UR4][R2.64], R4 ;  /* 0x0000000402007986 */ /* 0x000fe2000c101d04 */
[----:B------:R-:W-:-:S02]  /*09c0*/  IABS R10, R10 ;  /* 0x0000000a000a7213 */ /* 0x000fc40000000000 */
[----:B------:R-:W-:-:S05]  /*09d0*/  IABS R11, R11 ;  /* 0x0000000b000b7213 */ /* 0x000fca0000000000 */
[----:B------:R-:W-:Y:S01]  /*09e0*/  STG.E.128 desc[UR4][R2.64+0x800], R8 ;  /* 0x0008000802007986 */ /* 0x000fe2000c101d04 */
[----:B------:R-:W-:Y:S05]  /*09f0*/  EXIT ;  /* 0x000000000000794d */ /* 0x000fea0003800000 */
.L_x_4726:
        /* <DEDUP_REMOVED lines=16> */
.L_x_6011:


//--------------------- .text._ZN2at6native29vectorized_elementwise_kernelILi8ENS0_10AbsFunctorIiEESt5arrayIPcLm2EEEEviT0_T1_ --------------------------
	.section	.text._ZN2at6native29vectorized_elementwise_kernelILi8ENS0_10AbsFunctorIiEESt5arrayIPcLm2EEEEviT0_T1_,"ax",@progbits
	.align	128
        .global         _ZN2at6native29vectorized_elementwise_kernelILi8ENS0_10AbsFunctorIiEESt5arrayIPcLm2EEEEviT0_T1_
        .type           _ZN2at6native29vectorized_elementwise_kernelILi8ENS0_10AbsFunctorIiEESt5arrayIPcLm2EEEEviT0_T1_,@function
        .size           _ZN2at6native29vectorized_elementwise_kernelILi8ENS0_10AbsFunctorIiEESt5arrayIPcLm2EEEEviT0_T1_,(.L_x_6012 - _ZN2at6native29vectorized_elementwise_kernelILi8ENS0_10AbsFunctorIiEESt5arrayIPcLm2EEEEviT0_T1_)
        .other          _ZN2at6native29vectorized_elementwise_kernelILi8ENS0_10AbsFunctorIiEESt5arrayIPcLm2EEEEviT0_T1_,@"STO_CUDA_ENTRY STV_DEFAULT"
_ZN2at6native29vectorized_elementwise_kernelILi8ENS0_10AbsFunctorIiEESt5arrayIPcLm2EEEEviT0_T1_:
.text._ZN2at6native29vectorized_elementwise_kernelILi8ENS0_10AbsFunctorIiEESt5arrayIPcLm2EEEEviT0_T1_:
        /* <DEDUP_REMOVED lines=84> */
.L_x_4730:
        /* <DEDUP_REMOVED lines=9> */
.L_x_4731:
        /* <DEDUP_REMOVED lines=9> */
.L_x_4732:
        /* <DEDUP_REMOVED lines=9> */
.L_x_4733:
        /* <DEDUP_REMOVED lines=10> */
.L_x_4734:
[----:B------:R-:W-:Y:S05]  /*0790*/  BSYNC.RELIABLE B1 ;  /* 0x0000000000017941 */ /* 0x000fea0003800100 */
.L_x_4729:
        /* <DEDUP_REMOVED lines=8> */
.L_x_4735:
[----:B------:R-:W-:Y:S05]  /*0820*/  BSYNC.RECONVERGENT B0 ;  /* 0x0000000000007941 */ /* 0x000fea0003800200 */
.L_x_4728:
        /* <DEDUP_REMOVED lines=9> */
.L_x_4727:
[----:B------:R-:W0:Y:S01]  /*08c0*/  S2R R13, SR_TID.X ;  /* 0x00000000000d7919 */ /* 0x000e220000002100 */
[----:B------:R-:W1:Y:S02]  /*08d0*/  LDC.64 R2, c[0x0][0x390] ;  /* 0x0000e400ff027b82 */ /* 0x000e640000000a00 */
[----:B-1----:R-:W-:-:S04]  /*08e0*/  IMAD.WIDE.U32 R2, R0, 0x4, R2 ;  /* 0x0000000400027825 */ /* 0x002fc800078e0002 */
[----:B0-----:R-:W-:Y:S02]  /*08f0*/  IMAD.WIDE.U32 R4, R13, 0x20, R2 ;  /* 0x000000200d047825 */ /* 0x001fe400078e0002 */
[----:B------:R-:W0:Y:S04]  /*0900*/  LDC.64 R2, c[0x0][0x388] ;  /* 0x0000e200ff027b82 */ /* 0x000e280000000a00 */
[----:B------:R-:W2:Y:S01]  /*0910*/  LDG.E.ENL2.256 R8, R4, desc[UR4][R4.64] ;  /* 0xfe0000040404797e */ /* 0x000ea20008121908 */
[----:B0-----:R-:W-:-:S04]  /*0920*/  IMAD.WIDE.U32 R2, R0, 0x4, R2 ;  /* 0x0000000400027825 */ /* 0x001fc800078e0002 */
[----:B------:R-:W-:Y:S01]  /*0930*/  IMAD.WIDE.U32 R2, R13, 0x20, R2 ;  /* 0x000000200d027825 */ /* 0x000fe200078e0002 */
[----:B--2---:R-:W-:Y:S02]  /*0940*/  IABS R4, R4 ;  /* 0x0000000400047213 */ /* 0x004fe40000000000 */
[----:B------:R-:W-:Y:S02]  /*0950*/  IABS R5, R5 ;  /* 0x0000000500057213 */ /* 0x000fe40000000000 */
[----:B------:R-:W-:Y:S02]  /*0960*/  IABS R6, R6 ;  /* 0x0000000600067213 */ /* 0x000fe40000000000 */
[----:B------:R-:W-:Y:S02]  /*0970*/  IABS R7, R7 ;  /* 0x0000000700077213 */ /* 0x000fe40000000000 */
[----:B------:R-:W-:Y:S02]  /*0980*/  IABS R8, R8 ;  /* 0x0000000800087213 */ /* 0x000fe40000000000 */
[----:B------:R-:W-:-:S02]  /*0990*/  IABS R9, R9 ;  /* 0x0000000900097213 */ /* 0x000fc40000000000 */
[----:B------:R-:W-:Y:S02]  /*09a0*/  IABS R10, R10 ;  /* 0x0000000a000a7213 */ /* 0x000fe40000000000 */
[----:B------:R-:W-:-:S05]  /*09b0*/  IABS R11, R11 ;  /* 0x0000000b000b7213 */ /* 0x000fca0000000000 */
[----:B------:R-:W-:Y:S01]  /*09c0*/  STG.E.ENL2.256 desc[UR4][R2.64], R4, R8 ;  /* 0xf80000040208797f */ /* 0x000fe2000f121804 */
[----:B------:R-:W-:Y:S05]  /*09d0*/  EXIT ;  /* 0x000000000000794d */ /* 0x000fea0003800000 */
.L_x_4736:
        /* <DEDUP_REMOVED lines=10> */
.L_x_6012:


//--------------------- .text._ZN2at6native18elementwise_kernelILi128ELi4EZNS0_15gpu_kernel_implINS0_10AbsFunctorIaEEEEvRNS_18TensorIteratorBaseERKT_EUliE_EEviT1_ --------------------------
	.section	.text._ZN2at6native18elementwise_kernelILi128ELi4EZNS0_15gpu_kernel_implINS0_10AbsFunctorIaEEEEvRNS_18TensorIteratorBaseERKT_EUliE_EEviT1_,"ax",@progbits
	.align	128
        .global         _ZN2at6native18elementwise_kernelILi128ELi4EZNS0_15gpu_kernel_implINS0_10AbsFunctorIaEEEEvRNS_18TensorIteratorBaseERKT_EUliE_EEviT1_
        .type           _ZN2at6native18elementwise_kernelILi128ELi4EZNS0_15gpu_kernel_implINS0_10AbsFunctorIaEEEEvRNS_18TensorIteratorBaseERKT_EUliE_EEviT1_,@function
        .size           _ZN2at6native18elementwise_kernelILi128ELi4EZNS0_15gpu_kernel_implINS0_10AbsFunctorIaEEEEvRNS_18TensorIteratorBaseERKT_EUliE_EEviT1_,(.L_x_6013 - _ZN2at6native18elementwise_kernelILi128ELi4EZNS0_15gpu_kernel_implINS0_10AbsFunctorIaEEEEvRNS_18TensorIteratorBaseERKT_EUliE_EEviT1_)
        .other          _ZN2at6native18elementwise_kernelILi128ELi4EZNS0_15gpu_kernel_implINS0_10AbsFunctorIaEEEEvRNS_18TensorIteratorBaseERKT_EUliE_EEviT1_,@"STO_CUDA_ENTRY STV_DEFAULT"
_ZN2at6native18elementwise_kernelILi128ELi4EZNS0_15gpu_kernel_implINS0_10AbsFunctorIaEEEEvRNS_18TensorIteratorBaseERKT_EUliE_EEviT1_:
.text._ZN2at6native18elementwise_kernelILi128ELi4EZNS0_15gpu_kernel_implINS0_10AbsFunctorIaEEEEvRNS_18TensorIteratorBaseERKT_EUliE_EEviT1_:
        /* <DEDUP_REMOVED lines=319> */
.L_x_4739:
        /* <DEDUP_REMOVED lines=14> */
[----:B------:R0:W5:Y:S01]  /*14d0*/  LDG.E.U8 R0, desc[UR36][R2.64] ;  /* 0x0000002402007981 */ /* 0x000162000c1e1100 */
[----:B------:R-:W-:Y:S05]  /*14e0*/  BRA `(.L_x_4745) ;  /* 0x0000000c00547947 */ /* 0x000fea0003800000 */
.L_x_4743:
[----:B------:R0:W5:Y:S01]  /*14f0*/  LDG.E.U8 R0, desc[UR36][R2.64] ;  /* 0x0000002402007981 */ /* 0x000162000c1e1100 */
[----:B------:R-:W-:Y:S05]  /*1500*/  BRA `(.L_x_4745) ;  /* 0x0000000c004c7947 */ /* 0x000fea0003800000 */
.L_x_4742:
[----:B------:R-:W-:-:S09]  /*1510*/  UISETP.NE.AND UP0, UPT, UR4, 0x2, UPT ;  /* 0x000000020400788c */ /* 0x000fd2000bf05270 */
[----:B------:R-:W-:Y:S05]  /*1520*/  BRA.U !UP0, `(.L_x_4746) ;  /* 0x0000000108207547 */ /* 0x000fea000b800000 */
[----:B------:R-:W-:-:S09]  /*1530*/  UISETP.NE.AND UP0, UPT, UR4, 0x3, UPT ;  /* 0x000000030400788c */ /* 0x000fd2000bf05270 */
[----:B------:R-:W-:Y:S05]  /*1540*/  BRA.U !UP0, `(.L_x_4747) ;  /* 0x0000000108107547 */ /* 0x000fea000b800000 */
[----:B------:R-:W-:-:S09]  /*1550*/  UISETP.NE.AND UP0, UPT, UR4, 0x4, UPT ;  /* 0x000000040400788c */ /* 0x000fd2000bf05270 */
[----:B------:R-:W-:Y:S05]  /*1560*/  BRA.U UP0, `(.L_x_4744) ;  /* 0x0000000900b07547 */ /* 0x000fea000b800000 */
[----:B------:R0:W5:Y:S01]  /*1570*/  LDG.E.U8 R0, desc[UR36][R2.64] ;  /* 0x0000002402007981 */ /* 0x000162000c1e1100 */
[----:B------:R-:W-:Y:S05]  /*1580*/  BRA `(.L_x_4745) ;  /* 0x0000000c002c7947 */ /* 0x000fea0003800000 */
.L_x_4747:
[----:B------:R0:W5:Y:S01]  /*1590*/  LDG.E.U8 R0, desc[UR36][R2.64] ;  /* 0x0000002402007981 */ /* 0x000162000c1e1100 */
[----:B------:R-:W-:Y:S05]  /*15a0*/  BRA `(.L_x_4745) ;  /* 0x0000000c00247947 */ /* 0x000fea0003800000 */
.L_x_4746:
[----:B------:R0:W5:Y:S01]  /*15b0*/  LDG.E.U16 R0, desc[UR36][R2.64] ;  /* 0x0000002402007981 */ /* 0x000162000c1e1500 */
[----:B------:R-:W-:Y:S05]  /*15c0*/  BRA `(.L_x_4745) ;  /* 0x0000000c001c7947 */ /* 0x000fea0003800000 */
.L_x_4741:
        /* <DEDUP_REMOVED lines=9> */
.L_x_4749:
[----:B------:R-:W2:Y:S02]  /*1660*/  LDG.E.U16 R4, desc[UR36][R2.64] ;  /* 0x0000002402047981 */ /* 0x000ea4000c1e1500 */
[----:B--2---:R-:W-:-:S06]  /*1670*/  HADD2.F32 R4, -RZ, R4.H0_H0 ;  /* 0x20000004ff047230 */ /* 0x004fcc0000004100 */
[----:B------:R-:W0:Y:S02]  /*1680*/  F2I.FTZ.TRUNC.NTZ R4, R4 ;  /* 0x0000000400047305 */ /* 0x000e24000021f100 */
[----:B0-----:R-:W-:Y:S01]  /*1690*/  PRMT R0, R4, 0x7610, R0 ;  /* 0x0000761004007816 */ /* 0x001fe20000000000 */
[----:B------:R-:W-:Y:S06]  /*16a0*/  BRA `(.L_x_4745) ;  /* 0x0000000800e47947 */ /* 0x000fec0003800000 */
.L_x_4748:
        /* <DEDUP_REMOVED lines=9> */
.L_x_4751:
[----:B------:R-:W2:Y:S02]  /*1740*/  LDG.E.U16 R2, desc[UR36][R2.64] ;  /* 0x0000002402027981 */ /* 0x000ea4000c1e1500 */
[----:B--2---:R-:W-:-:S06]  /*1750*/  HADD2.F32 R4, -RZ, R2.H0_H0 ;  /* 0x20000002ff047230 */ /* 0x004fcc0000004100 */
[----:B------:R-:W0:Y:S02]  /*1760*/  F2I.FTZ.TRUNC.NTZ R4, R4 ;  /* 0x0000000400047305 */ /* 0x000e24000021f100 */
[----:B0-----:R-:W-:Y:S01]  /*1770*/  PRMT R0, R4, 0x7610, R0 ;  /* 0x0000761004007816 */ /* 0x001fe20000000000 */
[----:B------:R-:W-:Y:S06]  /*1780*/  BRA `(.L_x_4745) ;  /* 0x0000000800ac7947 */ /* 0x000fec0003800000 */
.L_x_4750:
[----:B------:R-:W2:Y:S02]  /*1790*/  LDG.E.64 R2, desc[UR36][R2.64] ;  /* 0x0000002402027981 */ /* 0x000ea4000c1e1b00 */
[----:B--2---:R0:W1:Y:S01]  /*17a0*/  F2I.F64.TRUNC R0, R2 ;  /* 0x0000000200007311 */ /* 0x004062000030d100 */
[----:B------:R-:W-:Y:S05]  /*17b0*/  BRA `(.L_x_4745) ;  /* 0x0000000800a07947 */ /* 0x000fea0003800000 */
.L_x_4740:
        /* <DEDUP_REMOVED lines=12> */
.L_x_4754:
[----:B------:R-:W2:Y:S02]  /*1880*/  LDG.E.64 R2, desc[UR36][R2.64] ;  /* 0x0000002402027981 */ /* 0x000ea4000c1e1b00 */
[----:B--2---:R3:W4:Y:S01]  /*1890*/  F2I.F64.TRUNC R0, R2 ;  /* 0x0000000200007311 */ /* 0x004722000030d100 */
[----:B------:R-:W-:Y:S05]  /*18a0*/  BRA `(.L_x_4745) ;  /* 0x0000000800647947 */ /* 0x000fea0003800000 */
.L_x_4753:
        /* <DEDUP_REMOVED lines=27> */
.L_x_4756:
        /* <DEDUP_REMOVED lines=14> */
.L_x_4755:
[----:B------:R-:W2:Y:S02]  /*1b40*/  LDG.E.U16 R4, desc[UR36][R2.64] ;  /* 0x0000002402047981 */ /* 0x000ea4000c1e1500 */
[----:B--2---:R-:W-:-:S06]  /*1b50*/  IMAD.U32 R4, R4, 0x10000, RZ ;  /* 0x0001000004047824 */ /* 0x004fcc00078e00ff */
[----:B------:R-:W0:Y:S02]  /*1b60*/  F2I.FTZ.TRUNC.NTZ R4, R4 ;  /* 0x0000000400047305 */ /* 0x000e24000021f100 */
[----:B0-----:R-:W-:Y:S01]  /*1b70*/  PRMT R0, R4, 0x7610, R0 ;  /* 0x0000761004007816 */ /* 0x001fe20000000000 */
[----:B------:R-:W-:Y:S06]  /*1b80*/  BRA `(.L_x_4745) ;  /* 0x0000000400ac7947 */ /* 0x000fec0003800000 */
.L_x_4752:
        /* <DEDUP_REMOVED lines=10> */
.L_x_4759:
        /* <DEDUP_REMOVED lines=21> */
.L_x_4763:
[----:B------:R-:W-:Y:S05]  /*1d80*/  BSYNC.RECONVERGENT B1 ;  /* 0x0000000000017941 */ /* 0x000fea0003800200 */
.L_x_4762:
[----:B------:R-:W-:Y:S01]  /*1d90*/  IMAD.SHL.U32 R0, R0, 0x100000, RZ ;  /* 0x0010000000007824 */ /* 0x000fe200078e00ff */
[----:B------:R-:W-:-:S04]  /*1da0*/  LEA R2, R2, 0x3b800000, 0x17 ;  /* 0x3b80000002027811 */ /* 0x000fc800078eb8ff */
[----:B------:R-:W-:-:S07]  /*1db0*/  LOP3.LUT R4, R2, R0, R7, 0xfe, !PT ;  /* 0x0000000002047212 */ /* 0x000fce00078efe07 */
.L_x_4761:
[----:B------:R-:W-:Y:S05]  /*1dc0*/  BSYNC.RECONVERGENT B0 ;  /* 0x0000000000007941 */ /* 0x000fea0003800200 */
.L_x_4760:
[----:B------:R-:W0:Y:S02]  /*1dd0*/  F2I.FTZ.TRUNC.NTZ R4, R4 ;  /* 0x0000000400047305 */ /* 0x000e24000021f100 */
[----:B0-----:R-:W-:Y:S01]  /*1de0*/  PRMT R0, R4, 0x7610, R0 ;  /* 0x0000761004007816 */ /* 0x001fe20000000000 */
[----:B------:R-:W-:Y:S06]  /*1df0*/  BRA `(.L_x_4745) ;  /* 0x0000000400107947 */ /* 0x000fec0003800000 */
.L_x_4758:
        /* <DEDUP_REMOVED lines=21> */
.L_x_4767:
[----:B------:R-:W-:Y:S05]  /*1f50*/  BSYNC.RECONVERGENT B1 ;  /* 0x0000000000017941 */ /* 0x000fea0003800200 */
.L_x_4766:
[----:B------:R-:W-:Y:S01]  /*1f60*/  IMAD.SHL.U32 R0, R0, 0x200000, RZ ;  /* 0x0020000000007824 */ /* 0x000fe200078e00ff */
[----:B------:R-:W-:-:S04]  /*1f70*/  LEA R2, R2, 0x37800000, 0x17 ;  /* 0x3780000002027811 */ /* 0x000fc800078eb8ff */
[----:B------:R-:W-:-:S07]  /*1f80*/  LOP3.LUT R4, R2, R0, R7, 0xfe, !PT ;  /* 0x0000000002047212 */ /* 0x000fce00078efe07 */
.L_x_4765:
[----:B------:R-:W-:Y:S05]  /*1f90*/  BSYNC.RECONVERGENT B0 ;  /* 0x0000000000007941 */ /* 0x000fea0003800200 */
.L_x_4764:
[----:B------:R-:W0:Y:S02]  /*1fa0*/  F2I.FTZ.TRUNC.NTZ R4, R4 ;  /* 0x0000000400047305 */ /* 0x000e24000021f100 */
[----:B0-----:R-:W-:Y:S01]  /*1fb0*/  PRMT R0, R4, 0x7610, R0 ;  /* 0x0000761004007816 */ /* 0x001fe20000000000 */
[----:B------:R-:W-:Y:S06]  /*1fc0*/  BRA `(.L_x_4745) ;  /* 0x00000000009c7947 */ /* 0x000fec0003800000 */
.L_x_4757:
[----:B------:R-:W-:-:S09]  /*1fd0*/  UISETP.NE.AND UP0, UPT, UR4, 0x1c, UPT ;  /* 0x0000001c0400788c */ /* 0x000fd2000bf05270 */
[----:B------:R-:W-:Y:S05]  /*1fe0*/  BRA.U !UP0, `(.L_x_4768) ;  /* 0x0000000108907547 */ /* 0x000fea000b800000 */
[----:B------:R-:W-:-:S09]  /*1ff0*/  UISETP.NE.AND UP0, UPT, UR4, 0x1d, UPT ;  /* 0x0000001d0400788c */ /* 0x000fd2000bf05270 */
[----:B------:R-:W-:Y:S05]  /*2000*/  BRA.U !UP0, `(.L_x_4769) ;  /* 0x0000000108807547 */ /* 0x000fea000b800000 */
[----:B------:R-:W-:-:S09]  /*2010*/  UISETP.NE.AND UP0, UPT, UR4, 0x2c, UPT ;  /* 0x0000002c0400788c */ /* 0x000fd2000bf05270 */
[----:B------:R-:W-:Y:S05]  /*2020*/  BRA.U !UP0, `(.L_x_4770) ;  /* 0x0000000108487547 */ /* 0x000fea000b800000 */
.L_x_4744:
        /* <DEDUP_REMOVED lines=12> */
[----:B---3--:R-:W-:Y:S02]  /*20f0*/  IMAD.U32 R10, RZ, RZ, UR8 ;  /* 0x00000008ff0a7e24 */ /* 0x008fe4000f8e00ff */
[----:B------:R-:W-:-:S07]  /*2100*/  IMAD.U32 R11, RZ, RZ, UR9 ;  /* 0x00000009ff0b7e24 */ /* 0x000fce000f8e00ff */
[----:B------:R-:W-:-:S07]  /*2110*/  LEPC R20, `(.L_x_4771) ;  /* 0x000000001014794e */ /* 0x000fce0000000000 */
[----:B--2---:R-:W-:Y:S05]  /*2120*/  CALL.ABS.NOINC R2 ;  /* 0x0000000002007343 */ /* 0x004fea0003c00000 */
.L_x_4771:
[----:B------:R-:W-:Y:S01]  /*2130*/  PRMT R0, RZ, 0x7610, R0 ;  /* 0x00007610ff007816 */ /* 0x000fe20000000000 */
[----:B------:R-:W-:Y:S06]  /*2140*/  BRA `(.L_x_4745) ;  /* 0x00000000003c7947 */ /* 0x000fec0003800000 */
.L_x_4770:
        /* <DEDUP_REMOVED lines=8> */
.L_x_4773:
[----:B------:R-:W-:Y:S05]  /*21d0*/  BSYNC.RECONVERGENT B0 ;  /* 0x0000000000007941 */ /* 0x000fea0003800200 */
.L_x_4772:
[----:B------:R-:W0:Y:S02]  /*21e0*/  F2I.FTZ.TRUNC.NTZ R4, R4 ;  /* 0x0000000400047305 */ /* 0x000e24000021f100 */
[----:B0-----:R-:W-:Y:S01]  /*21f0*/  PRMT R0, R4, 0x7610, R0 ;  /* 0x0000761004007816 */ /* 0x001fe20000000000 */
[----:B------:R-:W-:Y:S06]  /*2200*/  BRA `(.L_x_4745) ;  /* 0x00000000000c7947 */ /* 0x000fec0003800000 */
.L_x_4769:
[----:B------:R2:W5:Y:S01]  /*2210*/  LDG.E.U8 R0, desc[UR36][R2.64] ;  /* 0x0000002402007981 */ /* 0x000562000c1e1100 */
[----:B------:R-:W-:Y:S05]  /*2220*/  BRA `(.L_x_4745) ;  /* 0x0000000000047947 */ /* 0x000fea0003800000 */
.L_x_4768:
[----:B------:R1:W5:Y:S02]  /*2230*/  LDG.E.U8 R0, desc[UR36][R2.64] ;  /* 0x0000002402007981 */ /* 0x000364000c1e1100 */
.L_x_4745:
[----:B------:R-:W0:Y:S01]  /*2240*/  LDCU.64 UR6, c[0x0][0x580] ;  /* 0x0000b000ff0677ac */ /* 0x000e220008000a00 */
[----:B-1--45:R-:W-:Y:S01]  /*2250*/  PRMT R4, R0, 0x8880, RZ ;  /* 0x0000888000047816 */ /* 0x032fe200000000ff */
[----:B------:R-:W-:-:S03]  /*2260*/  UPRMT UR4, UR42, 0x9910, URZ ;  /* 0x000099102a047896 */ /* 0x000fc600080000ff */
[----:B------:R-:W-:Y:S01]  /*2270*/  PRMT R4, R4, 0x7710, RZ ;  /* 0x0000771004047816 */ /* 0x000fe200000000ff */
[----:B------:R-:W-:-:S03]  /*2280*/  UISETP.GT.AND UP0, UPT, UR4, 0x9, UPT ;  /* 0x000000090400788c */ /* 0x000fc6000bf04270 */
[----:B0-23--:R-:W-:-:S04]  /*2290*/  PRMT R3, R4, 0x9910, RZ ;  /* 0x0000991004037816 */ /* 0x00dfc800000000ff */
[----:B------:R-:W-:-:S04]  /*22a0*/  IABS R7, R3 ;  /* 0x0000000300077213 */ /* 0x000fc80000000000 */
        /* <DEDUP_REMOVED lines=14> */
.L_x_4777:
[----:B------:R3:W-:Y:S01]  /*2390*/  STG.E.U8 desc[UR36][R2.64], R7 ;  /* 0x0000000702007986 */ /* 0x0007e2000c101124 */
[----:B------:R-:W-:Y:S05]  /*23a0*/  BRA `(.L_x_4779) ;  /* 0x0000000c008c7947 */ /* 0x000fea0003800000 */
.L_x_4776:
[----:B------:R-:W-:-:S09]  /*23b0*/  UISETP.NE.AND UP0, UPT, UR4, 0x2, UPT ;  /* 0x000000020400788c */ /* 0x000fd2000bf05270 */
[----:B------:R-:W-:Y:S05]  /*23c0*/  BRA.U !UP0, `(.L_x_4780) ;  /* 0x00000001083c7547 */ /* 0x000fea000b800000 */
[----:B------:R-:W-:-:S09]  /*23d0*/  UISETP.NE.AND UP0, UPT, UR4, 0x3, UPT ;  /* 0x000000030400788c */ /* 0x000fd2000bf05270 */
[----:B------:R-:W-:Y:S05]  /*23e0*/  BRA.U !UP0, `(.L_x_4781) ;  /* 0x0000000108207547 */ /* 0x000fea000b800000 */
[----:B------:R-:W-:-:S09]  /*23f0*/  UISETP.NE.AND UP0, UPT, UR4, 0x4, UPT ;  /* 0x000000040400788c */ /* 0x000fd2000bf05270 */
[----:B------:R-:W-:Y:S05]  /*2400*/  BRA.U UP0, `(.L_x_4778) ;  /* 0x0000000900c87547 */ /* 0x000fea000b800000 */
[----:B------:R-:W-:-:S04]  /*2410*/  LOP3.LUT R0, R7, 0xffff, RZ, 0xc0, !PT ;  /* 0x0000ffff07007812 */ /* 0x000fc800078ec0ff */
[----:B------:R-:W-:-:S05]  /*2420*/  PRMT R0, R0, 0x8880, RZ ;  /* 0x0000888000007816 */ /* 0x000fca00000000ff */
[----:B------:R-:W-:-:S05]  /*2430*/  IMAD.MOV.U32 R4, RZ, RZ, R0 ;  /* 0x000000ffff047224 */ /* 0x000fca00078e0000 */
[----:B------:R-:W-:-:S05]  /*2440*/  SHF.R.S32.HI R5, RZ, 0x1f, R4 ;  /* 0x0000001fff057819 */ /* 0x000fca0000011404 */
[----:B------:R0:W-:Y:S01]  /*2450*/  STG.E.64 desc[UR36][R2.64], R4 ;  /* 0x0000000402007986 */ /* 0x0001e2000c101b24 */
[----:B------:R-:W-:Y:S05]  /*2460*/  BRA `(.L_x_4779) ;  /* 0x0000000c005c7947 */ /* 0x000fea0003800000 */
.L_x_4781:
[----:B------:R-:W-:-:S04]  /*2470*/  PRMT R4, R4, 0x9910, RZ ;  /* 0x0000991004047816 */ /* 0x000fc800000000ff */
[----:B------:R-:W-:-:S04]  /*2480*/  IABS R0, R4 ;  /* 0x0000000400007213 */ /* 0x000fc80000000000 */
[----:B------:R-:W-:-:S05]  /*2490*/  PRMT R5, R0, 0x8880, RZ ;  /* 0x0000888000057816 */ /* 0x000fca00000000ff */
[----:B------:R1:W-:Y:S01]  /*24a0*/  STG.E desc[UR36][R2.64], R5 ;  /* 0x0000000502007986 */ /* 0x0003e2000c101924 */
[----:B------:R-:W-:Y:S05]  /*24b0*/  BRA `(.L_x_4779) ;  /* 0x0000000c00487947 */ /* 0x000fea0003800000 */
.L_x_4780:
[----:B------:R-:W-:-:S04]  /*24c0*/  PRMT R5, R7, 0x8880, RZ ;  /* 0x0000888007057816 */ /* 0x000fc800000000ff */
[----:B------:R-:W-:-:S05]  /*24d0*/  PRMT R5, R5, 0x7710, RZ ;  /* 0x0000771005057816 */ /* 0x000fca00000000ff */
[----:B------:R2:W-:Y:S01]  /*24e0*/  STG.E.U16 desc[UR36][R2.64], R5 ;  /* 0x0000000502007986 */ /* 0x0005e2000c101524 */
[----:B------:R-:W-:Y:S05]  /*24f0*/  BRA `(.L_x_4779) ;  /* 0x0000000c00387947 */ /* 0x000fea0003800000 */
.L_x_4775:
[----:B------:R-:W-:-:S09]  /*2500*/  UISETP.GT.AND UP0, UPT, UR4, 0x6, UPT ;  /* 0x000000060400788c */ /* 0x000fd2000bf04270 */
[----:B------:R-:W-:Y:S05]  /*2510*/  BRA.U UP0, `(.L_x_4782) ;  /* 0x00000001002c7547 */ /* 0x000fea000b800000 */
[----:B------:R-:W-:-:S09]  /*2520*/  UISETP.NE.AND UP0, UPT, UR4, 0x5, UPT ;  /* 0x000000050400788c */ /* 0x000fd2000bf05270 */
[----:B------:R-:W-:Y:S05]  /*2530*/  BRA.U !UP0, `(.L_x_4783) ;  /* 0x0000000108147547 */ /* 0x000fea000b800000 */
[----:B------:R-:W-:-:S09]  /*2540*/  UISETP.NE.AND UP0, UPT, UR4, 0x6, UPT ;  /* 0x000000060400788c */ /* 0x000fd2000bf05270 */
[----:B------:R-:W-:Y:S05]  /*2550*/  BRA.U UP0, `(.L_x_4778) ;  /* 0x0000000900747547 */ /* 0x000fea000b800000 */
[----:B------:R-:W0:Y:S02]  /*2560*/  I2F.S8 R5, R7 ;  /* 0x0000000700057306 */ /* 0x000e240000001400 */
[----:B0-----:R0:W-:Y:S01]  /*2570*/  STG.E desc[UR36][R2.64], R5 ;  /* 0x0000000502007986 */ /* 0x0011e2000c101924 */
[----:B------:R-:W-:Y:S05]  /*2580*/  BRA `(.L_x_4779) ;  /* 0x0000000c00147947 */ /* 0x000fea0003800000 */
.L_x_4783:
[----:B------:R-:W0:Y:S02]  /*2590*/  I2F.S8 R0, R7 ;  /* 0x0000000700007306 */ /* 0x000e240000001400 */
[----:B0-----:R-:W-:-:S05]  /*25a0*/  F2FP.F16.F32.PACK_AB R0, RZ, R0 ;  /* 0x00000000ff00723e */ /* 0x001fca00000000ff */
[----:B------:R0:W-:Y:S01]  /*25b0*/  STG.E.U16 desc[UR36][R2.64], R0 ;  /* 0x0000000002007986 */ /* 0x0001e2000c101524 */
[----:B------:R-:W-:Y:S05]  /*25c0*/  BRA `(.L_x_4779) ;  /* 0x0000000c00047947 */ /* 0x000fea0003800000 */
.L_x_4782:
[----:B------:R-:W-:-:S09]  /*25d0*/  UISETP.NE.AND UP0, UPT, UR4, 0x7, UPT ;  /* 0x000000070400788c */ /* 0x000fd2000bf05270 */
[----:B------:R-:W-:Y:S05]  /*25e0*/  BRA.U !UP0, `(.L_x_4784) ;  /* 0x0000000108347547 */ /* 0x000fea000b800000 */
[----:B------:R-:W-:-:S09]  /*25f0*/  UISETP.NE.AND UP0, UPT, UR4, 0x8, UPT ;  /* 0x000000080400788c */ /* 0x000fd2000bf05270 */
[----:B------:R-:W-:Y:S05]  /*2600*/  BRA.U !UP0, `(.L_x_4785) ;  /* 0x0000000108187547 */ /* 0x000fea000b800000 */
[----:B------:R-:W-:-:S09]  /*2610*/  UISETP.NE.AND UP0, UPT, UR4, 0x9, UPT ;  /* 0x000000090400788c */ /* 0x000fd2000bf05270 */
[----:B------:R-:W-:Y:S05]  /*2620*/  BRA.U UP0, `(.L_x_4778) ;  /* 0x0000000900407547 */ /* 0x000fea000b800000 */
[----:B------:R-:W0:Y:S01]  /*2630*/  I2F.S8 R4, R7 ;  /* 0x0000000700047306 */ /* 0x000e220000001400 */
[----:B------:R-:W-:-:S05]  /*2640*/  IMAD.MOV.U32 R5, RZ, RZ, RZ ;  /* 0x000000ffff057224 */ /* 0x000fca00078e00ff */
[----:B0-----:R0:W-:Y:S01]  /*2650*/  STG.E.64 desc[UR36][R2.64], R4 ;  /* 0x0000000402007986 */ /* 0x0011e2000c101b24 */
[----:B------:R-:W-:Y:S05]  /*2660*/  BRA `(.L_x_4779) ;  /* 0x0000000800dc7947 */ /* 0x000fea0003800000 */
.L_x_4785:
[----:B------:R-:W0:Y:S02]  /*2670*/  I2F.S8 R7, R7 ;  /* 0x0000000700077306 */ /* 0x000e240000001400 */
[----:B0-----:R-:W-:-:S04]  /*2680*/  F2FP.F16.F32.PACK_AB R5, RZ, R7 ;  /* 0x00000007ff05723e */ /* 0x001fc800000000ff */
[----:B------:R-:W-:-:S05]  /*2690*/  PRMT R5, R5, 0x5410, RZ ;  /* 0x0000541005057816 */ /* 0x000fca00000000ff */
[----:B------:R0:W-:Y:S01]  /*26a0*/  STG.E desc[UR36][R2.64], R5 ;  /* 0x0000000502007986 */ /* 0x0001e2000c101924 */
[----:B------:R-:W-:Y:S05]  /*26b0*/  BRA `(.L_x_4779) ;  /* 0x0000000800c87947 */ /* 0x000fea0003800000 */
.L_x_4784:
[----:B------:R-:W-:-:S04]  /*26c0*/  PRMT R4, R7, 0x8880, RZ ;  /* 0x0000888007047816 */ /* 0x000fc800000000ff */
[----:B------:R-:W-:-:S06]  /*26d0*/  PRMT R4, R4, 0x7710, RZ ;  /* 0x0000771004047816 */ /* 0x000fcc00000000ff */
[----:B------:R-:W0:Y:S02]  /*26e0*/  I2F.F64.S16 R4, R4 ;  /* 0x0000000400047312 */ /* 0x000e240000101c00 */
[----:B0-----:R0:W-:Y:S01]  /*26f0*/  STG.E.64 desc[UR36][R2.64], R4 ;  /* 0x0000000402007986 */ /* 0x0011e2000c101b24 */
[----:B------:R-:W-:Y:S05]  /*2700*/  BRA `(.L_x_4779) ;  /* 0x0000000800b47947 */ /* 0x000fea0003800000 */
.L_x_4774:
        /* <DEDUP_REMOVED lines=8> */
[----:B------:R-:W-:-:S04]  /*2790*/  LOP3.LUT P0, RZ, R0, 0xff, RZ, 0xc0, !PT ;  /* 0x000000ff00ff7812 */ /* 0x000fc8000780c0ff */
[----:B------:R-:W-:-:S05]  /*27a0*/  SEL R5, RZ, 0x1, !P0 ;  /* 0x00000001ff057807 */ /* 0x000fca0004000000 */
[----:B------:R0:W-:Y:S01]  /*27b0*/  STG.E.U8 desc[UR36][R2.64], R5 ;  /* 0x0000000502007986 */ /* 0x0001e2000c101124 */
[----:B------:R-:W-:Y:S05]  /*27c0*/  BRA `(.L_x_4779) ;  /* 0x0000000800847947 */ /* 0x000fea0003800000 */
.L_x_4788:
[----:B------:R-:W-:Y:S02]  /*27d0*/  PRMT R4, R7, 0x8880, RZ ;  /* 0x0000888007047816 */ /* 0x000fe400000000ff */
[----:B------:R-:W-:Y:S02]  /*27e0*/  CS2R R6, SRZ ;  /* 0x0000000000067805 */ /* 0x000fe4000001ff00 */
[----:B------:R-:W-:-:S06]  /*27f0*/  PRMT R4, R4, 0x7710, RZ ;  /* 0x0000771004047816 */ /* 0x000fcc00000000ff */
[----:B------:R-:W0:Y:S02]  /*2800*/  I2F.F64.S16 R4, R4 ;  /* 0x0000000400047312 */ /* 0x000e240000101c00 */
[----:B0-----:R0:W-:Y:S01]  /*2810*/  STG.E.128 desc[UR36][R2.64], R4 ;  /* 0x0000000402007986 */ /* 0x0011e2000c101d24 */
[----:B------:R-:W-:Y:S05]  /*2820*/  BRA `(.L_x_4779) ;  /* 0x00000008006c7947 */ /* 0x000fea0003800000 */
.L_x_4787:
[----:B------:R-:W-:-:S09]  /*2830*/  UISETP.NE.AND UP0, UPT, UR4, 0xf, UPT ;  /* 0x0000000f0400788c */ /* 0x000fd2000bf05270 */
[----:B------:R-:W-:Y:S05]  /*2840*/  BRA.U !UP0, `(.L_x_4789) ;  /* 0x0000000108a07547 */ /* 0x000fea000b800000 */
[----:B------:R-:W-:-:S09]  /*2850*/  UISETP.NE.AND UP0, UPT, UR4, 0x17, UPT ;  /* 0x000000170400788c */ /* 0x000fd2000bf05270 */
[----:B------:R-:W-:Y:S05]  /*2860*/  BRA.U !UP0, `(.L_x_4790) ;  /* 0x00000001084c7547 */ /* 0x000fea000b800000 */
[----:B------:R-:W-:-:S09]  /*2870*/  UISETP.NE.AND UP0, UPT, UR4, 0x18, UPT ;  /* 0x000000180400788c */ /* 0x000fd2000bf05270 */
[----:B------:R-:W-:Y:S05]  /*2880*/  BRA.U UP0, `(.L_x_4778) ;  /* 0x0000000500a87547 */ /* 0x000fea000b800000 */
[----:B------:R-:W0:Y:S01]  /*2890*/  I2F.S8 R7, R7 ;  /* 0x0000000700077306 */ /* 0x000e220000001400 */
        /* <DEDUP_REMOVED lines=12> */
.L_x_4792:
[----:B------:R-:W-:Y:S05]  /*2960*/  BSYNC.RECONVERGENT B0 ;  /* 0x0000000000007941 */ /* 0x000fea0003800200 */
.L_x_4791:
[----:B------:R-:W-:-:S05]  /*2970*/  LOP3.LUT R5, R0, 0x80, R5, 0xf8, !PT ;  /* 0x0000008000057812 */ /* 0x000fca00078ef805 */
[----:B------:R0:W-:Y:S01]  /*2980*/  STG.E.U8 desc[UR36][R2.64], R5 ;  /* 0x0000000502007986 */ /* 0x0001e2000c101124 */
[----:B------:R-:W-:Y:S05]  /*2990*/  BRA `(.L_x_4779) ;  /* 0x0000000800107947 */ /* 0x000fea0003800000 */
.L_x_4790:
[----:B------:R-:W0:Y:S01]  /*29a0*/  I2F.S8 R7, R7 ;  /* 0x0000000700077306 */ /* 0x000e220000001400 */
[----:B------:R-:W-:Y:S01]  /*29b0*/  BSSY.RECONVERGENT B0, `(.L_x_4793) ;  /* 0x000000e000007945 */ /* 0x000fe20003800200 */
[----:B0-----:R-:W-:Y:S02]  /*29c0*/  LOP3.LUT R6, R7, 0x7fffffff, RZ, 0xc0, !PT ;  /* 0x7fffffff07067812 */ /* 0x001fe400078ec0ff */
        /* <DEDUP_REMOVED lines=12> */
.L_x_4794:
[----:B------:R-:W-:Y:S05]  /*2a90*/  BSYNC.RECONVERGENT B0 ;  /* 0x0000000000007941 */ /* 0x000fea0003800200 */
.L_x_4793:
[----:B------:R-:W-:-:S05]  /*2aa0*/  LOP3.LUT R5, R0, 0x80, R5, 0xf8, !PT ;  /* 0x0000008000057812 */ /* 0x000fca00078ef805 */
[----:B------:R0:W-:Y:S01]  /*2ab0*/  STG.E.U8 desc[UR36][R2.64], R5 ;  /* 0x0000000502007986 */ /* 0x0001e2000c101124 */
[----:B------:R-:W-:Y:S05]  /*2ac0*/  BRA `(.L_x_4779) ;  /* 0x0000000400c47947 */ /* 0x000fea0003800000 */
.L_x_4789:
[----:B------:R-:W0:Y:S02]  /*2ad0*/  I2F.S8 R0, R7 ;  /* 0x0000000700007306 */ /* 0x000e240000001400 */
[----:B0-----:R-:W-:-:S05]  /*2ae0*/  F2FP.BF16.F32.PACK_AB R0, RZ, R0 ;  /* 0x00000000ff00723e */ /* 0x001fca00000010ff */
[----:B------:R0:W-:Y:S01]  /*2af0*/  STG.E.U16 desc[UR36][R2.64], R0 ;  /* 0x0000000002007986 */ /* 0x0001e2000c101524 */
[----:B------:R-:W-:Y:S05]  /*2b00*/  BRA `(.L_x_4779) ;  /* 0x0000000400b47947 */ /* 0x000fea0003800000 */
.L_x_4786:
        /* <DEDUP_REMOVED lines=8> */
[----:B------:R-:W-:-:S04]  /*2b90*/  PRMT R5, R7, 0x8880, RZ ;  /* 0x0000888007057816 */ /* 0x000fc800000000ff */
[----:B------:R-:W-:-:S05]  /*2ba0*/  PRMT R5, R5, 0x7710, RZ ;  /* 0x0000771005057816 */ /* 0x000fca00000000ff */
[----:B------:R0:W-:Y:S01]  /*2bb0*/  STG.E.U16 desc[UR36][R2.64], R5 ;  /* 0x0000000502007986 */ /* 0x0001e2000c101524 */
[----:B------:R-:W-:Y:S05]  /*2bc0*/  BRA `(.L_x_4779) ;  /* 0x0000000400847947 */ /* 0x000fea0003800000 */
.L_x_4797:
[----:B------:R-:W0:Y:S01]  /*2bd0*/  I2F.S8 R5, R7 ;  /* 0x0000000700057306 */ /* 0x000e220000001400 */
        /* <DEDUP_REMOVED lines=12> */
.L_x_4800:
[----:B------:R-:W-:-:S04]  /*2ca0*/  SHF.R.U32.HI R0, RZ, 0x14, R5 ;  /* 0x00000014ff007819 */ /* 0x000fc80000011605 */
[----:B------:R-:W-:-:S04]  /*2cb0*/  LOP3.LUT R0, R0, 0x1, RZ, 0xc0, !PT ;  /* 0x0000000100007812 */ /* 0x000fc800078ec0ff */
[----:B------:R-:W-:-:S04]  /*2cc0*/  IADD3 R0, PT, PT, R5, 0x487ffff, R0 ;  /* 0x0487ffff05007810 */ /* 0x000fc80007ffe000 */
[----:B------:R-:W-:-:S04]  /*2cd0*/  SHF.R.U32.HI R0, RZ, 0x14, R0 ;  /* 0x00000014ff007819 */ /* 0x000fc80000011600 */
[----:B------:R-:W-:-:S07]  /*2ce0*/  LOP3.LUT R4, R0, 0xff, RZ, 0xc0, !PT ;  /* 0x000000ff00047812 */ /* 0x000fce00078ec0ff */
.L_x_4801:
[----:B------:R-:W-:-:S04]  /*2cf0*/  SHF.R.U32.HI R5, RZ, 0x18, R5 ;  /* 0x00000018ff057819 */ /* 0x000fc80000011605 */
[----:B------:R-:W-:-:S04]  /*2d00*/  LOP3.LUT R4, R4, 0x80, R5, 0xf8, !PT ;  /* 0x0000008004047812 */ /* 0x000fc800078ef805 */
[----:B------:R-:W-:-:S07]  /*2d10*/  PRMT R0, R4, 0x7610, R0 ;  /* 0x0000761004007816 */ /* 0x000fce0000000000 */
.L_x_4799:
[----:B------:R-:W-:Y:S05]  /*2d20*/  BSYNC.RECONVERGENT B0 ;  /* 0x0000000000007941 */ /* 0x000fea0003800200 */
.L_x_4798:
[----:B------:R0:W-:Y:S01]  /*2d30*/  STG.E.U8 desc[UR36][R2.64], R0 ;  /* 0x0000000002007986 */ /* 0x0001e2000c101124 */
[----:B------:R-:W-:Y:S05]  /*2d40*/  BRA `(.L_x_4779) ;  /* 0x0000000400247947 */ /* 0x000fea0003800000 */
.L_x_4796:
        /* <DEDUP_REMOVED lines=13> */
.L_x_4804:
[----:B------:R-:W-:-:S04]  /*2e20*/  SHF.R.U32.HI R0, RZ, 0x15, R5 ;  /* 0x00000015ff007819 */ /* 0x000fc80000011605 */
[----:B------:R-:W-:-:S04]  /*2e30*/  LOP3.LUT R0, R0, 0x1, RZ, 0xc0, !PT ;  /* 0x0000000100007812 */ /* 0x000fc800078ec0ff */
[----:B------:R-:W-:-:S04]  /*2e40*/  IADD3 R0, PT, PT, R5, 0x88fffff, R0 ;  /* 0x088fffff05007810 */ /* 0x000fc80007ffe000 */
[----:B------:R-:W-:-:S04]  /*2e50*/  SHF.R.U32.HI R0, RZ, 0x15, R0 ;  /* 0x00000015ff007819 */ /* 0x000fc80000011600 */
[----:B------:R-:W-:-:S07]  /*2e60*/  LOP3.LUT R4, R0, 0xff, RZ, 0xc0, !PT ;  /* 0x000000ff00047812 */ /* 0x000fce00078ec0ff */
.L_x_4805:
[----:B------:R-:W-:-:S04]  /*2e70*/  SHF.R.U32.HI R5, RZ, 0x18, R5 ;  /* 0x00000018ff057819 */ /* 0x000fc80000011605 */
[----:B------:R-:W-:-:S04]  /*2e80*/  LOP3.LUT R4, R4, 0x80, R5, 0xf8, !PT ;  /* 0x0000008004047812 */ /* 0x000fc800078ef805 */
[----:B------:R-:W-:-:S07]  /*2e90*/  PRMT R0, R4, 0x7610, R0 ;  /* 0x0000761004007816 */ /* 0x000fce0000000000 */
.L_x_4803:
[----:B------:R-:W-:Y:S05]  /*2ea0*/  BSYNC.RECONVERGENT B0 ;  /* 0x0000000000007941 */ /* 0x000fea0003800200 */
.L_x_4802:
[----:B------:R0:W-:Y:S01]  /*2eb0*/  STG.E.U8 desc[UR36][R2.64], R0 ;  /* 0x0000000002007986 */ /* 0x0001e2000c101124 */
[----:B------:R-:W-:Y:S05]  /*2ec0*/  BRA `(.L_x_4779) ;  /* 0x0000000000c47947 */ /* 0x000fea0003800000 */
.L_x_4795:
[----:B------:R-:W-:-:S09]  /*2ed0*/  UISETP.NE.AND UP0, UPT, UR4, 0x1c, UPT ;  /* 0x0000001c0400788c */ /* 0x000fd2000bf05270 */
[----:B------:R-:W-:Y:S05]  /*2ee0*/  BRA.U !UP0, `(.L_x_4806) ;  /* 0x0000000108ac7547 */ /* 0x000fea000b800000 */
[----:B------:R-:W-:-:S09]  /*2ef0*/  UISETP.NE.AND UP0, UPT, UR4, 0x1d, UPT ;  /* 0x0000001d0400788c */ /* 0x000fd2000bf05270 */
[----:B------:R-:W-:Y:S05]  /*2f00*/  BRA.U !UP0, `(.L_x_4807) ;  /* 0x00000001088c7547 */ /* 0x000fea000b800000 */
[----:B------:R-:W-:-:S09]  /*2f10*/  UISETP.NE.AND UP0, UPT, UR4, 0x2c, UPT ;  /* 0x0000002c0400788c */ /* 0x000fd2000bf05270 */
[----:B------:R-:W-:Y:S05]  /*2f20*/  BRA.U !UP0, `(.L_x_4808) ;  /* 0x0000000108447547 */ /* 0x000fea000b800000 */
.L_x_4778:
        /* <DEDUP_REMOVED lines=16> */
.L_x_4809:
[----:B------:R-:W-:Y:S05]  /*3030*/  BRA `(.L_x_4779) ;  /* 0x0000000000687947 */ /* 0x000fea0003800000 */
.L_x_4808:
[----:B------:R-:W0:Y:S02]  /*3040*/  I2F.S8 R6, R7 ;  /* 0x0000000700067306 */ /* 0x000e240000001400 */
        /* <DEDUP_REMOVED lines=15> */
.L_x_4807:
[----:B------:R-:W-:-:S04]  /*3140*/  LOP3.LUT R7, R7, 0xffff, RZ, 0xc0, !PT ;  /* 0x0000ffff07077812 */ /* 0x000fc800078ec0ff */
[----:B------:R-:W-:-:S05]  /*3150*/  PRMT R7, R7, 0x8880, RZ ;  /* 0x0000888007077816 */ /* 0x000fca00000000ff */
[----:B------:R-:W-:-:S05]  /*3160*/  IMAD.MOV.U32 R4, RZ, RZ, R7 ;  /* 0x000000ffff047224 */ /* 0x000fca00078e0007 */
[----:B------:R-:W-:-:S05]  /*3170*/  SHF.R.S32.HI R5, RZ, 0x1f, R4 ;  /* 0x0000001fff057819 */ /* 0x000fca0000011404 */
[----:B------:R0:W-:Y:S01]  /*3180*/  STG.E.64 desc[UR36][R2.64], R4 ;  /* 0x0000000402007986 */ /* 0x0001e2000c101b24 */
[----:B------:R-:W-:Y:S05]  /*3190*/  BRA `(.L_x_4779) ;  /* 0x0000000000107947 */ /* 0x000fea0003800000 */
.L_x_4806:
[----:B------:R-:W-:-:S04]  /*31a0*/  PRMT R4, R4, 0x9910, RZ ;  /* 0x0000991004047816 */ /* 0x000fc800000000ff */
[----:B------:R-:W-:-:S04]  /*31b0*/  IABS R0, R4 ;  /* 0x0000000400007213 */ /* 0x000fc80000000000 */
[----:B------:R-:W-:-:S05]  /*31c0*/  PRMT R5, R0, 0x8880, RZ ;  /* 0x0000888000057816 */ /* 0x000fca00000000ff */
[----:B------:R0:W-:Y:S02]  /*31d0*/  STG.E desc[UR36][R2.64], R5 ;  /* 0x0000000502007986 */ /* 0x0001e4000c101924 */
.L_x_4779:
[----:B------:R-:W-:-:S07]  /*31e0*/  VIADD R17, R17, 0x80 ;  /* 0x0000008011117836 */ /* 0x000fce0000000000 */
.L_x_4738:
[----:B------:R-:W-:Y:S05]  /*31f0*/  BSYNC.RECONVERGENT B6 ;  /* 0x0000000000067941 */ /* 0x000fea0003800200 */
.L_x_4737:
        /* <DEDUP_REMOVED lines=307> */
.L_x_4812:
        /* <DEDUP_REMOVED lines=16> */
.L_x_4816:
[----:B------:R1:W5:Y:S01]  /*4630*/  LDG.E.U8 R0, desc[UR36][R2.64] ;  /* 0x0000002402007981 */ /* 0x000362000c1e1100 */
[----:B------:R-:W-:Y:S05]  /*4640*/  BRA `(.L_x_4818) ;  /* 0x0000000c004c7947 */ /* 0x000fea0003800000 */
.L_x_4815:
        /* <DEDUP_REMOVED lines=8> */
.L_x_4820:
[----:B------:R3:W5:Y:S01]  /*46d0*/  LDG.E.U8 R0, desc[UR36][R2.64] ;  /* 0x0000002402007981 */ /* 0x000762000c1e1100 */
[----:B------:R-:W-:Y:S05]  /*46e0*/  BRA `(.L_x_4818) ;  /* 0x0000000c00247947 */ /* 0x000fea0003800000 */
.L_x_4819:
[----:B------:R2:W5:Y:S01]  /*46f0*/  LDG.E.U16 R0, desc[UR36][R2.64] ;  /* 0x0000002402007981 */ /* 0x000562000c1e1500 */
[----:B------:R-:W-:Y:S05]  /*4700*/  BRA `(.L_x_4818) ;  /* 0x0000000c001c7947 */ /* 0x000fea0003800000 */
.L_x_4814:
        /* <DEDUP_REMOVED lines=9> */
.L_x_4822:
[----:B------:R-:W2:Y:S02]  /*47a0*/  LDG.E.U16 R4, desc[UR36][R2.64] ;  /* 0x0000002402047981 */ /* 0x000ea4000c1e1500 */
[----:B--2---:R-:W-:-:S06]  /*47b0*/  HADD2.F32 R4, -RZ, R4.H0_H0 ;  /* 0x20000004ff047230 */ /* 0x004fcc0000004100 */
[----:B------:R-:W0:Y:S02]  /*47c0*/  F2I.FTZ.TRUNC.NTZ R4, R4 ;  /* 0x0000000400047305 */ /* 0x000e24000021f100 */
[----:B0-----:R-:W-:Y:S01]  /*47d0*/  PRMT R0, R4, 0x7610, R0 ;  /* 0x0000761004007816 */ /* 0x001fe20000000000 */
[----:B------:R-:W-:Y:S06]  /*47e0*/  BRA `(.L_x_4818) ;  /* 0x0000000800e47947 */ /* 0x000fec0003800000 */
.L_x_4821:
        /* <DEDUP_REMOVED lines=9> */
.L_x_4824:
[----:B------:R-:W2:Y:S02]  /*4880*/  LDG.E.U16 R2, desc[UR36][R2.64] ;  /* 0x0000002402027981 */ /* 0x000ea4000c1e1500 */
[----:B--2---:R-:W-:-:S06]  /*4890*/  HADD2.F32 R4, -RZ, R2.H0_H0 ;  /* 0x20000002ff047230 */ /* 0x004fcc0000004100 */
[----:B------:R-:W0:Y:S02]  /*48a0*/  F2I.FTZ.TRUNC.NTZ R4, R4 ;  /* 0x0000000400047305 */ /* 0x000e24000021f100 */
[----:B0-----:R-:W-:Y:S01]  /*48b0*/  PRMT R0, R4, 0x7610, R0 ;  /* 0x0000761004007816 */ /* 0x001fe20000000000 */
[----:B------:R-:W-:Y:S06]  /*48c0*/  BRA `(.L_x_4818) ;  /* 0x0000000800ac7947 */ /* 0x000fec0003800000 */
.L_x_4823:
[----:B------:R-:W2:Y:S02]  /*48d0*/  LDG.E.64 R2, desc[UR36][R2.64] ;  /* 0x0000002402027981 */ /* 0x000ea4000c1e1b00 */
[----:B--2---:R0:W1:Y:S01]  /*48e0*/  F2I.F64.TRUNC R0, R2 ;  /* 0x0000000200007311 */ /* 0x004062000030d100 */
[----:B------:R-:W-:Y:S05]  /*48f0*/  BRA `(.L_x_4818) ;  /* 0x0000000800a07947 */ /* 0x000fea0003800000 */
.L_x_4813:
        /* <DEDUP_REMOVED lines=12> */
.L_x_4827:
[----:B------:R-:W2:Y:S02]  /*49c0*/  LDG.E.64 R2, desc[UR36][R2.64] ;  /* 0x0000002402027981 */ /* 0x000ea4000c1e1b00 */
[----:B--2---:R0:W1:Y:S01]  /*49d0*/  F2I.F64.TRUNC R0, R2 ;  /* 0x0000000200007311 */ /* 0x004062000030d100 */
[----:B------:R-:W-:Y:S05]  /*49e0*/  BRA `(.L_x_4818) ;  /* 0x0000000800647947 */ /* 0x000fea0003800000 */
.L_x_4826:
        /* <DEDUP_REMOVED lines=27> */
.L_x_4829:
        /* <DEDUP_REMOVED lines=14> */
.L_x_4828:
[----:B------:R-:W2:Y:S02]  /*4c80*/  LDG.E.U16 R4, desc[UR36][R2.64] ;  /* 0x0000002402047981 */ /* 0x000ea4000c1e1500 */
[----:B--2---:R-:W-:-:S06]  /*4c90*/  SHF.L.U32 R4, R4, 0x10, RZ ;  /* 0x0000001004047819 */ /* 0x004fcc00000006ff */
[----:B------:R-:W0:Y:S02]  /*4ca0*/  F2I.FTZ.TRUNC.NTZ R4, R4 ;  /* 0x0000000400047305 */ /* 0x000e24000021f100 */
[----:B0-----:R-:W-:Y:S01]  /*4cb0*/  PRMT R0, R4, 0x7610, R0 ;  /* 0x0000761004007816 */ /* 0x001fe20000000000 */
[----:B------:R-:W-:Y:S06]  /*4cc0*/  BRA `(.L_x_4818) ;  /* 0x0000000400ac7947 */ /* 0x000fec0003800000 */
.L_x_4825:
        /* <DEDUP_REMOVED lines=10> */
.L_x_4832:
        /* <DEDUP_REMOVED lines=21> */
.L_x_4836:
[----:B------:R-:W-:Y:S05]  /*4ec0*/  BSYNC.RECONVERGENT B1 ;  /* 0x0000000000017941 */ /* 0x000fea0003800200 */
.L_x_4835:
[----:B------:R-:W-:Y:S02]  /*4ed0*/  SHF.L.U32 R0, R0, 0x14, RZ ;  /* 0x0000001400007819 */ /* 0x000fe400000006ff */
[----:B------:R-:W-:-:S04]  /*4ee0*/  LEA R2, R2, 0x3b800000, 0x17 ;  /* 0x3b80000002027811 */ /* 0x000fc800078eb8ff */
[----:B------:R-:W-:-:S07]  /*4ef0*/  LOP3.LUT R4, R2, R0, R7, 0xfe, !PT ;  /* 0x0000000002047212 */ /* 0x000fce00078efe07 */
.L_x_4834:
[----:B------:R-:W-:Y:S05]  /*4f00*/  BSYNC.RECONVERGENT B0 ;  /* 0x0000000000007941 */ /* 0x000fea0003800200 */
.L_x_4833:
[----:B------:R-:W0:Y:S02]  /*4f10*/  F2I.FTZ.TRUNC.NTZ R4, R4 ;  /* 0x0000000400047305 */ /* 0x000e24000021f100 */
[----:B0-----:R-:W-:Y:S01]  /*4f20*/  PRMT R0, R4, 0x7610, R0 ;  /* 0x0000761004007816 */ /* 0x001fe20000000000 */
[----:B------:R-:W-:Y:S06]  /*4f30*/  BRA `(.L_x_4818) ;  /* 0x0000000400107947 */ /* 0x000fec0003800000 */
.L_x_4831:
        /* <DEDUP_REMOVED lines=21> */
.L_x_4840:
[----:B------:R-:W-:Y:S05]  /*5090*/  BSYNC.RECONVERGENT B1 ;  /* 0x0000000000017941 */ /* 0x000fea0003800200 */
.L_x_4839:
[----:B------:R-:W-:Y:S02]  /*50a0*/  SHF.L.U32 R0, R0, 0x15, RZ ;  /* 0x0000001500007819 */ /* 0x000fe400000006ff */
[----:B------:R-:W-:-:S04]  /*50b0*/  LEA R2, R2, 0x37800000, 0x17 ;  /* 0x3780000002027811 */ /* 0x000fc800078eb8ff */
[----:B------:R-:W-:-:S07]  /*50c0*/  LOP3.LUT R4, R2, R0, R7, 0xfe, !PT ;  /* 0x0000000002047212 */ /* 0x000fce00078efe07 */
.L_x_4838:
[----:B------:R-:W-:Y:S05]  /*50d0*/  BSYNC.RECONVERGENT B0 ;  /* 0x0000000000007941 */ /* 0x000fea0003800200 */
.L_x_4837:
[----:B------:R-:W0:Y:S02]  /*50e0*/  F2I.FTZ.TRUNC.NTZ R4, R4 ;  /* 0x0000000400047305 */ /* 0x000e24000021f100 */
[----:B0-----:R-:W-:Y:S01]  /*50f0*/  PRMT R0, R4, 0x7610, R0 ;  /* 0x0000761004007816 */ /* 0x001fe20000000000 */
[----:B------:R-:W-:Y:S06]  /*5100*/  BRA `(.L_x_4818) ;  /* 0x00000000009c7947 */ /* 0x000fec0003800000 */
.L_x_4830:
        /* <DEDUP_REMOVED lines=14> */
.L_x_4844:
[----:B------:R-:W-:Y:S05]  /*51f0*/  BSYNC.RECONVERGENT B0 ;  /* 0x0000000000007941 */ /* 0x000fea0003800200 */
.L_x_4843:
[----:B------:R-:W0:Y:S02]  /*5200*/  F2I.FTZ.TRUNC.NTZ R4, R4 ;  /* 0x0000000400047305 */ /* 0x000e24000021f100 */
[----:B0-----:R-:W-:Y:S01]  /*5210*/  PRMT R0, R4, 0x7610, R0 ;  /* 0x0000761004007816 */ /* 0x001fe20000000000 */
[----:B------:R-:W-:Y:S06]  /*5220*/  BRA `(.L_x_4818) ;  /* 0x0000000000547947 */ /* 0x000fec0003800000 */
.L_x_4817:
        /* <DEDUP_REMOVED lines=16> */
.L_x_4845:
[----:B------:R-:W-:Y:S01]  /*5330*/  PRMT R0, RZ, 0x7610, R0 ;  /* 0x00007610ff007816 */ /* 0x000fe20000000000 */
[----:B------:R-:W-:Y:S06]  /*5340*/  BRA `(.L_x_4818) ;  /* 0x00000000000c7947 */ /* 0x000fec0003800000 */
.L_x_4842:
[----:B------:R0:W5:Y:S01]  /*5350*/  LDG.E.U8 R0, desc[UR36][R2.64] ;  /* 0x0000002402007981 */ /* 0x000162000c1e1100 */
[----:B------:R-:W-:Y:S05]  /*5360*/  BRA `(.L_x_4818) ;  /* 0x0000000000047947 */ /* 0x000fea0003800000 */
.L_x_4841:
[----:B------:R0:W5:Y:S02]  /*5370*/  LDG.E.U8 R0, desc[UR36][R2.64] ;  /* 0x0000002402007981 */ /* 0x000164000c1e1100 */
.L_x_4818:
[----:B------:R-:W0:Y:S01]  /*5380*/  LDCU.64 UR6, c[0x0][0x580] ;  /* 0x0000b000ff0677ac */ /* 0x000e220008000a00 */
[----:B-1---5:R-:W-:Y:S01]  /*5390*/  PRMT R4, R0, 0x8880, RZ ;  /* 0x0000888000047816 */ /* 0x022fe200000000ff */
[----:B------:R-:W-:-:S03]  /*53a0*/  UPRMT UR4, UR42, 0x9910, URZ ;  /* 0x000099102a047896 */ /* 0x000fc600080000ff */
[----:B------:R-:W-:Y:S01]  /*53b0*/  PRMT R4, R4, 0x7710, RZ ;  /* 0x0000771004047816 */ /* 0x000fe200000000ff */
[----:B------:R-:W-:-:S03]  /*53c0*/  UISETP.GT.AND UP0, UPT, UR4, 0x9, UPT ;  /* 0x000000090400788c */ /* 0x000fc6000bf04270 */
[----:B0-234-:R-:W-:-:S04]  /*53d0*/  PRMT R3, R4, 0x9910, RZ ;  /* 0x0000991004037816 */ /* 0x01dfc800000000ff */
        /* <DEDUP_REMOVED lines=15> */
.L_x_4849:
[----:B------:R0:W-:Y:S01]  /*54d0*/  STG.E.U8 desc[UR36][R2.64], R7 ;  /* 0x0000000702007986 */ /* 0x0001e2000c101124 */
[----:B------:R-:W-:Y:S05]  /*54e0*/  BRA `(.L_x_4851) ;  /* 0x0000000c00887947 */ /* 0x000fea0003800000 */
.L_x_4848:
        /* <DEDUP_REMOVED lines=12> */
.L_x_4853:
[----:B------:R-:W-:-:S04]  /*55b0*/  PRMT R4, R4, 0x9910, RZ ;  /* 0x0000991004047816 */ /* 0x000fc800000000ff */
[----:B------:R-:W-:-:S04]  /*55c0*/  IABS R0, R4 ;  /* 0x0000000400007213 */ /* 0x000fc80000000000 */
[----:B------:R-:W-:-:S05]  /*55d0*/  PRMT R5, R0, 0x8880, RZ ;  /* 0x0000888000057816 */ /* 0x000fca00000000ff */
[----:B------:R0:W-:Y:S01]  /*55e0*/  STG.E desc[UR36][R2.64], R5 ;  /* 0x0000000502007986 */ /* 0x0001e2000c101924 */
[----:B------:R-:W-:Y:S05]  /*55f0*/  BRA `(.L_x_4851) ;  /* 0x0000000c00447947 */ /* 0x000fea0003800000 */
.L_x_4852:
[----:B------:R-:W-:-:S04]  /*5600*/  PRMT R5, R7, 0x8880, RZ ;  /* 0x0000888007057816 */ /* 0x000fc800000000ff */
[----:B------:R-:W-:-:S05]  /*5610*/  PRMT R5, R5, 0x7710, RZ ;  /* 0x0000771005057816 */ /* 0x000fca00000000ff */
[----:B------:R0:W-:Y:S01]  /*5620*/  STG.E.U16 desc[UR36][R2.64], R5 ;  /* 0x0000000502007986 */ /* 0x0001e2000c101524 */
[----:B------:R-:W-:Y:S05]  /*5630*/  BRA `(.L_x_4851) ;  /* 0x0000000c00347947 */ /* 0x000fea0003800000 */
.L_x_4847:
        /* <DEDUP_REMOVED lines=9> */
.L_x_4855:
[----:B------:R-:W0:Y:S02]  /*56d0*/  I2F.S8 R0, R7 ;  /* 0x0000000700007306 */ /* 0x000e240000001400 */
[----:B0-----:R-:W-:-:S05]  /*56e0*/  F2FP.F16.F32.PACK_AB R0, RZ, R0 ;  /* 0x00000000ff00723e */ /* 0x001fca00000000ff */
[----:B------:R0:W-:Y:S01]  /*56f0*/  STG.E.U16 desc[UR36][R2.64], R0 ;  /* 0x0000000002007986 */ /* 0x0001e2000c101524 */
[----:B------:R-:W-:Y:S05]  /*5700*/  BRA `(.L_x_4851) ;  /* 0x0000000c00007947 */ /* 0x000fea0003800000 */
.L_x_4854:
[----:B------:R-:W-:-:S09]  /*5710*/  UISETP.NE.AND UP0, UPT, UR4, 0x7, UPT ;  /* 0x000000070400788c */ /* 0x000fd2000bf05270 */
[----:B------:R-:W-:Y:S05]  /*5720*/  BRA.U !UP0, `(.L_x_4856) ;  /* 0x0000000108347547 */ /* 0x000fea000b800000 */
[----:B------:R-:W-:-:S09]  /*5730*/  UISETP.NE.AND UP0, UPT, UR4, 0x8, UPT ;  /* 0x000000080400788c */ /* 0x000fd2000bf05270 */
[----:B------:R-:W-:Y:S05]  /*5740*/  BRA.U !UP0, `(.L_x_4857) ;  /* 0x0000000108187547 */ /* 0x000fea000b800000 */
[----:B------:R-:W-:-:S09]  /*5750*/  UISETP.NE.AND UP0, UPT, UR4, 0x9, UPT ;  /* 0x000000090400788c */ /* 0x000fd2000bf05270 */
[----:B------:R-:W-:Y:S05]  /*5760*/  BRA.U UP0, `(.L_x_4850) ;  /* 0x0000000900047547 */ /* 0x000fea000b800000 */
[----:B------:R-:W0:Y:S01]  /*5770*/  I2F.S8 R4, R7 ;  /* 0x0000000700047306 */ /* 0x000e220000001400 */
[----:B------:R-:W-:-:S05]  /*5780*/  MOV R5, RZ ;  /* 0x000000ff00057202 */ /* 0x000fca0000000f00 */
[----:B0-----:R0:W-:Y:S01]  /*5790*/  STG.E.64 desc[UR36][R2.64], R4 ;  /* 0x0000000402007986 */ /* 0x0011e2000c101b24 */
[----:B------:R-:W-:Y:S05]  /*57a0*/  BRA `(.L_x_4851) ;  /* 0x0000000800d87947 */ /* 0x000fea0003800000 */
.L_x_4857:
[----:B------:R-:W0:Y:S02]  /*57b0*/  I2F.S8 R7, R7 ;  /* 0x0000000700077306 */ /* 0x000e240000001400 */
[----:B0-----:R-:W-:-:S04]  /*57c0*/  F2FP.F16.F32.PACK_AB R5, RZ, R7 ;  /* 0x00000007ff05723e */ /* 0x001fc800000000ff */
[----:B------:R-:W-:-:S05]  /*57d0*/  PRMT R5, R5, 0x5410, RZ ;  /* 0x0000541005057816 */ /* 0x000fca00000000ff */
[----:B------:R0:W-:Y:S01]  /*57e0*/  STG.E desc[UR36][R2.64], R5 ;  /* 0x0000000502007986 */ /* 0x0001e2000c101924 */
[----:B------:R-:W-:Y:S05]  /*57f0*/  BRA `(.L_x_4851) ;  /* 0x0000000800c47947 */ /* 0x000fea0003800000 */
.L_x_4856:
[----:B------:R-:W-:-:S04]  /*5800*/  PRMT R4, R7, 0x8880, RZ ;  /* 0x0000888007047816 */ /* 0x000fc800000000ff */
[----:B------:R-:W-:-:S06]  /*5810*/  PRMT R4, R4, 0x7710, RZ ;  /* 0x0000771004047816 */ /* 0x000fcc00000000ff */
[----:B------:R-:W0:Y:S02]  /*5820*/  I2F.F64.S16 R4, R4 ;  /* 0x0000000400047312 */ /* 0x000e240000101c00 */
[----:B0-----:R0:W-:Y:S01]  /*5830*/  STG.E.64 desc[UR36][R2.64], R4 ;  /* 0x0000000402007986 */ /* 0x0011e2000c101b24 */
[----:B------:R-:W-:Y:S05]  /*5840*/  BRA `(.L_x_4851) ;  /* 0x0000000800b07947 */ /* 0x000fea0003800000 */
.L_x_4846:
        /* <DEDUP_REMOVED lines=14> */
.L_x_4861:
[----:B------:R-:W0:Y:S01]  /*5930*/  I2F.S8 R5, R7 ;  /* 0x0000000700057306 */ /* 0x000e220000001400 */
        /* <DEDUP_REMOVED lines=17> */
.L_x_4864:
[----:B------:R-:W-:-:S04]  /*5a50*/  SHF.R.U32.HI R5, RZ, 0x18, R5 ;  /* 0x00000018ff057819 */ /* 0x000fc80000011605 */
[----:B------:R-:W-:-:S07]  /*5a60*/  LOP3.LUT R0, R0, 0x80, R5, 0xf8, !PT ;  /* 0x0000008000007812 */ /* 0x000fce00078ef805 */
.L_x_4863:
[----:B------:R-:W-:Y:S05]  /*5a70*/  BSYNC.RECONVERGENT B0 ;  /* 0x0000000000007941 */ /* 0x000fea0003800200 */
.L_x_4862:
[----:B------:R0:W-:Y:S01]  /*5a80*/  STG.E.U8 desc[UR36][R2.64], R0 ;  /* 0x0000000002007986 */ /* 0x0001e2000c101124 */
[----:B------:R-:W-:Y:S05]  /*5a90*/  BRA `(.L_x_4851) ;  /* 0x00000008001c7947 */ /* 0x000fea0003800000 */
.L_x_4860:
        /* <DEDUP_REMOVED lines=18> */
.L_x_4867:
[----:B------:R-:W-:-:S04]  /*5bc0*/  SHF.R.U32.HI R5, RZ, 0x18, R5 ;  /* 0x00000018ff057819 */ /* 0x000fc80000011605 */
[----:B------:R-:W-:-:S07]  /*5bd0*/  LOP3.LUT R0, R0, 0x80, R5, 0xf8, !PT ;  /* 0x0000008000007812 */ /* 0x000fce00078ef805 */
.L_x_4866:
[----:B------:R-:W-:Y:S05]  /*5be0*/  BSYNC.RECONVERGENT B0 ;  /* 0x0000000000007941 */ /* 0x000fea0003800200 */
.L_x_4865:
[----:B------:R0:W-:Y:S01]  /*5bf0*/  STG.E.U8 desc[UR36][R2.64], R0 ;  /* 0x0000000002007986 */ /* 0x0001e2000c101124 */
[----:B------:R-:W-:Y:S05]  /*5c00*/  BRA `(.L_x_4851) ;  /* 0x0000000400c07947 */ /* 0x000fea0003800000 */
.L_x_4859:
[----:B------:R-:W-:-:S09]  /*5c10*/  UISETP.NE.AND UP0, UPT, UR4, 0x1c, UPT ;  /* 0x0000001c0400788c */ /* 0x000fd2000bf05270 */
[----:B------:R-:W-:Y:S05]  /*5c20*/  BRA.U !UP0, `(.L_x_4868) ;  /* 0x0000000108687547 */ /* 0x000fea000b800000 */
[----:B------:R-:W-:-:S09]  /*5c30*/  UISETP.NE.AND UP0, UPT, UR4, 0x1d, UPT ;  /* 0x0000001d0400788c */ /* 0x000fd2000bf05270 */
[----:B------:R-:W-:Y:S05]  /*5c40*/  BRA.U !UP0, `(.L_x_4869) ;  /* 0x0000000108487547 */ /* 0x000fea000b800000 */
[----:B------:R-:W-:-:S09]  /*5c50*/  UISETP.NE.AND UP0, UPT, UR4, 0x2c, UPT ;  /* 0x0000002c0400788c */ /* 0x000fd2000bf05270 */
[----:B------:R-:W-:Y:S05]  /*5c60*/  BRA.U UP0, `(.L_x_4850) ;  /* 0x0000000100c47547 */ /* 0x000fea000b800000 */
[----:B------:R-:W0:Y:S02]  /*5c70*/  I2F.S8 R6, R7 ;  /* 0x0000000700067306 */ /* 0x000e240000001400 */
        /* <DEDUP_REMOVED lines=15> */
.L_x_4869:
[----:B------:R-:W-:-:S04]  /*5d70*/  LOP3.LUT R7, R7, 0xffff, RZ, 0xc0, !PT ;  /* 0x0000ffff07077812 */ /* 0x000fc800078ec0ff */
[----:B------:R-:W-:-:S05]  /*5d80*/  PRMT R7, R7, 0x8880, RZ ;  /* 0x0000888007077816 */ /* 0x000fca00000000ff */
[----:B------:R-:W-:-:S05]  /*5d90*/  IMAD.MOV.U32 R4, RZ, RZ, R7 ;  /* 0x000000ffff047224 */ /* 0x000fca00078e0007 */
[----:B------:R-:W-:-:S05]  /*5da0*/  SHF.R.S32.HI R5, RZ, 0x1f, R4 ;  /* 0x0000001fff057819 */ /* 0x000fca0000011404 */
[----:B------:R0:W-:Y:S01]  /*5db0*/  STG.E.64 desc[UR36][R2.64], R4 ;  /* 0x0000000402007986 */ /* 0x0001e2000c101b24 */
[----:B------:R-:W-:Y:S05]  /*5dc0*/  BRA `(.L_x_4851) ;  /* 0x0000000400507947 */ /* 0x000fea0003800000 */
.L_x_4868:
[----:B------:R-:W-:-:S04]  /*5dd0*/  PRMT R4, R4, 0x9910, RZ ;  /* 0x0000991004047816 */ /* 0x000fc800000000ff */
[----:B------:R-:W-:-:S04]  /*5de0*/  IABS R0, R4 ;  /* 0x0000000400007213 */ /* 0x000fc80000000000 */
[----:B------:R-:W-:-:S05]  /*5df0*/  PRMT R5, R0, 0x8880, RZ ;  /* 0x0000888000057816 */ /* 0x000fca00000000ff */
[----:B------:R0:W-:Y:S01]  /*5e00*/  STG.E desc[UR36][R2.64], R5 ;  /* 0x0000000502007986 */ /* 0x0001e2000c101924 */
[----:B------:R-:W-:Y:S05]  /*5e10*/  BRA `(.L_x_4851) ;  /* 0x00000004003c7947 */ /* 0x000fea0003800000 */
.L_x_4858:
        /* <DEDUP_REMOVED lines=10> */
.L_x_4871:
[----:B------:R-:W-:Y:S02]  /*5ec0*/  PRMT R4, R7, 0x8880, RZ ;  /* 0x0000888007047816 */ /* 0x000fe400000000ff */
[----:B------:R-:W-:Y:S02]  /*5ed0*/  CS2R R6, SRZ ;  /* 0x0000000000067805 */ /* 0x000fe4000001ff00 */
[----:B------:R-:W-:-:S06]  /*5ee0*/  PRMT R4, R4, 0x7710, RZ ;  /* 0x0000771004047816 */ /* 0x000fcc00000000ff */
[----:B------:R-:W0:Y:S02]  /*5ef0*/  I2F.F64.S16 R4, R4 ;  /* 0x0000000400047312 */ /* 0x000e240000101c00 */
[----:B0-----:R4:W-:Y:S01]  /*5f00*/  STG.E.128 desc[UR36][R2.64], R4 ;  /* 0x0000000402007986 */ /* 0x0019e2000c101d24 */
[----:B------:R-:W-:Y:S05]  /*5f10*/  BRA `(.L_x_4851) ;  /* 0x0000000000fc7947 */ /* 0x000fea0003800000 */
.L_x_4870:
[----:B------:R-:W-:-:S09]  /*5f20*/  UISETP.NE.AND UP0, UPT, UR4, 0xf, UPT ;  /* 0x0000000f0400788c */ /* 0x000fd2000bf05270 */
[----:B------:R-:W-:Y:S05]  /*5f30*/  BRA.U !UP0, `(.L_x_4872) ;  /* 0x0000000108e87547 */ /* 0x000fea000b800000 */
[----:B------:R-:W-:-:S09]  /*5f40*/  UISETP.NE.AND UP0, UPT, UR4, 0x17, UPT ;  /* 0x000000170400788c */ /* 0x000fd2000bf05270 */
[----:B------:R-:W-:Y:S05]  /*5f50*/  BRA.U !UP0, `(.L_x_4873) ;  /* 0x0000000108907547 */ /* 0x000fea000b800000 */
[----:B------:R-:W-:-:S09]  /*5f60*/  UISETP.NE.AND UP0, UPT, UR4, 0x18, UPT ;  /* 0x000000180400788c */ /* 0x000fd2000bf05270 */
[----:B------:R-:W-:Y:S05]  /*5f70*/  BRA.U !UP0, `(.L_x_4874) ;  /* 0x0000000108447547 */ /* 0x000fea000b800000 */
.L_x_4850:
        /* <DEDUP_REMOVED lines=8> */
[----:B0-----:R-:W-:Y:S01]  /*6000*/  MOV R4, UR4 ;  /* 0x0000000400047c02 */ /* 0x001fe20008000f00 */
[----:B------:R-:W-:-:S02]  /*6010*/  IMAD.U32 R5, RZ, RZ, UR5 ;  /* 0x00000005ff057e24 */ /* 0x000fc4000f8e00ff */
[----:B---3--:R-:W-:Y:S02]  /*6020*/  IMAD.U32 R6, RZ, RZ, UR6 ;  /* 0x00000006ff067e24 */ /* 0x008fe4000f8e00ff */
[----:B------:R-:W-:Y:S02]  /*6030*/  IMAD.U32 R7, RZ, RZ, UR7 ;  /* 0x00000007ff077e24 */ /* 0x000fe4000f8e00ff */
[----:B----4-:R-:W-:Y:S01]  /*6040*/  IMAD.U32 R10, RZ, RZ, UR8 ;  /* 0x00000008ff0a7e24 */ /* 0x010fe2000f8e00ff */
[----:B-1----:R-:W-:-:S07]  /*6050*/  MOV R11, UR9 ;  /* 0x00000009000b7c02 */ /* 0x002fce0008000f00 */
[----:B------:R-:W-:-:S07]  /*6060*/  LEPC R20, `(.L_x_4875) ;  /* 0x000000001014794e */ /* 0x000fce0000000000 */
[----:B--2---:R-:W-:Y:S05]  /*6070*/  CALL.ABS.NOINC R2 ;  /* 0x0000000002007343 */ /* 0x004fea0003c00000 */
.L_x_4875:
[----:B------:R-:W-:Y:S05]  /*6080*/  BRA `(.L_x_4851) ;  /* 0x0000000000a07947 */ /* 0x000fea0003800000 */
.L_x_4874:
[----:B------:R-:W0:Y:S01]  /*6090*/  I2F.S8 R7, R7 ;  /* 0x0000000700077306 */ /* 0x000e220000001400 */
        /* <DEDUP_REMOVED lines=12> */
.L_x_4877:
[----:B------:R-:W-:Y:S05]  /*6160*/  BSYNC.RECONVERGENT B0 ;  /* 0x0000000000007941 */ /* 0x000fea0003800200 */
.L_x_4876:
[----:B------:R-:W-:-:S05]  /*6170*/  LOP3.LUT R5, R0, 0x80, R5, 0xf8, !PT ;  /* 0x0000008000057812 */ /* 0x000fca00078ef805 */
[----:B------:R2:W-:Y:S01]  /*6180*/  STG.E.U8 desc[UR36][R2.64], R5 ;  /* 0x0000000502007986 */ /* 0x0005e2000c101124 */
[----:B------:R-:W-:Y:S05]  /*6190*/  BRA `(.L_x_4851) ;  /* 0x00000000005c7947 */ /* 0x000fea0003800000 */
.L_x_4873:
[----:B------:R-:W0:Y:S01]  /*61a0*/  I2F.S8 R5, R7 ;  /* 0x0000000700057306 */ /* 0x000e220000001400 */
        /* <DEDUP_REMOVED lines=11> */
.L_x_4879:
[----:B------:R-:W-:Y:S01]  /*6260*/  HFMA2 R0, -RZ, RZ, 0, 7.569789886474609375e-06 ;  /* 0x0000007fff007431 */ /* 0x000fe200000001ff */
[----:B------:R-:W-:-:S04]  /*6270*/  ISETP.GT.U32.AND P0, PT, R4, 0x7f800000, PT ;  /* 0x7f8000000400780c */ /* 0x000fc80003f04070 */
[----:B------:R-:W-:-:S09]  /*6280*/  SEL R0, R0, 0x7c, P0 ;  /* 0x0000007c00007807 */ /* 0x000fd20000000000 */
.L_x_4880:
[----:B------:R-:W-:Y:S05]  /*6290*/  BSYNC.RECONVERGENT B0 ;  /* 0x0000000000007941 */ /* 0x000fea0003800200 */
.L_x_4878:
[----:B------:R-:W-:-:S04]  /*62a0*/  SHF.R.U32.HI R5, RZ, 0x18, R5 ;  /* 0x00000018ff057819 */ /* 0x000fc80000011605 */
[----:B------:R-:W-:-:S05]  /*62b0*/  LOP3.LUT R5, R0, 0x80, R5, 0xf8, !PT ;  /* 0x0000008000057812 */ /* 0x000fca00078ef805 */
[----:B------:R1:W-:Y:S01]  /*62c0*/  STG.E.U8 desc[UR36][R2.64], R5 ;  /* 0x0000000502007986 */ /* 0x0003e2000c101124 */
[----:B------:R-:W-:Y:S05]  /*62d0*/  BRA `(.L_x_4851) ;  /* 0x00000000000c7947 */ /* 0x000fea0003800000 */
.L_x_4872:
[----:B------:R-:W0:Y:S02]  /*62e0*/  I2F.S8 R0, R7 ;  /* 0x0000000700007306 */ /* 0x000e240000001400 */
[----:B0-----:R-:W-:-:S05]  /*62f0*/  F2FP.BF16.F32.PACK_AB R0, RZ, R0 ;  /* 0x00000000ff00723e */ /* 0x001fca00000010ff */
[----:B------:R0:W-:Y:S02]  /*6300*/  STG.E.U16 desc[UR36][R2.64], R0 ;  /* 0x0000000002007986 */ /* 0x0001e4000c101524 */
.L_x_4851:
[----:B------:R-:W-:-:S07]  /*6310*/  VIADD R17, R17, 0x80 ;  /* 0x0000008011117836 */ /* 0x000fce0000000000 */
.L_x_4811:
[----:B------:R-:W-:Y:S05]  /*6320*/  BSYNC.RECONVERGENT B6 ;  /* 0x0000000000067941 */ /* 0x000fea0003800200 */
.L_x_4810:
        /* <DEDUP_REMOVED lines=307> */
.L_x_4883:
        /* <DEDUP_REMOVED lines=16> */
.L_x_4887:
[----:B------:R0:W5:Y:S01]  /*7760*/  LDG.E.U8 R0, desc[UR36][R2.64] ;  /* 0x0000002402007981 */ /* 0x000162000c1e1100 */
[----:B------:R-:W-:Y:S05]  /*7770*/  BRA `(.L_x_4889) ;  /* 0x0000000c004c7947 */ /* 0x000fea0003800000 */
.L_x_4886:
        /* <DEDUP_REMOVED lines=8> */
.L_x_4891:
[----:B------:R0:W5:Y:S01]  /*7800*/  LDG.E.U8 R0, desc[UR36][R2.64] ;  /* 0x0000002402007981 */ /* 0x000162000c1e1100 */
[----:B------:R-:W-:Y:S05]  /*7810*/  BRA `(.L_x_4889) ;  /* 0x0000000c00247947 */ /* 0x000fea0003800000 */
.L_x_4890:
[----:B------:R0:W5:Y:S01]  /*7820*/  LDG.E.U16 R0, desc[UR36][R2.64] ;  /* 0x0000002402007981 */ /* 0x000162000c1e1500 */
[----:B------:R-:W-:Y:S05]  /*7830*/  BRA `(.L_x_4889) ;  /* 0x0000000c001c7947 */ /* 0x000fea0003800000 */
.L_x_4885:
        /* <DEDUP_REMOVED lines=9> */
.L_x_4893:
[----:B------:R-:W2:Y:S02]  /*78d0*/  LDG.E.U16 R4, desc[UR36][R2.64] ;  /* 0x0000002402047981 */ /* 0x000ea4000c1e1500 */
[----:B--2---:R-:W-:-:S06]  /*78e0*/  HADD2.F32 R4, -RZ, R4.H0_H0 ;  /* 0x20000004ff047230 */ /* 0x004fcc0000004100 */
[----:B------:R-:W0:Y:S02]  /*78f0*/  F2I.FTZ.TRUNC.NTZ R4, R4 ;  /* 0x0000000400047305 */ /* 0x000e24000021f100 */
[----:B0-----:R-:W-:Y:S01]  /*7900*/  PRMT R0, R4, 0x7610, R0 ;  /* 0x0000761004007816 */ /* 0x001fe20000000000 */
[----:B------:R-:W-:Y:S06]  /*7910*/  BRA `(.L_x_4889) ;  /* 0x0000000800e47947 */ /* 0x000fec0003800000 */
.L_x_4892:
        /* <DEDUP_REMOVED lines=9> */
.L_x_4895:
[----:B------:R-:W2:Y:S02]  /*79b0*/  LDG.E.U16 R2, desc[UR36][R2.64] ;  /* 0x0000002402027981 */ /* 0x000ea4000c1e1500 */
[----:B--2---:R-:W-:-:S06]  /*79c0*/  HADD2.F32 R4, -RZ, R2.H0_H0 ;  /* 0x20000002ff047230 */ /* 0x004fcc0000004100 */
[----:B------:R-:W0:Y:S02]  /*79d0*/  F2I.FTZ.TRUNC.NTZ R4, R4 ;  /* 0x0000000400047305 */ /* 0x000e24000021f100 */
[----:B0-----:R-:W-:Y:S01]  /*79e0*/  PRMT R0, R4, 0x7610, R0 ;  /* 0x0000761004007816 */ /* 0x001fe20000000000 */
[----:B------:R-:W-:Y:S06]  /*79f0*/  BRA `(.L_x_4889) ;  /* 0x0000000800ac7947 */ /* 0x000fec0003800000 */
.L_x_4894:
[----:B------:R-:W2:Y:S02]  /*7a00*/  LDG.E.64 R2, desc[UR36][R2.64] ;  /* 0x0000002402027981 */ /* 0x000ea4000c1e1b00 */
[----:B--2---:R0:W1:Y:S01]  /*7a10*/  F2I.F64.TRUNC R0, R2 ;  /* 0x0000000200007311 */ /* 0x004062000030d100 */
[----:B------:R-:W-:Y:S05]  /*7a20*/  BRA `(.L_x_4889) ;  /* 0x0000000800a07947 */ /* 0x000fea0003800000 */
.L_x_4884:
        /* <DEDUP_REMOVED lines=12> */
.L_x_4898:
[----:B------:R-:W2:Y:S02]  /*7af0*/  LDG.E.64 R2, desc[UR36][R2.64] ;  /* 0x0000002402027981 */ /* 0x000ea4000c1e1b00 */
[----:B--2---:R0:W1:Y:S01]  /*7b00*/  F2I.F64.TRUNC R0, R2 ;  /* 0x0000000200007311 */ /* 0x004062000030d100 */
[----:B------:R-:W-:Y:S05]  /*7b10*/  BRA `(.L_x_4889) ;  /* 0x0000000800647947 */ /* 0x000fea0003800000 */
.L_x_4897:
        /* <DEDUP_REMOVED lines=27> */
.L_x_4900:
        /* <DEDUP_REMOVED lines=14> */
.L_x_4899:
[----:B------:R-:W2:Y:S02]  /*7db0*/  LDG.E.U16 R4, desc[UR36][R2.64] ;  /* 0x0000002402047981 */ /* 0x000ea4000c1e1500 */
[----:B--2---:R-:W-:-:S06]  /*7dc0*/  IMAD.U32 R4, R4, 0x10000, RZ ;  /* 0x0001000004047824 */ /* 0x004fcc00078e00ff */
[----:B------:R-:W0:Y:S02]  /*7dd0*/  F2I.FTZ.TRUNC.NTZ R4, R4 ;  /* 0x0000000400047305 */ /* 0x000e24000021f100 */
[----:B0-----:R-:W-:Y:S01]  /*7de0*/  PRMT R0, R4, 0x7610, R0 ;  /* 0x0000761004007816 */ /* 0x001fe20000000000 */
[----:B------:R-:W-:Y:S06]  /*7df0*/  BRA `(.L_x_4889) ;  /* 0x0000000400ac7947 */ /* 0x000fec0003800000 */
.L_x_4896:
        /* <DEDUP_REMOVED lines=10> */
.L_x_4903:
        /* <DEDUP_REMOVED lines=21> */
.L_x_4907:
[----:B------:R-:W-:Y:S05]  /*7ff0*/  BSYNC.RECONVERGENT B1 ;  /* 0x0000000000017941 */ /* 0x000fea0003800200 */
.L_x_4906:
[----:B------:R-:W-:Y:S01]  /*8000*/  IMAD.SHL.U32 R0, R0, 0x100000, RZ ;  /* 0x0010000000007824 */ /* 0x000fe200078e00ff */
[----:B------:R-:W-:-:S04]  /*8010*/  LEA R2, R2, 0x3b800000, 0x17 ;  /* 0x3b80000002027811 */ /* 0x000fc800078eb8ff */
[----:B------:R-:W-:-:S07]  /*8020*/  LOP3.LUT R4, R2, R0, R7, 0xfe, !PT ;  /* 0x0000000002047212 */ /* 0x000fce00078efe07 */
.L_x_4905:
[----:B------:R-:W-:Y:S05]  /*8030*/  BSYNC.RECONVERGENT B0 ;  /* 0x0000000000007941 */ /* 0x000fea0003800200 */
.L_x_4904:
[----:B------:R-:W0:Y:S02]  /*8040*/  F2I.FTZ.TRUNC.NTZ R4, R4 ;  /* 0x0000000400047305 */ /* 0x000e24000021f100 */
[----:B0-----:R-:W-:Y:S01]  /*8050*/  PRMT R0, R4, 0x7610, R0 ;  /* 0x0000761004007816 */ /* 0x001fe20000000000 */
[----:B------:R-:W-:Y:S06]  /*8060*/  BRA `(.L_x_4889) ;  /* 0x0000000400107947 */ /* 0x000fec0003800000 */
.L_x_4902:
        /* <DEDUP_REMOVED lines=21> */
.L_x_4911:
[----:B------:R-:W-:Y:S05]  /*81c0*/  BSYNC.RECONVERGENT B1 ;  /* 0x0000000000017941 */ /* 0x000fea0003800200 */
.L_x_4910:
[----:B------:R-:W-:Y:S01]  /*81d0*/  IMAD.SHL.U32 R0, R0, 0x200000, RZ ;  /* 0x0020000000007824 */ /* 0x000fe200078e00ff */
[----:B------:R-:W-:-:S04]  /*81e0*/  LEA R2, R2, 0x37800000, 0x17 ;  /* 0x3780000002027811 */ /* 0x000fc800078eb8ff */
[----:B------:R-:W-:-:S07]  /*81f0*/  LOP3.LUT R4, R2, R0, R7, 0xfe, !PT ;  /* 0x0000000002047212 */ /* 0x000fce00078efe07 */
.L_x_4909:
[----:B------:R-:W-:Y:S05]  /*8200*/  BSYNC.RECONVERGENT B0 ;  /* 0x0000000000007941 */ /* 0x000fea0003800200 */
.L_x_4908:
[----:B------:R-:W0:Y:S02]  /*8210*/  F2I.FTZ.TRUNC.NTZ R4, R4 ;  /* 0x0000000400047305 */ /* 0x000e24000021f100 */
[----:B0-----:R-:W-:Y:S01]  /*8220*/  PRMT R0, R4, 0x7610, R0 ;  /* 0x0000761004007816 */ /* 0x001fe20000000000 */
[----:B------:R-:W-:Y:S06]  /*8230*/  BRA `(.L_x_4889) ;  /* 0x00000000009c7947 */ /* 0x000fec0003800000 */
.L_x_4901:
        /* <DEDUP_REMOVED lines=14> */
.L_x_4915:
[----:B------:R-:W-:Y:S05]  /*8320*/  BSYNC.RECONVERGENT B0 ;  /* 0x0000000000007941 */ /* 0x000fea0003800200 */
.L_x_4914:
[----:B------:R-:W0:Y:S02]  /*8330*/  F2I.FTZ.TRUNC.NTZ R4, R4 ;  /* 0x0000000400047305 */ /* 0x000e24000021f100 */
[----:B0-----:R-:W-:Y:S01]  /*8340*/  PRMT R0, R4, 0x7610, R0 ;  /* 0x0000761004007816 */ /* 0x001fe20000000000 */
[----:B------:R-:W-:Y:S06]  /*8350*/  BRA `(.L_x_4889) ;  /* 0x0000000000547947 */ /* 0x000fec0003800000 */
.L_x_4888:
        /* <DEDUP_REMOVED lines=16> */
.L_x_4916:
[----:B------:R-:W-:Y:S01]  /*8460*/  PRMT R0, RZ, 0x7610, R0 ;  /* 0x00007610ff007816 */ /* 0x000fe20000000000 */
[----:B------:R-:W-:Y:S06]  /*8470*/  BRA `(.L_x_4889) ;  /* 0x00000000000c7947 */ /* 0x000fec0003800000 */
.L_x_4913:
[----:B------:R3:W5:Y:S01]  /*8480*/  LDG.E.U8 R0, desc[UR36][R2.64] ;  /* 0x0000002402007981 */ /* 0x000762000c1e1100 */
[----:B------:R-:W-:Y:S05]  /*8490*/  BRA `(.L_x_4889) ;  /* 0x0000000000047947 */ /* 0x000fea0003800000 */
.L_x_4912:
[----:B------:R4:W5:Y:S02]  /*84a0*/  LDG.E.U8 R0, desc[UR36][R2.64] ;  /* 0x0000002402007981 */ /* 0x000964000c1e1100 */
.L_x_4889:
        /* <DEDUP_REMOVED lines=21> */
.L_x_4920:
[----:B------:R4:W-:Y:S01]  /*8600*/  STG.E.U8 desc[UR36][R2.64], R7 ;  /* 0x0000000702007986 */ /* 0x0009e2000c101124 */
[----:B------:R-:W-:Y:S05]  /*8610*/  BRA `(.L_x_4922) ;  /* 0x0000000c00887947 */ /* 0x000fea0003800000 */
.L_x_4919:
        /* <DEDUP_REMOVED lines=12> */
.L_x_4924:
[----:B------:R-:W-:-:S04]  /*86e0*/  PRMT R4, R4, 0x9910, RZ ;  /* 0x0000991004047816 */ /* 0x000fc800000000ff */
[----:B------:R-:W-:-:S04]  /*86f0*/  IABS R0, R4 ;  /* 0x0000000400007213 */ /* 0x000fc80000000000 */
[----:B------:R-:W-:-:S05]  /*8700*/  PRMT R5, R0, 0x8880, RZ ;  /* 0x0000888000057816 */ /* 0x000fca00000000ff */
[----:B------:R2:W-:Y:S01]  /*8710*/  STG.E desc[UR36][R2.64], R5 ;  /* 0x0000000502007986 */ /* 0x0005e2000c101924 */
[----:B------:R-:W-:Y:S05]  /*8720*/  BRA `(.L_x_4922) ;  /* 0x0000000c00447947 */ /* 0x000fea0003800000 */
.L_x_4923:
[----:B------:R-:W-:-:S04]  /*8730*/  PRMT R5, R7, 0x8880, RZ ;  /* 0x0000888007057816 */ /* 0x000fc800000000ff */
[----:B------:R-:W-:-:S05]  /*8740*/  PRMT R5, R5, 0x7710, RZ ;  /* 0x0000771005057816 */ /* 0x000fca00000000ff */
[----:B------:R0:W-:Y:S01]  /*8750*/  STG.E.U16 desc[UR36][R2.64], R5 ;  /* 0x0000000502007986 */ /* 0x0001e2000c101524 */
[----:B------:R-:W-:Y:S05]  /*8760*/  BRA `(.L_x_4922) ;  /* 0x0000000c00347947 */ /* 0x000fea0003800000 */
.L_x_4918:
        /* <DEDUP_REMOVED lines=9> */
.L_x_4926:
[----:B------:R-:W0:Y:S02]  /*8800*/  I2F.S8 R0, R7 ;  /* 0x0000000700007306 */ /* 0x000e240000001400 */
[----:B0-----:R-:W-:-:S05]  /*8810*/  F2FP.F16.F32.PACK_AB R0, RZ, R0 ;  /* 0x00000000ff00723e */ /* 0x001fca00000000ff */
[----:B------:R0:W-:Y:S01]  /*8820*/  STG.E.U16 desc[UR36][R2.64], R0 ;  /* 0x0000000002007986 */ /* 0x0001e2000c101524 */
[----:B------:R-:W-:Y:S05]  /*8830*/  BRA `(.L_x_4922) ;  /* 0x0000000c00007947 */ /* 0x000fea0003800000 */
.L_x_4925:
        /* <DEDUP_REMOVED lines=10> */
.L_x_4928:
[----:B------:R-:W0:Y:S02]  /*88e0*/  I2F.S8 R7, R7 ;  /* 0x0000000700077306 */ /* 0x000e240000001400 */
[----:B0-----:R-:W-:-:S04]  /*88f0*/  F2FP.F16.F32.PACK_AB R5, RZ, R7 ;  /* 0x00000007ff05723e */ /* 0x001fc800000000ff */
[----:B------:R-:W-:-:S05]  /*8900*/  PRMT R5, R5, 0x5410, RZ ;  /* 0x0000541005057816 */ /* 0x000fca00000000ff */
[----:B------:R0:W-:Y:S01]  /*8910*/  STG.E desc[UR36][R2.64], R5 ;  /* 0x0000000502007986 */ /* 0x0001e2000c101924 */
[----:B------:R-:W-:Y:S05]  /*8920*/  BRA `(.L_x_4922) ;  /* 0x0000000800c47947 */ /* 0x000fea0003800000 */
.L_x_4927:
[----:B------:R-:W-:-:S04]  /*8930*/  PRMT R4, R7, 0x8880, RZ ;  /* 0x0000888007047816 */ /* 0x000fc800000000ff */
[----:B------:R-:W-:-:S06]  /*8940*/  PRMT R4, R4, 0x7710, RZ ;  /* 0x0000771004047816 */ /* 0x000fcc00000000ff */
[----:B------:R-:W0:Y:S02]  /*8950*/  I2F.F64.S16 R4, R4 ;  /* 0x0000000400047312 */ /* 0x000e240000101c00 */
[----:B0-----:R0:W-:Y:S01]  /*8960*/  STG.E.64 desc[UR36][R2.64], R4 ;  /* 0x0000000402007986 */ /* 0x0011e2000c101b24 */
[----:B------:R-:W-:Y:S05]  /*8970*/  BRA `(.L_x_4922) ;  /* 0x0000000800b07947 */ /* 0x000fea0003800000 */
.L_x_4917:
        /* <DEDUP_REMOVED lines=14> */
.L_x_4932:
[----:B------:R-:W0:Y:S01]  /*8a60*/  I2F.S8 R5, R7 ;  /* 0x0000000700057306 */ /* 0x000e220000001400 */
        /* <DEDUP_REMOVED lines=17> */
.L_x_4935:
[----:B------:R-:W-:-:S04]  /*8b80*/  SHF.R.U32.HI R5, RZ, 0x18, R5 ;  /* 0x00000018ff057819 */ /* 0x000fc80000011605 */
[----:B------:R-:W-:-:S07]  /*8b90*/  LOP3.LUT R0, R0, 0x80, R5, 0xf8, !PT ;  /* 0x0000008000007812 */ /* 0x000fce00078ef805 */
.L_x_4934:
[----:B------:R-:W-:Y:S05]  /*8ba0*/  BSYNC.RECONVERGENT B0 ;  /* 0x0000000000007941 */ /* 0x000fea0003800200 */
.L_x_4933:
[----:B------:R0:W-:Y:S01]  /*8bb0*/  STG.E.U8 desc[UR36][R2.64], R0 ;  /* 0x0000000002007986 */ /* 0x0001e2000c101124 */
[----:B------:R-:W-:Y:S05]  /*8bc0*/  BRA `(.L_x_4922) ;  /* 0x00000008001c7947 */ /* 0x000fea0003800000 */
.L_x_4931:
        /* <DEDUP_REMOVED lines=18> */
.L_x_4938:
[----:B------:R-:W-:-:S04]  /*8cf0*/  SHF.R.U32.HI R5, RZ, 0x18, R5 ;  /* 0x00000018ff057819 */ /* 0x000fc80000011605 */
[----:B------:R-:W-:-:S07]  /*8d00*/  LOP3.LUT R0, R0, 0x80, R5, 0xf8, !PT ;  /* 0x0000008000007812 */ /* 0x000fce00078ef805 */
.L_x_4937:
[----:B------:R-:W-:Y:S05]  /*8d10*/  BSYNC.RECONVERGENT B0 ;  /* 0x0000000000007941 */ /* 0x000fea0003800200 */
.L_x_4936:
[----:B------:R0:W-:Y:S01]  /*8d20*/  STG.E.U8 desc[UR36][R2.64], R0 ;  /* 0x0000000002007986 */ /* 0x0001e2000c101124 */
[----:B------:R-:W-:Y:S05]  /*8d30*/  BRA `(.L_x_4922) ;  /* 0x0000000400c07947 */ /* 0x000fea0003800000 */
.L_x_4930:
        /* <DEDUP_REMOVED lines=22> */
.L_x_4940:
[----:B------:R-:W-:-:S04]  /*8ea0*/  LOP3.LUT R7, R7, 0xffff, RZ, 0xc0, !PT ;  /* 0x0000ffff07077812 */ /* 0x000fc800078ec0ff */
[----:B------:R-:W-:-:S04]  /*8eb0*/  PRMT R7, R7, 0x8880, RZ ;  /* 0x0000888007077816 */ /* 0x000fc800000000ff */
[----:B------:R-:W-:-:S04]  /*8ec0*/  MOV R4, R7 ;  /* 0x0000000700047202 */ /* 0x000fc80000000f00 */
[----:B------:R-:W-:-:S05]  /*8ed0*/  SHF.R.S32.HI R5, RZ, 0x1f, R4 ;  /* 0x0000001fff057819 */ /* 0x000fca0000011404 */
[----:B------:R0:W-:Y:S01]  /*8ee0*/  STG.E.64 desc[UR36][R2.64], R4 ;  /* 0x0000000402007986 */ /* 0x0001e2000c101b24 */
[----:B------:R-:W-:Y:S05]  /*8ef0*/  BRA `(.L_x_4922) ;  /* 0x0000000400507947 */ /* 0x000fea0003800000 */
.L_x_4939:
[----:B------:R-:W-:-:S04]  /*8f00*/  PRMT R4, R4, 0x9910, RZ ;  /* 0x0000991004047816 */ /* 0x000fc800000000ff */
[----:B------:R-:W-:-:S04]  /*8f10*/  IABS R0, R4 ;  /* 0x0000000400007213 */ /* 0x000fc80000000000 */
[----:B------:R-:W-:-:S05]  /*8f20*/  PRMT R5, R0, 0x8880, RZ ;  /* 0x0000888000057816 */ /* 0x000fca00000000ff */
[----:B------:R0:W-:Y:S01]  /*8f30*/  STG.E desc[UR36][R2.64], R5 ;  /* 0x0000000502007986 */ /* 0x0001e2000c101924 */
[----:B------:R-:W-:Y:S05]  /*8f40*/  BRA `(.L_x_4922) ;  /* 0x00000004003c7947 */ /* 0x000fea0003800000 */
.L_x_4929:
        /* <DEDUP_REMOVED lines=10> */
.L_x_4942:
[----:B------:R-:W-:Y:S02]  /*8ff0*/  PRMT R4, R7, 0x8880, RZ ;  /* 0x0000888007047816 */ /* 0x000fe400000000ff */
[----:B------:R-:W-:Y:S02]  /*9000*/  CS2R R6, SRZ ;  /* 0x0000000000067805 */ /* 0x000fe4000001ff00 */
[----:B------:R-:W-:-:S06]  /*9010*/  PRMT R4, R4, 0x7710, RZ ;  /* 0x0000771004047816 */ /* 0x000fcc00000000ff */
[----:B------:R-:W0:Y:S02]  /*9020*/  I2F.F64.S16 R4, R4 ;  /* 0x0000000400047312 */ /* 0x000e240000101c00 */
[----:B0-----:R0:W-:Y:S01]  /*9030*/  STG.E.128 desc[UR36][R2.64], R4 ;  /* 0x0000000402007986 */ /* 0x0011e2000c101d24 */
[----:B------:R-:W-:Y:S05]  /*9040*/  BRA `(.L_x_4922) ;  /* 0x0000000000fc7947 */ /* 0x000fea0003800000 */
.L_x_4941:
[----:B------:R-:W-:-:S09]  /*9050*/  UISETP.NE.AND UP0, UPT, UR4, 0xf, UPT ;  /* 0x0000000f0400788c */ /* 0x000fd2000bf05270 */
[----:B------:R-:W-:Y:S05]  /*9060*/  BRA.U !UP0, `(.L_x_4943) ;  /* 0x0000000108e87547 */ /* 0x000fea000b800000 */
[----:B------:R-:W-:-:S09]  /*9070*/  UISETP.NE.AND UP0, UPT, UR4, 0x17, UPT ;  /* 0x000000170400788c */ /* 0x000fd2000bf05270 */
[----:B------:R-:W-:Y:S05]  /*9080*/  BRA.U !UP0, `(.L_x_4944) ;  /* 0x0000000108907547 */ /* 0x000fea000b800000 */
[----:B------:R-:W-:-:S09]  /*9090*/  UISETP.NE.AND UP0, UPT, UR4, 0x18, UPT ;  /* 0x000000180400788c */ /* 0x000fd2000bf05270 */
[----:B------:R-:W-:Y:S05]  /*90a0*/  BRA.U !UP0, `(.L_x_4945) ;  /* 0x0000000108447547 */ /* 0x000fea000b800000 */
.L_x_4921:
        /* <DEDUP_REMOVED lines=16> */
.L_x_4946:
[----:B------:R-:W-:Y:S05]  /*91b0*/  BRA `(.L_x_4922) ;  /* 0x0000000000a07947 */ /* 0x000fea0003800000 */
.L_x_4945:
        /* <DEDUP_REMOVED lines=13> */
.L_x_4948:
[----:B------:R-:W-:Y:S05]  /*9290*/  BSYNC.RECONVERGENT B0 ;  /* 0x0000000000007941 */ /* 0x000fea0003800200 */
.L_x_4947:
[----:B------:R-:W-:-:S05]  /*92a0*/  LOP3.LUT R5, R0, 0x80, R5, 0xf8, !PT ;  /* 0x0000008000057812 */ /* 0x000fca00078ef805 */
[----:B------:R0:W-:Y:S01]  /*92b0*/  STG.E.U8 desc[UR36][R2.64], R5 ;  /* 0x0000000502007986 */ /* 0x0001e2000c101124 */
[----:B------:R-:W-:Y:S05]  /*92c0*/  BRA `(.L_x_4922) ;  /* 0x00000000005c7947 */ /* 0x000fea0003800000 */
.L_x_4944:
        /* <DEDUP_REMOVED lines=12> */
.L_x_4950:
[----:B------:R-:W-:Y:S01]  /*9390*/  IMAD.MOV.U32 R0, RZ, RZ, 0x7f ;  /* 0x0000007fff007424 */ /* 0x000fe200078e00ff */
[----:B------:R-:W-:-:S04]  /*93a0*/  ISETP.GT.U32.AND P0, PT, R4, 0x7f800000, PT ;  /* 0x7f8000000400780c */ /* 0x000fc80003f04070 */
[----:B------:R-:W-:-:S09]  /*93b0*/  SEL R0, R0, 0x7c, P0 ;  /* 0x0000007c00007807 */ /* 0x000fd20000000000 */
.L_x_4951:
[----:B------:R-:W-:Y:S05]  /*93c0*/  BSYNC.RECONVERGENT B0 ;  /* 0x0000000000007941 */ /* 0x000fea0003800200 */
.L_x_4949:
[----:B------:R-:W-:-:S04]  /*93d0*/  SHF.R.U32.HI R5, RZ, 0x18, R5 ;  /* 0x00000018ff057819 */ /* 0x000fc80000011605 */
[----:B------:R-:W-:-:S05]  /*93e0*/  LOP3.LUT R5, R0, 0x80, R5, 0xf8, !PT ;  /* 0x0000008000057812 */ /* 0x000fca00078ef805 */
[----:B------:R0:W-:Y:S01]  /*93f0*/  STG.E.U8 desc[UR36][R2.64], R5 ;  /* 0x0000000502007986 */ /* 0x0001e2000c101124 */
[----:B------:R-:W-:Y:S05]  /*9400*/  BRA `(.L_x_4922) ;  /* 0x00000000000c7947 */ /* 0x000fea0003800000 */
.L_x_4943:
[----:B------:R-:W0:Y:S02]  /*9410*/  I2F.S8 R0, R7 ;  /* 0x0000000700007306 */ /* 0x000e240000001400 */
[----:B0-----:R-:W-:-:S05]  /*9420*/  F2FP.BF16.F32.PACK_AB R0, RZ, R0 ;  /* 0x00000000ff00723e */ /* 0x001fca00000010ff */
[----:B------:R0:W-:Y:S02]  /*9430*/  STG.E.U16 desc[UR36][R2.64], R0 ;  /* 0x0000000002007986 */ /* 0x0001e4000c101524 */
.L_x_4922:
[----:B------:R-:W-:-:S07]  /*9440*/  IADD3 R17, PT, PT, R17, 0x80, RZ ;  /* 0x0000008011117810 */ /* 0x000fce0007ffe0ff */
.L_x_4882:
[----:B------:R-:W-:Y:S05]  /*9450*/  BSYNC.RECONVERGENT B6 ;  /* 0x0000000000067941 */ /* 0x000fea0003800200 */
.L_x_4881:
        /* <DEDUP_REMOVED lines=306> */
.L_x_4952:
[----:B------:R-:W0:Y:S01]  /*a780*/  LDCU.128 UR8, c[0x0][0x580] ;  /* 0x0000b000ff0877ac */ /* 0x000e220008000c00 */
[----:B------:R-:W-:-:S04]  /*a790*/  UPRMT UR4, UR41, 0x9910, URZ ;  /* 0x0000991029047896 */ /* 0x000fc800080000ff */
[----:B------:R-:W-:Y:S01]  /*a7a0*/  UISETP.GT.AND UP0, UPT, UR4, 0x9, UPT ;  /* 0x000000090400788c */ /* 0x000fe2000bf04270 */
[----:B0-----:R-:W-:Y:S02]  /*a7b0*/  IADD3 R16, P0, PT, R16, UR8, RZ ;  /* 0x0000000810107c10 */ /* 0x001fe4000ff1e0ff */
[----:B-1234-:R-:W-:-:S03]  /*a7c0*/  IADD3 R2, P1, PT, R0, UR10, RZ ;  /* 0x0000000a00027c10 */ /* 0x01efc6000ff3e0ff */
[----:B------:R-:W-:Y:S02]  /*a7d0*/  IMAD.X R17, RZ, RZ, UR9, P0 ;  /* 0x00000009ff117e24 */ /* 0x000fe400080e06ff */
        /* <DEDUP_REMOVED lines=12> */
.L_x_4956:
[----:B------:R0:W5:Y:S01]  /*a8a0*/  LDG.E.U8 R0, desc[UR36][R2.64] ;  /* 0x0000002402007981 */ /* 0x000162000c1e1100 */
[----:B------:R-:W-:Y:S05]  /*a8b0*/  BRA `(.L_x_4958) ;  /* 0x0000000c004c7947 */ /* 0x000fea0003800000 */
.L_x_4955:
        /* <DEDUP_REMOVED lines=8> */
.L_x_4960:
[----:B------:R0:W5:Y:S01]  /*a940*/  LDG.E.U8 R0, desc[UR36][R2.64] ;  /* 0x0000002402007981 */ /* 0x000162000c1e1100 */
[----:B------:R-:W-:Y:S05]  /*a950*/  BRA `(.L_x_4958) ;  /* 0x0000000c00247947 */ /* 0x000fea0003800000 */
.L_x_4959:
[----:B------:R0:W5:Y:S01]  /*a960*/  LDG.E.U16 R0, desc[UR36][R2.64] ;  /* 0x0000002402007981 */ /* 0x000162000c1e1500 */
[----:B------:R-:W-:Y:S05]  /*a970*/  BRA `(.L_x_4958) ;  /* 0x0000000c001c7947 */ /* 0x000fea0003800000 */
.L_x_4954:
        /* <DEDUP_REMOVED lines=9> */
.L_x_4962:
[----:B------:R-:W2:Y:S02]  /*aa10*/  LDG.E.U16 R4, desc[UR36][R2.64] ;  /* 0x0000002402047981 */ /* 0x000ea4000c1e1500 */
[----:B--2---:R-:W-:-:S06]  /*aa20*/  HADD2.F32 R4, -RZ, R4.H0_H0 ;  /* 0x20000004ff047230 */ /* 0x004fcc0000004100 */
[----:B------:R-:W0:Y:S02]  /*aa30*/  F2I.FTZ.TRUNC.NTZ R4, R4 ;  /* 0x0000000400047305 */ /* 0x000e24000021f100 */
[----:B0-----:R-:W-:Y:S01]  /*aa40*/  PRMT R0, R4, 0x7610, R0 ;  /* 0x0000761004007816 */ /* 0x001fe20000000000 */
[----:B------:R-:W-:Y:S06]  /*aa50*/  BRA `(.L_x_4958) ;  /* 0x0000000800e47947 */ /* 0x000fec0003800000 */
.L_x_4961:
        /* <DEDUP_REMOVED lines=9> */
.L_x_4964:
[----:B------:R-:W2:Y:S02]  /*aaf0*/  LDG.E.U16 R2, desc[UR36][R2.64] ;  /* 0x0000002402027981 */ /* 0x000ea4000c1e1500 */
[----:B--2---:R-:W-:-:S06]  /*ab00*/  HADD2.F32 R4, -RZ, R2.H0_H0 ;  /* 0x20000002ff047230 */ /* 0x004fcc0000004100 */
[----:B------:R-:W0:Y:S02]  /*ab10*/  F2I.FTZ.TRUNC.NTZ R4, R4 ;  /* 0x0000000400047305 */ /* 0x000e24000021f100 */
[----:B0-----:R-:W-:Y:S01]  /*ab20*/  PRMT R0, R4, 0x7610, R0 ;  /* 0x0000761004007816 */ /* 0x001fe20000000000 */
[----:B------:R-:W-:Y:S06]  /*ab30*/  BRA `(.L_x_4958) ;  /* 0x0000000800ac7947 */ /* 0x000fec0003800000 */
.L_x_4963:
[----:B------:R-:W2:Y:S02]  /*ab40*/  LDG.E.64 R2, desc[UR36][R2.64] ;  /* 0x0000002402027981 */ /* 0x000ea4000c1e1b00 */
[----:B--2---:R0:W1:Y:S01]  /*ab50*/  F2I.F64.TRUNC R0, R2 ;  /* 0x0000000200007311 */ /* 0x004062000030d100 */
[----:B------:R-:W-:Y:S05]  /*ab60*/  BRA `(.L_x_4958) ;  /* 0x0000000800a07947 */ /* 0x000fea0003800000 */
.L_x_4953:
        /* <DEDUP_REMOVED lines=12> */
.L_x_4967:
[----:B------:R-:W2:Y:S02]  /*ac30*/  LDG.E.64 R2, desc[UR36][R2.64] ;  /* 0x0000002402027981 */ /* 0x000ea4000c1e1b00 */
[----:B--2---:R3:W4:Y:S01]  /*ac40*/  F2I.F64.TRUNC R0, R2 ;  /* 0x0000000200007311 */ /* 0x004722000030d100 */
[----:B------:R-:W-:Y:S05]  /*ac50*/  BRA `(.L_x_4958) ;  /* 0x0000000800647947 */ /* 0x000fea0003800000 */
.L_x_4966:
        /* <DEDUP_REMOVED lines=27> */
.L_x_4969:
        /* <DEDUP_REMOVED lines=14> */
.L_x_4968:
[----:B------:R-:W2:Y:S02]  /*aef0*/  LDG.E.U16 R4, desc[UR36][R2.64] ;  /* 0x0000002402047981 */ /* 0x000ea4000c1e1500 */
[----:B--2---:R-:W-:-:S06]  /*af00*/  SHF.L.U32 R4, R4, 0x10, RZ ;  /* 0x0000001004047819 */ /* 0x004fcc00000006ff */
[----:B------:R-:W0:Y:S02]  /*af10*/  F2I.FTZ.TRUNC.NTZ R4, R4 ;  /* 0x0000000400047305 */ /* 0x000e24000021f100 */
[----:B0-----:R-:W-:Y:S01]  /*af20*/  PRMT R0, R4, 0x7610, R0 ;  /* 0x0000761004007816 */ /* 0x001fe20000000000 */
[----:B------:R-:W-:Y:S06]  /*af30*/  BRA `(.L_x_4958) ;  /* 0x0000000400ac7947 */ /* 0x000fec0003800000 */
.L_x_4965:
        /* <DEDUP_REMOVED lines=10> */
.L_x_4972:
        /* <DEDUP_REMOVED lines=21> */
.L_x_4976:
[----:B------:R-:W-:Y:S05]  /*b130*/  BSYNC.RECONVERGENT B1 ;  /* 0x0000000000017941 */ /* 0x000fea0003800200 */
.L_x_4975:
[----:B------:R-:W-:Y:S01]  /*b140*/  IMAD.SHL.U32 R0, R0, 0x100000, RZ ;  /* 0x0010000000007824 */ /* 0x000fe200078e00ff */
[----:B------:R-:W-:-:S04]  /*b150*/  LEA R2, R2, 0x3b800000, 0x17 ;  /* 0x3b80000002027811 */ /* 0x000fc800078eb8ff */
[----:B------:R-:W-:-:S07]  /*b160*/  LOP3.LUT R4, R2, R0, R7, 0xfe, !PT ;  /* 0x0000000002047212 */ /* 0x000fce00078efe07 */
.L_x_4974:
[----:B------:R-:W-:Y:S05]  /*b170*/  BSYNC.RECONVERGENT B0 ;  /* 0x0000000000007941 */ /* 0x000fea0003800200 */
.L_x_4973:
[----:B------:R-:W0:Y:S02]  /*b180*/  F2I.FTZ.TRUNC.NTZ R4, R4 ;  /* 0x0000000400047305 */ /* 0x000e24000021f100 */
[----:B0-----:R-:W-:Y:S01]  /*b190*/  PRMT R0, R4, 0x7610, R0 ;  /* 0x0000761004007816 */ /* 0x001fe20000000000 */
[----:B------:R-:W-:Y:S06]  /*b1a0*/  BRA `(.L_x_4958) ;  /* 0x0000000400107947 */ /* 0x000fec0003800000 */
.L_x_4971:
        /* <DEDUP_REMOVED lines=21> */
.L_x_4980:
[----:B------:R-:W-:Y:S05]  /*b300*/  BSYNC.RECONVERGENT B1 ;  /* 0x0000000000017941 */ /* 0x000fea0003800200 */
.L_x_4979:
[----:B------:R-:W-:Y:S01]  /*b310*/  IMAD.SHL.U32 R0, R0, 0x200000, RZ ;  /* 0x0020000000007824 */ /* 0x000fe200078e00ff */
[----:B------:R-:W-:-:S04]  /*b320*/  LEA R2, R2, 0x37800000, 0x17 ;  /* 0x3780000002027811 */ /* 0x000fc800078eb8ff */
[----:B------:R-:W-:-:S07]  /*b330*/  LOP3.LUT R4, R2, R0, R7, 0xfe, !PT ;  /* 0x0000000002047212 */ /* 0x000fce00078efe07 */
.L_x_4978:
[----:B------:R-:W-:Y:S05]  /*b340*/  BSYNC.RECONVERGENT B0 ;  /* 0x0000000000007941 */ /* 0x000fea0003800200 */
.L_x_4977:
[----:B------:R-:W0:Y:S02]  /*b350*/  F2I.FTZ.TRUNC.NTZ R4, R4 ;  /* 0x0000000400047305 */ /* 0x000e24000021f100 */
[----:B0-----:R-:W-:Y:S01]  /*b360*/  PRMT R0, R4, 0x7610, R0 ;  /* 0x0000761004007816 */ /* 0x001fe20000000000 */
[----:B------:R-:W-:Y:S06]  /*b370*/  BRA `(.L_x_4958) ;  /* 0x00000000009c7947 */ /* 0x000fec0003800000 */
.L_x_4970:
        /* <DEDUP_REMOVED lines=14> */
.L_x_4984:
[----:B------:R-:W-:Y:S05]  /*b460*/  BSYNC.RECONVERGENT B0 ;  /* 0x0000000000007941 */ /* 0x000fea0003800200 */
.L_x_4983:
[----:B------:R-:W0:Y:S02]  /*b470*/  F2I.FTZ.TRUNC.NTZ R4, R4 ;  /* 0x0000000400047305 */ /* 0x000e24000021f100 */
[----:B0-----:R-:W-:Y:S01]  /*b480*/  PRMT R0, R4, 0x7610, R0 ;  /* 0x0000761004007816 */ /* 0x001fe20000000000 */
[----:B------:R-:W-:Y:S06]  /*b490*/  BRA `(.L_x_4958) ;  /* 0x0000000000547947 */ /* 0x000fec0003800000 */
.L_x_4957:
        /* <DEDUP_REMOVED lines=16> */
.L_x_4985:
[----:B------:R-:W-:Y:S01]  /*b5a0*/  PRMT R0, RZ, 0x7610, R0 ;  /* 0x00007610ff007816 */ /* 0x000fe20000000000 */
[----:B------:R-:W-:Y:S06]  /*b5b0*/  BRA `(.L_x_4958) ;  /* 0x00000000000c7947 */ /* 0x000fec0003800000 */
.L_x_4982:
[----:B------:R2:W5:Y:S01]  /*b5c0*/  LDG.E.U8 R0, desc[UR36][R2.64] ;  /* 0x0000002402007981 */ /* 0x000562000c1e1100 */
[----:B------:R-:W-:Y:S05]  /*b5d0*/  BRA `(.L_x_4958) ;  /* 0x0000000000047947 */ /* 0x000fea0003800000 */
.L_x_4981:
[----:B------:R1:W5:Y:S02]  /*b5e0*/  LDG.E.U8 R0, desc[UR36][R2.64] ;  /* 0x0000002402007981 */ /* 0x000364000c1e1100 */
.L_x_4958:
[----:B012345:R-:W-:Y:S01]  /*b5f0*/  PRMT R2, R0, 0x8880, RZ ;  /* 0x0000888000027816 */ /* 0x03ffe200000000ff */
[----:B------:R-:W-:-:S03]  /*b600*/  UPRMT UR4, UR42, 0x9910, URZ ;  /* 0x000099102a047896 */ /* 0x000fc600080000ff */
[----:B------:R-:W-:Y:S01]  /*b610*/  PRMT R2, R2, 0x7710, RZ ;  /* 0x0000771002027816 */ /* 0x000fe200000000ff */
[----:B------:R-:W-:-:S03]  /*b620*/  UISETP.GT.AND UP0, UPT, UR4, 0x9, UPT ;  /* 0x000000090400788c */ /* 0x000fc6000bf04270 */
[----:B------:R-:W-:-:S04]  /*b630*/  PRMT R3, R2, 0x9910, RZ ;  /* 0x0000991002037816 */ /* 0x000fc800000000ff */
[----:B------:R-:W-:-:S04]  /*b640*/  IABS R3, R3 ;  /* 0x0000000300037213 */ /* 0x000fc80000000000 */
[----:B------:R-:W-:Y:S01]  /*b650*/  PRMT R5, R3, 0x7710, RZ ;  /* 0x0000771003057816 */ /* 0x000fe200000000ff */
        /* <DEDUP_REMOVED lines=11> */
.L_x_4989:
[----:B------:R-:W-:Y:S01]  /*b710*/  STG.E.U8 desc[UR36][R16.64], R5 ;  /* 0x0000000510007986 */ /* 0x000fe2000c101124 */
[----:B------:R-:W-:Y:S05]  /*b720*/  EXIT ;  /* 0x000000000000794d */ /* 0x000fea0003800000 */
.L_x_4988:
        /* <DEDUP_REMOVED lines=10> */
[----:B------:R-:W-:Y:S01]  /*b7d0*/  STG.E.64 desc[UR36][R16.64], R2 ;  /* 0x0000000210007986 */ /* 0x000fe2000c101b24 */
[----:B------:R-:W-:Y:S05]  /*b7e0*/  EXIT ;  /* 0x000000000000794d */ /* 0x000fea0003800000 */
.L_x_4992:
[----:B------:R-:W-:-:S04]  /*b7f0*/  PRMT R2, R2, 0x9910, RZ ;  /* 0x0000991002027816 */ /* 0x000fc800000000ff */
[----:B------:R-:W-:-:S04]  /*b800*/  IABS R0, R2 ;  /* 0x0000000200007213 */ /* 0x000fc80000000000 */
[----:B------:R-:W-:-:S05]  /*b810*/  PRMT R3, R0, 0x8880, RZ ;  /* 0x0000888000037816 */ /* 0x000fca00000000ff */
[----:B------:R-:W-:Y:S01]  /*b820*/  STG.E desc[UR36][R16.64], R3 ;  /* 0x0000000310007986 */ /* 0x000fe2000c101924 */
[----:B------:R-:W-:Y:S05]  /*b830*/  EXIT ;  /* 0x000000000000794d */ /* 0x000fea0003800000 */
.L_x_4991:
[----:B------:R-:W-:-:S04]  /*b840*/  PRMT R3, R5, 0x8880, RZ ;  /* 0x0000888005037816 */ /* 0x000fc800000000ff */
[----:B------:R-:W-:-:S05]  /*b850*/  PRMT R3, R3, 0x7710, RZ ;  /* 0x0000771003037816 */ /* 0x000fca00000000ff */
[----:B------:R-:W-:Y:S01]  /*b860*/  STG.E.U16 desc[UR36][R16.64], R3 ;  /* 0x0000000310007986 */ /* 0x000fe2000c101524 */
[----:B------:R-:W-:Y:S05]  /*b870*/  EXIT ;  /* 0x000000000000794d */ /* 0x000fea0003800000 */
.L_x_4987:
[----:B------:R-:W-:-:S09]  /*b880*/  UISETP.GT.AND UP0, UPT, UR4, 0x6, UPT ;  /* 0x000000060400788c */ /* 0x000fd2000bf04270 */
[----:B------:R-:W-:Y:S05]  /*b890*/  BRA.U UP0, `(.L_x_4993) ;  /* 0x00000001002c7547 */ /* 0x000fea000b800000 */
[----:B------:R-:W-:-:S09]  /*b8a0*/  UISETP.NE.AND UP0, UPT, UR4, 0x5, UPT ;  /* 0x000000050400788c */ /* 0x000fd2000bf05270 */
[----:B------:R-:W-:Y:S05]  /*b8b0*/  BRA.U !UP0, `(.L_x_4994) ;  /* 0x0000000108147547 */ /* 0x000fea000b800000 */
[----:B------:R-:W-:-:S09]  /*b8c0*/  UISETP.NE.AND UP0, UPT, UR4, 0x6, UPT ;  /* 0x000000060400788c */ /* 0x000fd2000bf05270 */
[----:B------:R-:W-:Y:S05]  /*b8d0*/  BRA.U UP0, `(.L_x_4990) ;  /* 0x0000000900387547 */ /* 0x000fea000b800000 */
[----:B------:R-:W0:Y:S02]  /*b8e0*/  I2F.S8 R3, R5 ;  /* 0x0000000500037306 */ /* 0x000e240000001400 */
[----:B0-----:R-:W-:Y:S01]  /*b8f0*/  STG.E desc[UR36][R16.64], R3 ;  /* 0x0000000310007986 */ /* 0x001fe2000c101924 */
[----:B------:R-:W-:Y:S05]  /*b900*/  EXIT ;  /* 0x000000000000794d */ /* 0x000fea0003800000 */
.L_x_4994:
[----:B------:R-:W0:Y:S02]  /*b910*/  I2F.S8 R0, R5 ;  /* 0x0000000500007306 */ /* 0x000e240000001400 */
[----:B0-----:R-:W-:-:S05]  /*b920*/  F2FP.F16.F32.PACK_AB R0, RZ, R0 ;  /* 0x00000000ff00723e */ /* 0x001fca00000000ff */
[----:B------:R-:W-:Y:S01]  /*b930*/  STG.E.U16 desc[UR36][R16.64], R0 ;  /* 0x0000000010007986 */ /* 0x000fe2000c101524 */
[----:B------:R-:W-:Y:S05]  /*b940*/  EXIT ;  /* 0x000000000000794d */ /* 0x000fea0003800000 */
.L_x_4993:
        /* <DEDUP_REMOVED lines=8> */
[----:B0-----:R-:W-:Y:S01]  /*b9d0*/  STG.E.64 desc[UR36][R16.64], R2 ;  /* 0x0000000210007986 */ /* 0x001fe2000c101b24 */
[----:B------:R-:W-:Y:S05]  /*b9e0*/  EXIT ;  /* 0x000000000000794d */ /* 0x000fea0003800000 */
.L_x_4996:
[----:B------:R-:W0:Y:S02]  /*b9f0*/  I2F.S8 R5, R5 ;  /* 0x0000000500057306 */ /* 0x000e240000001400 */
[----:B0-----:R-:W-:-:S04]  /*ba00*/  F2FP.F16.F32.PACK_AB R3, RZ, R5 ;  /* 0x00000005ff03723e */ /* 0x001fc800000000ff */
[----:B------:R-:W-:-:S05]  /*ba10*/  PRMT R3, R3, 0x5410, RZ ;  /* 0x0000541003037816 */ /* 0x000fca00000000ff */
[----:B------:R-:W-:Y:S01]  /*ba20*/  STG.E desc[UR36][R16.64], R3 ;  /* 0x0000000310007986 */ /* 0x000fe2000c101924 */
[----:B------:R-:W-:Y:S05]  /*ba30*/  EXIT ;  /* 0x000000000000794d */ /* 0x000fea0003800000 */
.L_x_4995:
[----:B------:R-:W-:-:S04]  /*ba40*/  PRMT R2, R5, 0x8880, RZ ;  /* 0x0000888005027816 */ /* 0x000fc800000000ff */
[----:B------:R-:W-:-:S06]  /*ba50*/  PRMT R2, R2, 0x7710, RZ ;  /* 0x0000771002027816 */ /* 0x000fcc00000000ff */
[----:B------:R-:W0:Y:S02]  /*ba60*/  I2F.F64.S16 R2, R2 ;  /* 0x0000000200027312 */ /* 0x000e240000101c00 */
[----:B0-----:R-:W-:Y:S01]  /*ba70*/  STG.E.64 desc[UR36][R16.64], R2 ;  /* 0x0000000210007986 */ /* 0x001fe2000c101b24 */
[----:B------:R-:W-:Y:S05]  /*ba80*/  EXIT ;  /* 0x000000000000794d */ /* 0x000fea0003800000 */
.L_x_4986:
        /* <DEDUP_REMOVED lines=12> */
[----:B------:R-:W-:Y:S01]  /*bb50*/  STG.E.U16 desc[UR36][R16.64], R3 ;  /* 0x0000000310007986 */ /* 0x000fe2000c101524 */
[----:B------:R-:W-:Y:S05]  /*bb60*/  EXIT ;  /* 0x000000000000794d */ /* 0x000fea0003800000 */
.L_x_5000:
        /* <DEDUP_REMOVED lines=17> */
.L_x_5003:
[----:B------:R-:W-:-:S04]  /*bc80*/  SHF.R.U32.HI R3, RZ, 0x18, R3 ;  /* 0x00000018ff037819 */ /* 0x000fc80000011603 */
[----:B------:R-:W-:-:S04]  /*bc90*/  LOP3.LUT R0, R0, 0x80, R3, 0xf8, !PT ;  /* 0x0000008000007812 */ /* 0x000fc800078ef803 */
[----:B------:R-:W-:-:S07]  /*bca0*/  PRMT R8, R0, 0x7610, R8 ;  /* 0x0000761000087816 */ /* 0x000fce0000000008 */
.L_x_5002:
[----:B------:R-:W-:Y:S05]  /*bcb0*/  BSYNC.RECONVERGENT B0 ;  /* 0x0000000000007941 */ /* 0x000fea0003800200 */
.L_x_5001:
[----:B------:R-:W-:Y:S01]  /*bcc0*/  STG.E.U8 desc[UR36][R16.64], R8 ;  /* 0x0000000810007986 */ /* 0x000fe2000c101124 */
[----:B------:R-:W-:Y:S05]  /*bcd0*/  EXIT ;  /* 0x000000000000794d */ /* 0x000fea0003800000 */
.L_x_4999:
        /* <DEDUP_REMOVED lines=17> */
.L_x_5006:
[----:B------:R-:W-:-:S04]  /*bdf0*/  SHF.R.U32.HI R3, RZ, 0x18, R3 ;  /* 0x00000018ff037819 */ /* 0x000fc80000011603 */
[----:B------:R-:W-:-:S04]  /*be00*/  LOP3.LUT R0, R0, 0x80, R3, 0xf8, !PT ;  /* 0x0000008000007812 */ /* 0x000fc800078ef803 */
[----:B------:R-:W-:-:S07]  /*be10*/  PRMT R8, R0, 0x7610, R8 ;  /* 0x0000761000087816 */ /* 0x000fce0000000008 */
.L_x_5005:
[----:B------:R-:W-:Y:S05]  /*be20*/  BSYNC.RECONVERGENT B0 ;  /* 0x0000000000007941 */ /* 0x000fea0003800200 */
.L_x_5004:
[----:B------:R-:W-:Y:S01]  /*be30*/  STG.E.U8 desc[UR36][R16.64], R8 ;  /* 0x0000000810007986 */ /* 0x000fe2000c101124 */
[----:B------:R-:W-:Y:S05]  /*be40*/  EXIT ;  /* 0x000000000000794d */ /* 0x000fea0003800000 */
.L_x_4998:
        /* <DEDUP_REMOVED lines=22> */
.L_x_5008:
[----:B------:R-:W-:-:S04]  /*bfb0*/  LOP3.LUT R5, R5, 0xffff, RZ, 0xc0, !PT ;  /* 0x0000ffff05057812 */ /* 0x000fc800078ec0ff */
[----:B------:R-:W-:-:S05]  /*bfc0*/  PRMT R5, R5, 0x8880, RZ ;  /* 0x0000888005057816 */ /* 0x000fca00000000ff */
[----:B------:R-:W-:-:S05]  /*bfd0*/  IMAD.MOV.U32 R2, RZ, RZ, R5 ;  /* 0x000000ffff027224 */ /* 0x000fca00078e0005 */
[----:B------:R-:W-:-:S05]  /*bfe0*/  SHF.R.S32.HI R3, RZ, 0x1f, R2 ;  /* 0x0000001fff037819 */ /* 0x000fca0000011402 */
[----:B------:R-:W-:Y:S01]  /*bff0*/  STG.E.64 desc[UR36][R16.64], R2 ;  /* 0x0000000210007986 */ /* 0x000fe2000c101b24 */
[----:B------:R-:W-:Y:S05]  /*c000*/  EXIT ;  /* 0x000000000000794d */ /* 0x000fea0003800000 */
.L_x_5007:
[----:B------:R-:W-:-:S04]  /*c010*/  PRMT R2, R2, 0x9910, RZ ;  /* 0x0000991002027816 */ /* 0x000fc800000000ff */
[----:B------:R-:W-:-:S04]  /*c020*/  IABS R0, R2 ;  /* 0x0000000200007213 */ /* 0x000fc80000000000 */
[----:B------:R-:W-:-:S05]  /*c030*/  PRMT R3, R0, 0x8880, RZ ;  /* 0x0000888000037816 */ /* 0x000fca00000000ff */
[----:B------:R-:W-:Y:S01]  /*c040*/  STG.E desc[UR36][R16.64], R3 ;  /* 0x0000000310007986 */ /* 0x000fe2000c101924 */
[----:B------:R-:W-:Y:S05]  /*c050*/  EXIT ;  /* 0x000000000000794d */ /* 0x000fea0003800000 */
.L_x_4997:
        /* <DEDUP_REMOVED lines=8> */
[----:B------:R-:W-:Y:S01]  /*c0e0*/  STG.E.U8 desc[UR36][R16.64], R3 ;  /* 0x0000000310007986 */ /* 0x000fe2000c101124 */
[----:B------:R-:W-:Y:S05]  /*c0f0*/  EXIT ;  /* 0x000000000000794d */ /* 0x000fea0003800000 */
.L_x_5010:
[----:B------:R-:W-:Y:S02]  /*c100*/  PRMT R4, R5, 0x8880, RZ ;  /* 0x0000888005047816 */ /* 0x000fe400000000ff */
[----:B------:R-:W-:Y:S02]  /*c110*/  CS2R R6, SRZ ;  /* 0x0000000000067805 */ /* 0x000fe4000001ff00 */
[----:B------:R-:W-:-:S06]  /*c120*/  PRMT R4, R4, 0x7710, RZ ;  /* 0x0000771004047816 */ /* 0x000fcc00000000ff */
[----:B------:R-:W0:Y:S02]  /*c130*/  I2F.F64.S16 R4, R4 ;  /* 0x0000000400047312 */ /* 0x000e240000101c00 */
[----:B0-----:R-:W-:Y:S01]  /*c140*/  STG.E.128 desc[UR36][R16.64], R4 ;  /* 0x0000000410007986 */ /* 0x001fe2000c101d24 */
[----:B------:R-:W-:Y:S05]  /*c150*/  EXIT ;  /* 0x000000000000794d */ /* 0x000fea0003800000 */
.L_x_5009:
[----:B------:R-:W-:-:S09]  /*c160*/  UISETP.NE.AND UP0, UPT, UR4, 0xf, UPT ;  /* 0x0000000f0400788c */ /* 0x000fd2000bf05270 */
[----:B------:R-:W-:Y:S05]  /*c170*/  BRA.U !UP0, `(.L_x_5011) ;  /* 0x0000000108e87547 */ /* 0x000fea000b800000 */
[----:B------:R-:W-:-:S09]  /*c180*/  UISETP.NE.AND UP0, UPT, UR4, 0x17, UPT ;  /* 0x000000170400788c */ /* 0x000fd2000bf05270 */
[----:B------:R-:W-:Y:S05]  /*c190*/  BRA.U !UP0, `(.L_x_5012) ;  /* 0x0000000108907547 */ /* 0x000fea000b800000 */
[----:B------:R-:W-:-:S09]  /*c1a0*/  UISETP.NE.AND UP0, UPT, UR4, 0x18, UPT ;  /* 0x000000180400788c */ /* 0x000fd2000bf05270 */
[----:B------:R-:W-:Y:S05]  /*c1b0*/  BRA.U !UP0, `(.L_x_5013) ;  /* 0x0000000108447547 */ /* 0x000fea000b800000 */
.L_x_4990:
        /* <DEDUP_REMOVED lines=16> */
.L_x_5014:
[----:B------:R-:W-:Y:S05]  /*c2c0*/  EXIT ;  /* 0x000000000000794d */ /* 0x000fea0003800000 */
.L_x_5013:
        /* <DEDUP_REMOVED lines=13> */
.L_x_5016:
[----:B------:R-:W-:Y:S05]  /*c3a0*/  BSYNC.RECONVERGENT B0 ;  /* 0x0000000000007941 */ /* 0x000fea0003800200 */
.L_x_5015:
[----:B------:R-:W-:-:S05]  /*c3b0*/  LOP3.LUT R3, R0, 0x80, R3, 0xf8, !PT ;  /* 0x0000008000037812 */ /* 0x000fca00078ef803 */
[----:B------:R-:W-:Y:S01]  /*c3c0*/  STG.E.U8 desc[UR36][R16.64], R3 ;  /* 0x0000000310007986 */ /* 0x000fe2000c101124 */
[----:B------:R-:W-:Y:S05]  /*c3d0*/  EXIT ;  /* 0x000000000000794d */ /* 0x000fea0003800000 */
.L_x_5012:
        /* <DEDUP_REMOVED lines=12> */
.L_x_5018:
[----:B------:R-:W-:Y:S01]  /*c4a0*/  IMAD.MOV.U32 R0, RZ, RZ, 0x7f ;  /* 0x0000007fff007424 */ /* 0x000fe200078e00ff */
[----:B------:R-:W-:-:S04]  /*c4b0*/  ISETP.GT.U32.AND P0, PT, R2, 0x7f800000, PT ;  /* 0x7f8000000200780c */ /* 0x000fc80003f04070 */
[----:B------:R-:W-:-:S09]  /*c4c0*/  SEL R0, R0, 0x7c, P0 ;  /* 0x0000007c00007807 */ /* 0x000fd20000000000 */
.L_x_5019:
[----:B------:R-:W-:Y:S05]  /*c4d0*/  BSYNC.RECONVERGENT B0 ;  /* 0x0000000000007941 */ /* 0x000fea0003800200 */
.L_x_5017:
[----:B------:R-:W-:-:S04]  /*c4e0*/  SHF.R.U32.HI R3, RZ, 0x18, R3 ;  /* 0x00000018ff037819 */ /* 0x000fc80000011603 */
[----:B------:R-:W-:-:S05]  /*c4f0*/  LOP3.LUT R3, R0, 0x80, R3, 0xf8, !PT ;  /* 0x0000008000037812 */ /* 0x000fca00078ef803 */
[----:B------:R-:W-:Y:S01]  /*c500*/  STG.E.U8 desc[UR36][R16.64], R3 ;  /* 0x0000000310007986 */ /* 0x000fe2000c101124 */
[----:B------:R-:W-:Y:S05]  /*c510*/  EXIT ;  /* 0x000000000000794d */ /* 0x000fea0003800000 */
.L_x_5011:
[----:B------:R-:W0:Y:S02]  /*c520*/  I2F.S8 R0, R5 ;  /* 0x0000000500007306 */ /* 0x000e240000001400 */
[----:B0-----:R-:W-:-:S05]  /*c530*/  F2FP.BF16.F32.PACK_AB R0, RZ, R0 ;  /* 0x00000000ff00723e */ /* 0x001fca00000010ff */
[----:B------:R-:W-:Y:S01]  /*c540*/  STG.E.U16 desc[UR36][R16.64], R0 ;  /* 0x0000000010007986 */ /* 0x000fe2000c101524 */
[----:B------:R-:W-:Y:S05]  /*c550*/  EXIT ;  /* 0x000000000000794d */ /* 0x000fea0003800000 */
.L_x_5020:
        /* <DEDUP_REMOVED lines=10> */
.L_x_6013:


//--------------------- .text._ZN2at6native27unrolled_elementwise_kernelINS0_10AbsFunctorIaEESt5arrayIPcLm2EELi4E23TrivialOffsetCalculatorILi1EjES8_NS0_6memory12LoadWithCastILi1EEENS9_13StoreWithCastILi1EEEEEviT_T0_T2_T3_T4_T5_ --------------------------
	.section	.text._ZN2at6native27unrolled_elementwise_kernelINS0_10AbsFunctorIaEESt5arrayIPcLm2EELi4E23TrivialOffsetCalculatorILi1EjES8_NS0_6memory12LoadWithCastILi1EEENS9_13StoreWithCastILi1EEEEEviT_T0_T2_T3_T4_T5_,"ax",@progbits
	.align	128
        .global         _ZN2at6native27unrolled_elementwise_kernelINS0_10AbsFunctorIaEESt5arrayIPcLm2EELi4E23TrivialOffsetCalculatorILi1EjES8_NS0_6memory12LoadWithCastILi1EEENS9_13StoreWithCastILi1EEEEEviT_T0_T2_T3_T4_T5_
        .type           _ZN2at6native27unrolled_elementwise_kernelINS0_10AbsFunctorIaEESt5arrayIPcLm2EELi4E23TrivialOffsetCalculatorILi1EjES8_NS0_6memory12LoadWithCastILi1EEENS9_13StoreWithCastILi1EEEEEviT_T0_T2_T3_T4_T5_,@function
        .size           _ZN2at6native27unrolled_elementwise_kernelINS0_10AbsFunctorIaEESt5arrayIPcLm2EELi4E23TrivialOffsetCalculatorILi1EjES8_NS0_6memory12LoadWithCastILi1EEENS9_13StoreWithCastILi1EEEEEviT_T0_T2_T3_T4_T5_,(.L_x_6014 - _ZN2at6native27unrolled_elementwise_kernelINS0_10AbsFunctorIaEESt5arrayIPcLm2EELi4E23TrivialOffsetCalculatorILi1EjES8_NS0_6memory12LoadWithCastILi1EEENS9_13StoreWithCastILi1EEEEEviT_T0_T2_T3_T4_T5_)
        .other          _ZN2at6native27unrolled_elementwise_kernelINS0_10AbsFunctorIaEESt5arrayIPcLm2EELi4E23TrivialOffsetCalculatorILi1EjES8_NS0_6memory12LoadWithCastILi1EEENS9_13StoreWithCastILi1EEEEEviT_T0_T2_T3_T4_T5_,@"STO_CUDA_ENTRY STV_DEFAULT"
_ZN2at6native27unrolled_elementwise_kernelINS0_10AbsFunctorIaEESt5arrayIPcLm2EELi4E23TrivialOffsetCalculatorILi1EjES8_NS0_6memory12LoadWithCastILi1EEENS9_13StoreWithCastILi1EEEEEviT_T0_T2_T3_T4_T5_:
.text._ZN2at6native27unrolled_elementwise_kernelINS0_10AbsFunctorIaEESt5arrayIPcLm2EELi4E23TrivialOffsetCalculatorILi1EjES8_NS0_6memory12LoadWithCastILi1EEENS9_13StoreWithCastILi1EEEEEviT_T0_T2_T3_T4_T5_:
        /* <DEDUP_REMOVED lines=31> */
.L_x_5026:
[----:B------:R3:W5:Y:S01]  /*01f0*/  LDG.E.U8 R26, desc[UR36][R2.64] ;  /* 0x00000024021a7981 */ /* 0x000762000c1e1100 */
[----:B------:R-:W-:Y:S05]  /*0200*/  BRA `(.L_x_5028) ;  /* 0x0000000c004c7947 */ /* 0x000fea0003800000 */
.L_x_5025:
        /* <DEDUP_REMOVED lines=8> */
.L_x_5030:
[----:B------:R1:W5:Y:S01]  /*0290*/  LDG.E.U8 R26, desc[UR36][R2.64] ;  /* 0x00000024021a7981 */ /* 0x000362000c1e1100 */
[----:B------:R-:W-:Y:S05]  /*02a0*/  BRA `(.L_x_5028) ;  /* 0x0000000c00247947 */ /* 0x000fea0003800000 */
.L_x_5029:
[----:B------:R2:W5:Y:S01]  /*02b0*/  LDG.E.U16 R26, desc[UR36][R2.64] ;  /* 0x00000024021a7981 */ /* 0x000562000c1e1500 */
[----:B------:R-:W-:Y:S05]  /*02c0*/  BRA `(.L_x_5028) ;  /* 0x0000000c001c7947 */ /* 0x000fea0003800000 */
.L_x_5024:
        /* <DEDUP_REMOVED lines=9> */
.L_x_5032:
[----:B------:R-:W2:Y:S02]  /*0360*/  LDG.E.U16 R0, desc[UR36][R2.64] ;  /* 0x0000002402007981 */ /* 0x000ea4000c1e1500 */
[----:B--2---:R-:W-:-:S06]  /*0370*/  HADD2.F32 R0, -RZ, R0.H0_H0 ;  /* 0x20000000ff007230 */ /* 0x004fcc0000004100 */
[----:B------:R-:W0:Y:S02]  /*0380*/  F2I.FTZ.TRUNC.NTZ R0, R0 ;  /* 0x0000000000007305 */ /* 0x000e24000021f100 */
[----:B0-----:R-:W-:Y:S01]  /*0390*/  PRMT R26, R0, 0x7610, R26 ;  /* 0x00007610001a7816 */ /* 0x001fe2000000001a */
[----:B------:R-:W-:Y:S06]  /*03a0*/  BRA `(.L_x_5028) ;  /* 0x0000000800e47947 */ /* 0x000fec0003800000 */
.L_x_5031:
        /* <DEDUP_REMOVED lines=9> */
.L_x_5034:
[----:B------:R-:W2:Y:S02]  /*0440*/  LDG.E.U16 R2, desc[UR36][R2.64] ;  /* 0x0000002402027981 */ /* 0x000ea4000c1e1500 */
[----:B--2---:R-:W-:-:S06]  /*0450*/  HADD2.F32 R0, -RZ, R2.H0_H0 ;  /* 0x20000002ff007230 */ /* 0x004fcc0000004100 */
[----:B------:R-:W0:Y:S02]  /*0460*/  F2I.FTZ.TRUNC.NTZ R0, R0 ;  /* 0x0000000000007305 */ /* 0x000e24000021f100 */
[----:B0-----:R-:W-:Y:S01]  /*0470*/  PRMT R26, R0, 0x7610, R26 ;  /* 0x00007610001a7816 */ /* 0x001fe2000000001a */
[----:B------:R-:W-:Y:S06]  /*0480*/  BRA `(.L_x_5028) ;  /* 0x0000000800ac7947 */ /* 0x000fec0003800000 */
.L_x_5033:
[----:B------:R-:W2:Y:S02]  /*0490*/  LDG.E.64 R2, desc[UR36][R2.64] ;  /* 0x0000002402027981 */ /* 0x000ea4000c1e1b00 */
[----:B--2---:R0:W1:Y:S01]  /*04a0*/  F2I.F64.TRUNC R26, R2 ;  /* 0x00000002001a7311 */ /* 0x004062000030d100 */
[----:B------:R-:W-:Y:S05]  /*04b0*/  BRA `(.L_x_5028) ;  /* 0x0000000800a07947 */ /* 0x000fea0003800000 */
.L_x_5023:
        /* <DEDUP_REMOVED lines=12> */
.L_x_5037:
[----:B------:R-:W2:Y:S02]  /*0580*/  LDG.E.64 R2, desc[UR36][R2.64] ;  /* 0x0000002402027981 */ /* 0x000ea4000c1e1b00 */
[----:B--2---:R0:W1:Y:S01]  /*0590*/  F2I.F64.TRUNC R26, R2 ;  /* 0x00000002001a7311 */ /* 0x004062000030d100 */
[----:B------:R-:W-:Y:S05]  /*05a0*/  BRA `(.L_x_5028) ;  /* 0x0000000800647947 */ /* 0x000fea0003800000 */
.L_x_5036:
        /* <DEDUP_REMOVED lines=27> */
.L_x_5039:
        /* <DEDUP_REMOVED lines=14> */
.L_x_5038:
[----:B------:R-:W2:Y:S02]  /*0840*/  LDG.E.U16 R0, desc[UR36][R2.64] ;  /* 0x0000002402007981 */ /* 0x000ea4000c1e1500 */
[----:B--2---:R-:W-:-:S06]  /*0850*/  IMAD.U32 R0, R0, 0x10000, RZ ;  /* 0x0001000000007824 */ /* 0x004fcc00078e00ff */
[----:B------:R-:W0:Y:S02]  /*0860*/  F2I.FTZ.TRUNC.NTZ R0, R0 ;  /* 0x0000000000007305 */ /* 0x000e24000021f100 */
[----:B0-----:R-:W-:Y:S01]  /*0870*/  PRMT R26, R0, 0x7610, R26 ;  /* 0x00007610001a7816 */ /* 0x001fe2000000001a */
[----:B------:R-:W-:Y:S06]  /*0880*/  BRA `(.L_x_5028) ;  /* 0x0000000400ac7947 */ /* 0x000fec0003800000 */
.L_x_5035:
        /* <DEDUP_REMOVED lines=10> */
.L_x_5042:
        /* <DEDUP_REMOVED lines=21> */
.L_x_5046:
[----:B------:R-:W-:Y:S05]  /*0a80*/  BSYNC.RECONVERGENT B1 ;  /* 0x0000000000017941 */ /* 0x000fea0003800200 */
.L_x_5045:
[----:B------:R-:W-:Y:S01]  /*0a90*/  IMAD.SHL.U32 R0, R0, 0x100000, RZ ;  /* 0x0010000000007824 */ /* 0x000fe200078e00ff */
[----:B------:R-:W-:-:S04]  /*0aa0*/  LEA R2, R2, 0x3b800000, 0x17 ;  /* 0x3b80000002027811 */ /* 0x000fc800078eb8ff */
[----:B------:R-:W-:-:S07]  /*0ab0*/  LOP3.LUT R0, R2, R0, R7, 0xfe, !PT ;  /* 0x0000000002007212 */ /* 0x000fce00078efe07 */
.L_x_5044:
[----:B------:R-:W-:Y:S05]  /*0ac0*/  BSYNC.RECONVERGENT B0 ;  /* 0x0000000000007941 */ /* 0x000fea0003800200 */
.L_x_5043:
[----:B------:R-:W0:Y:S02]  /*0ad0*/  F2I.FTZ.TRUNC.NTZ R0, R0 ;  /* 0x0000000000007305 */ /* 0x000e24000021f100 */
[----:B0-----:R-:W-:Y:S01]  /*0ae0*/  PRMT R26, R0, 0x7610, R26 ;  /* 0x00007610001a7816 */ /* 0x001fe2000000001a */
[----:B------:R-:W-:Y:S06]  /*0af0*/  BRA `(.L_x_5028) ;  /* 0x0000000400107947 */ /* 0x000fec0003800000 */
.L_x_5041:
        /* <DEDUP_REMOVED lines=21> */
.L_x_5050:
[----:B------:R-:W-:Y:S05]  /*0c50*/  BSYNC.RECONVERGENT B1 ;  /* 0x0000000000017941 */ /* 0x000fea0003800200 */
.L_x_5049:
[----:B------:R-:W-:Y:S01]  /*0c60*/  IMAD.SHL.U32 R0, R0, 0x200000, RZ ;  /* 0x0020000000007824 */ /* 0x000fe200078e00ff */
[----:B------:R-:W-:-:S04]  /*0c70*/  LEA R2, R2, 0x37800000, 0x17 ;  /* 0x3780000002027811 */ /* 0x000fc800078eb8ff */
[----:B------:R-:W-:-:S07]  /*0c80*/  LOP3.LUT R0, R2, R0, R7, 0xfe, !PT ;  /* 0x0000000002007212 */ /* 0x000fce00078efe07 */
.L_x_5048:
[----:B------:R-:W-:Y:S05]  /*0c90*/  BSYNC.RECONVERGENT B0 ;  /* 0x0000000000007941 */ /* 0x000fea0003800200 */
.L_x_5047:
[----:B------:R-:W0:Y:S02]  /*0ca0*/  F2I.FTZ.TRUNC.NTZ R0, R0 ;  /* 0x0000000000007305 */ /* 0x000e24000021f100 */
[----:B0-----:R-:W-:Y:S01]  /*0cb0*/  PRMT R26, R0, 0x7610, R26 ;  /* 0x00007610001a7816 */ /* 0x001fe2000000001a */
[----:B------:R-:W-:Y:S06]  /*0cc0*/  BRA `(.L_x_5028) ;  /* 0x00000000009c7947 */ /* 0x000fec0003800000 */
.L_x_5040:
[----:B------:R-:W-:-:S09]  /*0cd0*/  UISETP.NE.AND UP0, UPT, UR4, 0x1c, UPT ;  /* 0x0000001c0400788c */ /* 0x000fd2000bf05270 */
[----:B------:R-:W-:Y:S05]  /*0ce0*/  BRA.U !UP0, `(.L_x_5051) ;  /* 0x0000000108907547 */ /* 0x000fea000b800000 */
[----:B------:R-:W-:-:S09]  /*0cf0*/  UISETP.NE.AND UP0, UPT, UR4, 0x1d, UPT ;  /* 0x0000001d0400788c */ /* 0x000fd2000bf05270 */
[----:B------:R-:W-:Y:S05]  /*0d00*/  BRA.U !UP0, `(.L_x_5052) ;  /* 0x0000000108807547 */ /* 0x000fea000b800000 */
[----:B------:R-:W-:-:S09]  /*0d10*/  UISETP.NE.AND UP0, UPT, UR4, 0x2c, UPT ;  /* 0x0000002c0400788c */ /* 0x000fd2000bf05270 */
[----:B------:R-:W-:Y:S05]  /*0d20*/  BRA.U !UP0, `(.L_x_5053) ;  /* 0x0000000108487547 */ /* 0x000fea000b800000 */
.L_x_5027:
        /* <DEDUP_REMOVED lines=16> */
.L_x_5054:
[----:B------:R-:W-:Y:S01]  /*0e30*/  PRMT R26, RZ, 0x7610, R26 ;  /* 0x00007610ff1a7816 */ /* 0x000fe2000000001a */
[----:B------:R-:W-:Y:S06]  /*0e40*/  BRA `(.L_x_5028) ;  /* 0x00000000003c7947 */ /* 0x000fec0003800000 */
.L_x_5053:
        /* <DEDUP_REMOVED lines=8> */
.L_x_5056:
[----:B------:R-:W-:Y:S05]  /*0ed0*/  BSYNC.RECONVERGENT B0 ;  /* 0x0000000000007941 */ /* 0x000fea0003800200 */
.L_x_5055:
[----:B------:R-:W0:Y:S02]  /*0ee0*/  F2I.FTZ.TRUNC.NTZ R0, R0 ;  /* 0x0000000000007305 */ /* 0x000e24000021f100 */
[----:B0-----:R-:W-:Y:S01]  /*0ef0*/  PRMT R26, R0, 0x7610, R26 ;  /* 0x00007610001a7816 */ /* 0x001fe2000000001a */
[----:B------:R-:W-:Y:S06]  /*0f00*/  BRA `(.L_x_5028) ;  /* 0x00000000000c7947 */ /* 0x000fec0003800000 */
.L_x_5052:
[----:B------:R0:W5:Y:S01]  /*0f10*/  LDG.E.U8 R26, desc[UR36][R2.64] ;  /* 0x00000024021a7981 */ /* 0x000162000c1e1100 */
[----:B------:R-:W-:Y:S05]  /*0f20*/  BRA `(.L_x_5028) ;  /* 0x0000000000047947 */ /* 0x000fea0003800000 */
.L_x_5051:
[----:B------:R0:W5:Y:S02]  /*0f30*/  LDG.E.U8 R26, desc[UR36][R2.64] ;  /* 0x00000024021a7981 */ /* 0x000164000c1e1100 */
.L_x_5028:
[----:B------:R-:W-:-:S07]  /*0f40*/  VIADD R18, R25, 0x80 ;  /* 0x0000008019127836 */ /* 0x000fce0000000000 */
.L_x_5022:
[----:B------:R-:W-:Y:S05]  /*0f50*/  BSYNC.RECONVERGENT B6 ;  /* 0x0000000000067941 */ /* 0x000fea0003800200 */
.L_x_5021:
        /* <DEDUP_REMOVED lines=23> */
.L_x_5062:
[----:B------:R0:W5:Y:S01]  /*10d0*/  LDG.E.U8 R24, desc[UR36][R2.64] ;  /* 0x0000002402187981 */ /* 0x000162000c1e1100 */
[----:B------:R-:W-:Y:S05]  /*10e0*/  BRA `(.L_x_5064) ;  /* 0x0000000c004c7947 */ /* 0x000fea0003800000 */
.L_x_5061:
        /* <DEDUP_REMOVED lines=8> */
.L_x_5066:
[----:B------:R0:W5:Y:S01]  /*1170*/  LDG.E.U8 R24, desc[UR36][R2.64] ;  /* 0x0000002402187981 */ /* 0x000162000c1e1100 */
[----:B------:R-:W-:Y:S05]  /*1180*/  BRA `(.L_x_5064) ;  /* 0x0000000c00247947 */ /* 0x000fea0003800000 */
.L_x_5065:
[----:B------:R0:W5:Y:S01]  /*1190*/  LDG.E.U16 R24, desc[UR36][R2.64] ;  /* 0x0000002402187981 */ /* 0x000162000c1e1500 */
[----:B------:R-:W-:Y:S05]  /*11a0*/  BRA `(.L_x_5064) ;  /* 0x0000000c001c7947 */ /* 0x000fea0003800000 */
.L_x_5060:
        /* <DEDUP_REMOVED lines=9> */
.L_x_5068:
[----:B------:R-:W2:Y:S02]  /*1240*/  LDG.E.U16 R0, desc[UR36][R2.64] ;  /* 0x0000002402007981 */ /* 0x000ea4000c1e1500 */
[----:B--2---:R-:W-:-:S06]  /*1250*/  HADD2.F32 R0, -RZ, R0.H0_H0 ;  /* 0x20000000ff007230 */ /* 0x004fcc0000004100 */
[----:B------:R-:W0:Y:S02]  /*1260*/  F2I.FTZ.TRUNC.NTZ R0, R0 ;  /* 0x0000000000007305 */ /* 0x000e24000021f100 */
[----:B0-----:R-:W-:Y:S01]  /*1270*/  PRMT R24, R0, 0x7610, R24 ;  /* 0x0000761000187816 */ /* 0x001fe20000000018 */
[----:B------:R-:W-:Y:S06]  /*1280*/  BRA `(.L_x_5064) ;  /* 0x0000000800e47947 */ /* 0x000fec0003800000 */
.L_x_5067:
        /* <DEDUP_REMOVED lines=9> */
.L_x_5070:
[----:B------:R-:W2:Y:S02]  /*1320*/  LDG.E.U16 R2, desc[UR36][R2.64] ;  /* 0x0000002402027981 */ /* 0x000ea4000c1e1500 */
[----:B--2---:R-:W-:-:S06]  /*1330*/  HADD2.F32 R0, -RZ, R2.H0_H0 ;  /* 0x20000002ff007230 */ /* 0x004fcc0000004100 */
[----:B------:R-:W0:Y:S02]  /*1340*/  F2I.FTZ.TRUNC.NTZ R0, R0 ;  /* 0x0000000000007305 */ /* 0x000e24000021f100 */
[----:B0-----:R-:W-:Y:S01]  /*1350*/  PRMT R24, R0, 0x7610, R24 ;  /* 0x0000761000187816 */ /* 0x001fe20000000018 */
[----:B------:R-:W-:Y:S06]  /*1360*/  BRA `(.L_x_5064) ;  /* 0x0000000800ac7947 */ /* 0x000fec0003800000 */
.L_x_5069:
[----:B------:R-:W2:Y:S02]  /*1370*/  LDG.E.64 R2, desc[UR36][R2.64] ;  /* 0x0000002402027981 */ /* 0x000ea4000c1e1b00 */
[----:B--2---:R0:W1:Y:S01]  /*1380*/  F2I.F64.TRUNC R24, R2 ;  /* 0x0000000200187311 */ /* 0x004062000030d100 */
[----:B------:R-:W-:Y:S05]  /*1390*/  BRA `(.L_x_5064) ;  /* 0x0000000800a07947 */ /* 0x000fea0003800000 */
.L_x_5059:
        /* <DEDUP_REMOVED lines=12> */
.L_x_5073:
[----:B------:R-:W2:Y:S02]  /*1460*/  LDG.E.64 R2, desc[UR36][R2.64] ;  /* 0x0000002402027981 */ /* 0x000ea4000c1e1b00 */
[----:B--2---:R0:W1:Y:S01]  /*1470*/  F2I.F64.TRUNC R24, R2 ;  /* 0x0000000200187311 */ /* 0x004062000030d100 */
[----:B------:R-:W-:Y:S05]  /*1480*/  BRA `(.L_x_5064) ;  /* 0x0000000800647947 */ /* 0x000fea0003800000 */
.L_x_5072:
        /* <DEDUP_REMOVED lines=27> */
.L_x_5075:
        /* <DEDUP_REMOVED lines=14> */
.L_x_5074:
[----:B------:R-:W2:Y:S02]  /*1720*/  LDG.E.U16 R0, desc[UR36][R2.64] ;  /* 0x0000002402007981 */ /* 0x000ea4000c1e1500 */
[----:B--2---:R-:W-:-:S06]  /*1730*/  IMAD.U32 R0, R0, 0x10000, RZ ;  /* 0x0001000000007824 */ /* 0x004fcc00078e00ff */
[----:B------:R-:W0:Y:S02]  /*1740*/  F2I.FTZ.TRUNC.NTZ R0, R0 ;  /* 0x0000000000007305 */ /* 0x000e24000021f100 */
[----:B0-----:R-:W-:Y:S01]  /*1750*/  PRMT R24, R0, 0x7610, R24 ;  /* 0x0000761000187816 */ /* 0x001fe20000000018 */
[----:B------:R-:W-:Y:S06]  /*1760*/  BRA `(.L_x_5064) ;  /* 0x0000000400ac7947 */ /* 0x000fec0003800000 */
.L_x_5071:
        /* <DEDUP_REMOVED lines=10> */
.L_x_5078:
        /* <DEDUP_REMOVED lines=21> */
.L_x_5082:
[----:B------:R-:W-:Y:S05]  /*1960*/  BSYNC.RECONVERGENT B1 ;  /* 0x0000000000017941 */ /* 0x000fea0003800200 */
.L_x_5081:
[----:B------:R-:W-:Y:S01]  /*1970*/  IMAD.SHL.U32 R0, R0, 0x100000, RZ ;  /* 0x0010000000007824 */ /* 0x000fe200078e00ff */
[----:B------:R-:W-:-:S04]  /*1980*/  LEA R2, R2, 0x3b800000, 0x17 ;  /* 0x3b80000002027811 */ /* 0x000fc800078eb8ff */
[----:B------:R-:W-:-:S07]  /*1990*/  LOP3.LUT R0, R2, R0, R7, 0xfe, !PT ;  /* 0x0000000002007212 */ /* 0x000fce00078efe07 */
.L_x_5080:
[----:B------:R-:W-:Y:S05]  /*19a0*/  BSYNC.RECONVERGENT B0 ;  /* 0x0000000000007941 */ /* 0x000fea0003800200 */
.L_x_5079:
[----:B------:R-:W0:Y:S02]  /*19b0*/  F2I.FTZ.TRUNC.NTZ R0, R0 ;  /* 0x0000000000007305 */ /* 0x000e24000021f100 */
[----:B0-----:R-:W-:Y:S01]  /*19c0*/  PRMT R24, R0, 0x7610, R24 ;  /* 0x0000761000187816 */ /* 0x001fe20000000018 */
[----:B------:R-:W-:Y:S06]  /*19d0*/  BRA `(.L_x_5064) ;  /* 0x0000000400107947 */ /* 0x000fec0003800000 */
.L_x_5077:
        /* <DEDUP_REMOVED lines=21> */
.L_x_5086:
[----:B------:R-:W-:Y:S05]  /*1b30*/  BSYNC.RECONVERGENT B1 ;  /* 0x0000000000017941 */ /* 0x000fea0003800200 */
.L_x_5085:
[----:B------:R-:W-:Y:S01]  /*1b40*/  IMAD.SHL.U32 R0, R0, 0x200000, RZ ;  /* 0x0020000000007824 */ /* 0x000fe200078e00ff */
[----:B------:R-:W-:-:S04]  /*1b50*/  LEA R2, R2, 0x37800000, 0x17 ;  /* 0x3780000002027811 */ /* 0x000fc800078eb8ff */
[----:B------:R-:W-:-:S07]  /*1b60*/  LOP3.LUT R0, R2, R0, R7, 0xfe, !PT ;  /* 0x0000000002007212 */ /* 0x000fce00078efe07 */
.L_x_5084:
[----:B------:R-:W-:Y:S05]  /*1b70*/  BSYNC.RECONVERGENT B0 ;  /* 0x0000000000007941 */ /* 0x000fea0003800200 */
.L_x_5083:
[----:B------:R-:W0:Y:S02]  /*1b80*/  F2I.FTZ.TRUNC.NTZ R0, R0 ;  /* 0x0000000000007305 */ /* 0x000e24000021f100 */
[----:B0-----:R-:W-:Y:S01]  /*1b90*/  PRMT R24, R0, 0x7610, R24 ;  /* 0x0000761000187816 */ /* 0x001fe20000000018 */
[----:B------:R-:W-:Y:S06]  /*1ba0*/  BRA `(.L_x_5064) ;  /* 0x00000000009c7947 */ /* 0x000fec0003800000 */
.L_x_5076:
        /* <DEDUP_REMOVED lines=14> */
.L_x_5090:
[----:B------:R-:W-:Y:S05]  /*1c90*/  BSYNC.RECONVERGENT B0 ;  /* 0x0000000000007941 */ /* 0x000fea0003800200 */
.L_x_5089:
[----:B------:R-:W0:Y:S02]  /*1ca0*/  F2I.FTZ.TRUNC.NTZ R0, R0 ;  /* 0x0000000000007305 */ /* 0x000e24000021f100 */
[----:B0-----:R-:W-:Y:S01]  /*1cb0*/  PRMT R24, R0, 0x7610, R24 ;  /* 0x0000761000187816 */ /* 0x001fe20000000018 */
[----:B------:R-:W-:Y:S06]  /*1cc0*/  BRA `(.L_x_5064) ;  /* 0x0000000000547947 */ /* 0x000fec0003800000 */
.L_x_5063:
        /* <DEDUP_REMOVED lines=16> */
.L_x_5091:
[----:B------:R-:W-:Y:S01]  /*1dd0*/  PRMT R24, RZ, 0x7610, R24 ;  /* 0x00007610ff187816 */ /* 0x000fe20000000018 */
[----:B------:R-:W-:Y:S06]  /*1de0*/  BRA `(.L_x_5064) ;  /* 0x00000000000c7947 */ /* 0x000fec0003800000 */
.L_x_5088:
[----:B------:R3:W5:Y:S01]  /*1df0*/  LDG.E.U8 R24, desc[UR36][R2.64] ;  /* 0x0000002402187981 */ /* 0x000762000c1e1100 */
[----:B------:R-:W-:Y:S05]  /*1e00*/  BRA `(.L_x_5064) ;  /* 0x0000000000047947 */ /* 0x000fea0003800000 */
.L_x_5087:
[----:B------:R2:W5:Y:S02]  /*1e10*/  LDG.E.U8 R24, desc[UR36][R2.64] ;  /* 0x0000002402187981 */ /* 0x000564000c1e1100 */
.L_x_5064:
[----:B------:R-:W-:-:S07]  /*1e20*/  VIADD R18, R18, 0x80 ;  /* 0x0000008012127836 */ /* 0x000fce0000000000 */
.L_x_5058:
[----:B------:R-:W-:Y:S05]  /*1e30*/  BSYNC.RECONVERGENT B6 ;  /* 0x0000000000067941 */ /* 0x000fea0003800200 */
.L_x_5057:
        /* <DEDUP_REMOVED lines=23> */
.L_x_5097:
[----:B------:R0:W5:Y:S01]  /*1fb0*/  LDG.E.U8 R17, desc[UR36][R2.64] ;  /* 0x0000002402117981 */ /* 0x000162000c1e1100 */
[----:B------:R-:W-:Y:S05]  /*1fc0*/  BRA `(.L_x_5099) ;  /* 0x0000000c004c7947 */ /* 0x000fea0003800000 */
.L_x_5096:
        /* <DEDUP_REMOVED lines=8> */
.L_x_5101:
[----:B------:R0:W5:Y:S01]  /*2050*/  LDG.E.U8 R17, desc[UR36][R2.64] ;  /* 0x0000002402117981 */ /* 0x000162000c1e1100 */
[----:B------:R-:W-:Y:S05]  /*2060*/  BRA `(.L_x_5099) ;  /* 0x0000000c00247947 */ /* 0x000fea0003800000 */
.L_x_5100:
[----:B------:R0:W5:Y:S01]  /*2070*/  LDG.E.U16 R17, desc[UR36][R2.64] ;  /* 0x0000002402117981 */ /* 0x000162000c1e1500 */
[----:B------:R-:W-:Y:S05]  /*2080*/  BRA `(.L_x_5099) ;  /* 0x0000000c001c7947 */ /* 0x000fea0003800000 */
.L_x_5095:
        /* <DEDUP_REMOVED lines=9> */
.L_x_5103:
[----:B------:R-:W2:Y:S02]  /*2120*/  LDG.E.U16 R0, desc[UR36][R2.64] ;  /* 0x0000002402007981 */ /* 0x000ea4000c1e1500 */
[----:B--2---:R-:W-:-:S06]  /*2130*/  HADD2.F32 R0, -RZ, R0.H0_H0 ;  /* 0x20000000ff007230 */ /* 0x004fcc0000004100 */
[----:B------:R-:W0:Y:S02]  /*2140*/  F2I.FTZ.TRUNC.NTZ R0, R0 ;  /* 0x0000000000007305 */ /* 0x000e24000021f100 */
[----:B0-----:R-:W-:Y:S01]  /*2150*/  PRMT R17, R0, 0x7610, R17 ;  /* 0x0000761000117816 */ /* 0x001fe20000000011 */
[----:B------:R-:W-:Y:S06]  /*2160*/  BRA `(.L_x_5099) ;  /* 0x0000000800e47947 */ /* 0x000fec0003800000 */
.L_x_5102:
        /* <DEDUP_REMOVED lines=9> */
.L_x_5105:
[----:B------:R-:W2:Y:S02]  /*2200*/  LDG.E.U16 R2, desc[UR36][R2.64] ;  /* 0x0000002402027981 */ /* 0x000ea4000c1e1500 */
[----:B--2---:R-:W-:-:S06]  /*2210*/  HADD2.F32 R0, -RZ, R2.H0_H0 ;  /* 0x20000002ff007230 */ /* 0x004fcc0000004100 */
[----:B------:R-:W0:Y:S02]  /*2220*/  F2I.FTZ.TRUNC.NTZ R0, R0 ;  /* 0x0000000000007305 */ /* 0x000e24000021f100 */
[----:B0-----:R-:W-:Y:S01]  /*2230*/  PRMT R17, R0, 0x7610, R17 ;  /* 0x0000761000117816 */ /* 0x001fe20000000011 */
[----:B------:R-:W-:Y:S06]  /*2240*/  BRA `(.L_x_5099) ;  /* 0x0000000800ac7947 */ /* 0x000fec0003800000 */
.L_x_5104:
[----:B------:R-:W2:Y:S02]  /*2250*/  LDG.E.64 R2, desc[UR36][R2.64] ;  /* 0x0000002402027981 */ /* 0x000ea4000c1e1b00 */
[----:B--2---:R0:W1:Y:S01]  /*2260*/  F2I.F64.TRUNC R17, R2 ;  /* 0x0000000200117311 */ /* 0x004062000030d100 */
[----:B------:R-:W-:Y:S05]  /*2270*/  BRA `(.L_x_5099) ;  /* 0x0000000800a07947 */ /* 0x000fea0003800000 */
.L_x_5094:
        /* <DEDUP_REMOVED lines=12> */
.L_x_5108:
[----:B------:R-:W2:Y:S02]  /*2340*/  LDG.E.64 R2, desc[UR36][R2.64] ;  /* 0x0000002402027981 */ /* 0x000ea4000c1e1b00 */
[----:B--2---:R3:W4:Y:S01]  /*2350*/  F2I.F64.TRUNC R17, R2 ;  /* 0x0000000200117311 */ /* 0x004722000030d100 */
[----:B------:R-:W-:Y:S05]  /*2360*/  BRA `(.L_x_5099) ;  /* 0x0000000800647947 */ /* 0x000fea0003800000 */
.L_x_5107:
        /* <DEDUP_REMOVED lines=27> */
.L_x_5110:
        /* <DEDUP_REMOVED lines=14> */
.L_x_5109:
[----:B------:R-:W2:Y:S02]  /*2600*/  LDG.E.U16 R0, desc[UR36][R2.64] ;  /* 0x0000002402007981 */ /* 0x000ea4000c1e1500 */
[----:B--2---:R-:W-:-:S06]  /*2610*/  IMAD.U32 R0, R0, 0x10000, RZ ;  /* 0x0001000000007824 */ /* 0x004fcc00078e00ff */
[----:B------:R-:W0:Y:S02]  /*2620*/  F2I.FTZ.TRUNC.NTZ R0, R0 ;  /* 0x0000000000007305 */ /* 0x000e24000021f100 */
[----:B0-----:R-:W-:Y:S01]  /*2630*/  PRMT R17, R0, 0x7610, R17 ;  /* 0x0000761000117816 */ /* 0x001fe20000000011 */
[----:B------:R-:W-:Y:S06]  /*2640*/  BRA `(.L_x_5099) ;  /* 0x0000000400ac7947 */ /* 0x000fec0003800000 */
.L_x_5106:
        /* <DEDUP_REMOVED lines=10> */
.L_x_5113:
        /* <DEDUP_REMOVED lines=21> */
.L_x_5117:
[----:B------:R-:W-:Y:S05]  /*2840*/  BSYNC.RECONVERGENT B1 ;  /* 0x0000000000017941 */ /* 0x000fea0003800200 */
.L_x_5116:
[----:B------:R-:W-:Y:S01]  /*2850*/  IMAD.SHL.U32 R0, R0, 0x100000, RZ ;  /* 0x0010000000007824 */ /* 0x000fe200078e00ff */
[----:B------:R-:W-:-:S04]  /*2860*/  LEA R2, R2, 0x3b800000, 0x17 ;  /* 0x3b80000002027811 */ /* 0x000fc800078eb8ff */
[----:B------:R-:W-:-:S07]  /*2870*/  LOP3.LUT R0, R2, R0, R7, 0xfe, !PT ;  /* 0x0000000002007212 */ /* 0x000fce00078efe07 */
.L_x_5115:
[----:B------:R-:W-:Y:S05]  /*2880*/  BSYNC.RECONVERGENT B0 ;  /* 0x0000000000007941 */ /* 0x000fea0003800200 */
.L_x_5114:
[----:B------:R-:W0:Y:S02]  /*2890*/  F2I.FTZ.TRUNC.NTZ R0, R0 ;  /* 0x0000000000007305 */ /* 0x000e24000021f100 */
[----:B0-----:R-:W-:Y:S01]  /*28a0*/  PRMT R17, R0, 0x7610, R17 ;  /* 0x0000761000117816 */ /* 0x001fe20000000011 */
[----:B------:R-:W-:Y:S06]  /*28b0*/  BRA `(.L_x_5099) ;  /* 0x0000000400107947 */ /* 0x000fec0003800000 */
.L_x_5112:
        /* <DEDUP_REMOVED lines=21> */
.L_x_5121:
[----:B------:R-:W-:Y:S05]  /*2a10*/  BSYNC.RECONVERGENT B1 ;  /* 0x0000000000017941 */ /* 0x000fea0003800200 */
.L_x_5120:
[----:B------:R-:W-:Y:S01]  /*2a20*/  IMAD.SHL.U32 R0, R0, 0x200000, RZ ;  /* 0x0020000000007824 */ /* 0x000fe200078e00ff */
[----:B------:R-:W-:-:S04]  /*2a30*/  LEA R2, R2, 0x37800000, 0x17 ;  /* 0x3780000002027811 */ /* 0x000fc800078eb8ff */
[----:B------:R-:W-:-:S07]  /*2a40*/  LOP3.LUT R0, R2, R0, R7, 0xfe, !PT ;  /* 0x0000000002007212 */ /* 0x000fce00078efe07 */
.L_x_5119:
[----:B------:R-:W-:Y:S05]  /*2a50*/  BSYNC.RECONVERGENT B0 ;  /* 0x0000000000007941 */ /* 0x000fea0003800200 */
.L_x_5118:
[----:B------:R-:W0:Y:S02]  /*2a60*/  F2I.FTZ.TRUNC.NTZ R0, R0 ;  /* 0x0000000000007305 */ /* 0x000e24000021f100 */
[----:B0-----:R-:W-:Y:S01]  /*2a70*/  PRMT R17, R0, 0x7610, R17 ;  /* 0x0000761000117816 */ /* 0x001fe20000000011 */
[----:B------:R-:W-:Y:S06]  /*2a80*/  BRA `(.L_x_5099) ;  /* 0x00000000009c7947 */ /* 0x000fec0003800000 */
.L_x_5111:
        /* <DEDUP_REMOVED lines=14> */
.L_x_5125:
[----:B------:R-:W-:Y:S05]  /*2b70*/  BSYNC.RECONVERGENT B0 ;  /* 0x0000000000007941 */ /* 0x000fea0003800200 */
.L_x_5124:
[----:B------:R-:W0:Y:S02]  /*2b80*/  F2I.FTZ.TRUNC.NTZ R0, R0 ;  /* 0x0000000000007305 */ /* 0x000e24000021f100 */
[----:B0-----:R-:W-:Y:S01]  /*2b90*/  PRMT R17, R0, 0x7610, R17 ;  /* 0x0000761000117816 */ /* 0x001fe20000000011 */
[----:B------:R-:W-:Y:S06]  /*2ba0*/  BRA `(.L_x_5099) ;  /* 0x0000000000547947 */ /* 0x000fec0003800000 */
.L_x_5098:
        /* <DEDUP_REMOVED lines=16> */
.L_x_5126:
[----:B------:R-:W-:Y:S01]  /*2cb0*/  PRMT R17, RZ, 0x7610, R17 ;  /* 0x00007610ff117816 */ /* 0x000fe20000000011 */
[----:B------:R-:W-:Y:S06]  /*2cc0*/  BRA `(.L_x_5099) ;  /* 0x00000000000c7947 */ /* 0x000fec0003800000 */
.L_x_5123:
[----:B------:R2:W5:Y:S01]  /*2cd0*/  LDG.E.U8 R17, desc[UR36][R2.64] ;  /* 0x0000002402117981 */ /* 0x000562000c1e1100 */
[----:B------:R-:W-:Y:S05]  /*2ce0*/  BRA `(.L_x_5099) ;  /* 0x0000000000047947 */ /* 0x000fea0003800000 */
.L_x_5122:
[----:B------:R1:W5:Y:S02]  /*2cf0*/  LDG.E.U8 R17, desc[UR36][R2.64] ;  /* 0x0000002402117981 */ /* 0x000364000c1e1100 */
.L_x_5099:
[----:B------:R-:W-:-:S07]  /*2d00*/  VIADD R18, R18, 0x80 ;  /* 0x0000008012127836 */ /* 0x000fce0000000000 */
.L_x_5093:
[----:B------:R-:W-:Y:S05]  /*2d10*/  BSYNC.RECONVERGENT B6 ;  /* 0x0000000000067941 */ /* 0x000fea0003800200 */
.L_x_5092:
        /* <DEDUP_REMOVED lines=23> */
.L_x_5132:
[----:B------:R0:W5:Y:S01]  /*2e90*/  LDG.E.U8 R16, desc[UR36][R2.64] ;  /* 0x0000002402107981 */ /* 0x000162000c1e1100 */
[----:B------:R-:W-:Y:S05]  /*2ea0*/  BRA `(.L_x_5128) ;  /* 0x0000000c00487947 */ /* 0x000fea0003800000 */
.L_x_5131:
        /* <DEDUP_REMOVED lines=8> */
.L_x_5135:
[----:B------:R0:W5:Y:S01]  /*2f30*/  LDG.E.U8 R16, desc[UR36][R2.64] ;  /* 0x0000002402107981 */ /* 0x000162000c1e1100 */
[----:B------:R-:W-:Y:S05]  /*2f40*/  BRA `(.L_x_5128) ;  /* 0x0000000c00207947 */ /* 0x000fea0003800000 */
.L_x_5134:
[----:B------:R0:W5:Y:S01]  /*2f50*/  LDG.E.U16 R16, desc[UR36][R2.64] ;  /* 0x0000002402107981 */ /* 0x000162000c1e1500 */
[----:B------:R-:W-:Y:S05]  /*2f60*/  BRA `(.L_x_5128) ;  /* 0x0000000c00187947 */ /* 0x000fea0003800000 */
.L_x_5130:
        /* <DEDUP_REMOVED lines=9> */
.L_x_5137:
[----:B------:R-:W2:Y:S02]  /*3000*/  LDG.E.U16 R0, desc[UR36][R2.64] ;  /* 0x0000002402007981 */ /* 0x000ea4000c1e1500 */
[----:B--2---:R-:W-:-:S06]  /*3010*/  HADD2.F32 R0, -RZ, R0.H0_H0 ;  /* 0x20000000ff007230 */ /* 0x004fcc0000004100 */
[----:B------:R-:W0:Y:S02]  /*3020*/  F2I.FTZ.TRUNC.NTZ R0, R0 ;  /* 0x0000000000007305 */ /* 0x000e24000021f100 */
[----:B0-----:R-:W-:Y:S01]  /*3030*/  PRMT R16, R0, 0x7610, R16 ;  /* 0x0000761000107816 */ /* 0x001fe20000000010 */
[----:B------:R-:W-:Y:S06]  /*3040*/  BRA `(.L_x_5128) ;  /* 0x0000000800e07947 */ /* 0x000fec0003800000 */
.L_x_5136:
        /* <DEDUP_REMOVED lines=9> */
.L_x_5139:
[----:B------:R-:W2:Y:S02]  /*30e0*/  LDG.E.U16 R2, desc[UR36][R2.64] ;  /* 0x0000002402027981 */ /* 0x000ea4000c1e1500 */
[----:B--2---:R-:W-:-:S06]  /*30f0*/  HADD2.F32 R0, -RZ, R2.H0_H0 ;  /* 0x20000002ff007230 */ /* 0x004fcc0000004100 */
[----:B------:R-:W0:Y:S02]  /*3100*/  F2I.FTZ.TRUNC.NTZ R0, R0 ;  /* 0x0000000000007305 */ /* 0x000e24000021f100 */
[----:B0-----:R-:W-:Y:S01]  /*3110*/  PRMT R16, R0, 0x7610, R16 ;  /* 0x0000761000107816 */ /* 0x001fe20000000010 */
[----:B------:R-:W-:Y:S06]  /*3120*/  BRA `(.L_x_5128) ;  /* 0x0000000800a87947 */ /* 0x000fec0003800000 */
.L_x_5138:
[----:B------:R-:W2:Y:S02]  /*3130*/  LDG.E.64 R2, desc[UR36][R2.64] ;  /* 0x0000002402027981 */ /* 0x000ea4000c1e1b00 */
[----:B--2---:R0:W1:Y:S01]  /*3140*/  F2I.F64.TRUNC R16, R2 ;  /* 0x0000000200107311 */ /* 0x004062000030d100 */
[----:B------:R-:W-:Y:S05]  /*3150*/  BRA `(.L_x_5128) ;  /* 0x00000008009c7947 */ /* 0x000fea0003800000 */
.L_x_5129:
        /* <DEDUP_REMOVED lines=12> */
.L_x_5142:
[----:B------:R-:W2:Y:S02]  /*3220*/  LDG.E.64 R2, desc[UR36][R2.64] ;  /* 0x0000002402027981 */ /* 0x000ea4000c1e1b00 */
[----:B--2---:R0:W1:Y:S01]  /*3230*/  F2I.F64.TRUNC R16, R2 ;  /* 0x0000000200107311 */ /* 0x004062000030d100 */
[----:B------:R-:W-:Y:S05]  /*3240*/  BRA `(.L_x_5128) ;  /* 0x0000000800607947 */ /* 0x000fea0003800000 */
.L_x_5141:
        /* <DEDUP_REMOVED lines=27> */
.L_x_5144:
        /* <DEDUP_REMOVED lines=14> */
.L_x_5143:
[----:B------:R-:W2:Y:S02]  /*34e0*/  LDG.E.U16 R0, desc[UR36][R2.64] ;  /* 0x0000002402007981 */ /* 0x000ea4000c1e1500 */
[----:B--2---:R-:W-:-:S06]  /*34f0*/  IMAD.U32 R0, R0, 0x10000, RZ ;  /* 0x0001000000007824 */ /* 0x004fcc00078e00ff */
[----:B------:R-:W0:Y:S02]  /*3500*/  F2I.FTZ.TRUNC.NTZ R0, R0 ;  /* 0x0000000000007305 */ /* 0x000e24000021f100 */
[----:B0-----:R-:W-:Y:S01]  /*3510*/  PRMT R16, R0, 0x7610, R16 ;  /* 0x0000761000107816 */ /* 0x001fe20000000010 */
[----:B------:R-:W-:Y:S06]  /*3520*/  BRA `(.L_x_5128) ;  /* 0x0000000400a87947 */ /* 0x000fec0003800000 */
.L_x_5140:
        /* <DEDUP_REMOVED lines=10> */
.L_x_5147:
        /* <DEDUP_REMOVED lines=21> */
.L_x_5151:
[----:B------:R-:W-:Y:S05]  /*3720*/  BSYNC.RECONVERGENT B1 ;  /* 0x0000000000017941 */ /* 0x000fea0003800200 */
.L_x_5150:
[----:B------:R-:W-:Y:S01]  /*3730*/  IMAD.SHL.U32 R0, R0, 0x100000, RZ ;  /* 0x0010000000007824 */ /* 0x000fe200078e00ff */
[----:B------:R-:W-:-:S04]  /*3740*/  LEA R2, R2, 0x3b800000, 0x17 ;  /* 0x3b80000002027811 */ /* 0x000fc800078eb8ff */
[----:B------:R-:W-:-:S07]  /*3750*/  LOP3.LUT R0, R2, R0, R7, 0xfe, !PT ;  /* 0x0000000002007212 */ /* 0x000fce00078efe07 */
.L_x_5149:
[----:B------:R-:W-:Y:S05]  /*3760*/  BSYNC.RECONVERGENT B0 ;  /* 0x0000000000007941 */ /* 0x000fea0003800200 */
.L_x_5148:
[----:B------:R-:W0:Y:S02]  /*3770*/  F2I.FTZ.TRUNC.NTZ R0, R0 ;  /* 0x0000000000007305 */ /* 0x000e24000021f100 */
[----:B0-----:R-:W-:Y:S01]  /*3780*/  PRMT R16, R0, 0x7610, R16 ;  /* 0x0000761000107816 */ /* 0x001fe20000000010 */
[----:B------:R-:W-:Y:S06]  /*3790*/  BRA `(.L_x_5128) ;  /* 0x00000004000c7947 */ /* 0x000fec0003800000 */
.L_x_5146:
        /* <DEDUP_REMOVED lines=21> */
.L_x_5155:
[----:B------:R-:W-:Y:S05]  /*38f0*/  BSYNC.RECONVERGENT B1 ;  /* 0x0000000000017941 */ /* 0x000fea0003800200 */
.L_x_5154:
[----:B------:R-:W-:Y:S01]  /*3900*/  IMAD.SHL.U32 R0, R0, 0x200000, RZ ;  /* 0x0020000000007824 */ /* 0x000fe200078e00ff */
[----:B------:R-:W-:-:S04]  /*3910*/  LEA R2, R2, 0x37800000, 0x17 ;  /* 0x3780000002027811 */ /* 0x000fc800078eb8ff */
[----:B------:R-:W-:-:S07]  /*3920*/  LOP3.LUT R0, R2, R0, R7, 0xfe, !PT ;  /* 0x0000000002007212 */ /* 0x000fce00078efe07 */
.L_x_5153:
[----:B------:R-:W-:Y:S05]  /*3930*/  BSYNC.RECONVERGENT B0 ;  /* 0x0000000000007941 */ /* 0x000fea0003800200 */
.L_x_5152:
[----:B------:R-:W0:Y:S02]  /*3940*/  F2I.FTZ.TRUNC.NTZ R0, R0 ;  /* 0x0000000000007305 */ /* 0x000e24000021f100 */
[----:B0-----:R-:W-:Y:S01]  /*3950*/  PRMT R16, R0, 0x7610, R16 ;  /* 0x0000761000107816 */ /* 0x001fe20000000010 */
[----:B------:R-:W-:Y:S06]  /*3960*/  BRA `(.L_x_5128) ;  /* 0x0000000000987947 */ /* 0x000fec0003800000 */
.L_x_5145:
        /* <DEDUP_REMOVED lines=14> */
.L_x_5159:
[----:B------:R-:W-:Y:S05]  /*3a50*/  BSYNC.RECONVERGENT B0 ;  /* 0x0000000000007941 */ /* 0x000fea0003800200 */
.L_x_5158:
[----:B------:R-:W0:Y:S02]  /*3a60*/  F2I.FTZ.TRUNC.NTZ R0, R0 ;  /* 0x0000000000007305 */ /* 0x000e24000021f100 */
[----:B0-----:R-:W-:Y:S01]  /*3a70*/  PRMT R16, R0, 0x7610, R16 ;  /* 0x0000761000107816 */ /* 0x001fe20000000010 */
[----:B------:R-:W-:Y:S06]  /*3a80*/  BRA `(.L_x_5128) ;  /* 0x0000000000507947 */ /* 0x000fec0003800000 */
.L_x_5133:
        /* <DEDUP_REMOVED lines=16> */
.L_x_5160:
[----:B------:R-:W-:Y:S05]  /*3b90*/  BRA `(.L_x_5128) ;  /* 0x00000000000c7947 */ /* 0x000fea0003800000 */
.L_x_5157:
[----:B------:R0:W5:Y:S01]  /*3ba0*/  LDG.E.U8 R16, desc[UR36][R2.64] ;  /* 0x0000002402107981 */ /* 0x000162000c1e1100 */
[----:B------:R-:W-:Y:S05]  /*3bb0*/  BRA `(.L_x_5128) ;  /* 0x0000000000047947 */ /* 0x000fea0003800000 */
.L_x_5156:
[----:B------:R0:W5:Y:S02]  /*3bc0*/  LDG.E.U8 R16, desc[UR36][R2.64] ;  /* 0x0000002402107981 */ /* 0x000164000c1e1100 */
.L_x_5128:
[----:B------:R-:W-:Y:S05]  /*3bd0*/  BSYNC.RECONVERGENT B6 ;  /* 0x0000000000067941 */ /* 0x000fea0003800200 */
.L_x_5127:
[----:B01234-:R-:W0:Y:S01]  /*3be0*/  LDC.U8 R2, c[0x0][0x3a4] ;  /* 0x0000e900ff027b82 */ /* 0x01fe220000000000 */
[----:B-----5:R-:W-:Y:S01]  /*3bf0*/  PRMT R17, R17, 0x8880, RZ ;  /* 0x0000888011117816 */ /* 0x020fe200000000ff */
[----:B------:R-:W-:Y:S01]  /*3c00*/  BSSY.RECONVERGENT B7, `(.L_x_5161) ;  /* 0x0000311000077945 */ /* 0x000fe20003800200 */
[----:B------:R-:W-:-:S03]  /*3c10*/  PRMT R0, R16, 0x8880, RZ ;  /* 0x0000888010007816 */ /* 0x000fc600000000ff */
[----:B------:R-:W-:Y:S01]  /*3c20*/  BSSY.RELIABLE B6, `(.L_x_5162) ;  /* 0x0000213000067945 */ /* 0x000fe20003800100 */
[----:B------:R-:W-:Y:S02]  /*3c30*/  ISETP.GE.AND P0, PT, R25, R23, PT ;  /* 0x000000171900720c */ /* 0x000fe40003f06270 */
[----:B------:R-:W-:Y:S02]  /*3c40*/  PRMT R16, R17, 0x7710, RZ ;  /* 0x0000771011107816 */ /* 0x000fe400000000ff */
[----:B------:R-:W-:Y:S02]  /*3c50*/  PRMT R17, R0, 0x7710, RZ ;  /* 0x0000771000117816 */ /* 0x000fe400000000ff */
[----:B------:R-:W-:Y:S02]  /*3c60*/  PRMT R0, R16, 0x9910, RZ ;  /* 0x0000991010007816 */ /* 0x000fe400000000ff */
[----:B------:R-:W-:Y:S02]  /*3c70*/  PRMT R3, R17, 0x9910, RZ ;  /* 0x0000991011037816 */ /* 0x000fe400000000ff */
[----:B------:R-:W-:-:S02]  /*3c80*/  IABS R0, R0 ;  /* 0x0000000000007213 */ /* 0x000fc40000000000 */
[----:B------:R-:W-:Y:S02]  /*3c90*/  IABS R3, R3 ;  /* 0x0000000300037213 */ /* 0x000fe40000000000 */
[----:B------:R-:W-:Y:S02]  /*3ca0*/  PRMT R18, R0, 0x7710, RZ ;  /* 0x0000771000127816 */ /* 0x000fe400000000ff */
[----:B------:R-:W-:Y:S01]  /*3cb0*/  PRMT R19, R3, 0x7710, RZ ;  /* 0x0000771003137816 */ /* 0x000fe200000000ff */
[----:B------:R-:W-:Y:S06]  /*3cc0*/  @P0 BRA `(.L_x_5163) ;  /* 0x0000002000140947 */ /* 0x000fec0003800000 */
[----:B------:R-:W1:Y:S01]  /*3cd0*/  LDCU UR4, c[0x0][0x3a8] ;  /* 0x00007500ff0477ac */ /* 0x000e620008000800 */
[----:B------:R-:W2:Y:S01]  /*3ce0*/  LDC.64 R8, c[0x0][0x388] ;  /* 0x0000e200ff087b82 */ /* 0x000ea20000000a00 */
[----:B------:R-:W-:Y:S01]  /*3cf0*/  IMAD R0, R22, 0x200, R25 ;  /* 0x0000020016007824 */ /* 0x000fe200078e0219 */
[----:B0-----:R-:W-:Y:S01]  /*3d00*/  PRMT R5, R2, 0x9910, RZ ;  /* 0x0000991002057816 */ /* 0x001fe200000000ff */
[----:B------:R-:W-:Y:S01]  /*3d10*/  VIADD R25, R25, 0x80 ;  /* 0x0000008019197836 */ /* 0x000fe20000000000 */
[----:B------:R-:W-:Y:S02]  /*3d20*/  PRMT R4, R26, 0x8880, RZ ;  /* 0x000088801a047816 */ /* 0x000fe400000000ff */
[----:B------:R-:W-:Y:S02]  /*3d30*/  PRMT R24, R24, 0x8880, RZ ;  /* 0x0000888018187816 */ /* 0x000fe400000000ff */
[----:B------:R-:W-:Y:S02]  /*3d40*/  PRMT R4, R4, 0x7710, RZ ;  /* 0x0000771004047816 */ /* 0x000fe400000000ff */
[----:B------:R-:W-:-:S04]  /*3d50*/  PRMT R24, R24, 0x7710, RZ ;  /* 0x0000771018187816 */ /* 0x000fc800000000ff */
[----:B------:R-:W-:Y:S01]  /*3d60*/  PRMT R6, R24, 0x9910, RZ ;  /* 0x0000991018067816 */ /* 0x000fe200000000ff */
[----:B-1----:R-:W-:-:S03]  /*3d70*/  IMAD R3, R0, UR4, RZ ;  /* 0x0000000400037c24 */ /* 0x002fc6000f8e02ff */
[----:B------:R-:W-:Y:S01]  /*3d80*/  IABS R6, R6 ;  /* 0x0000000600067213 */ /* 0x000fe20000000000 */
[----:B------:R-:W-:Y:S01]  /*3d90*/  IMAD.MOV.U32 R0, RZ, RZ, R5 ;  /* 0x000000ffff007224 */ /* 0x000fe200078e0005 */
[----:B------:R-:W-:Y:S02]  /*3da0*/  PRMT R5, R4, 0x9910, RZ ;  /* 0x0000991004057816 */ /* 0x000fe400000000ff */
[----:B------:R-:W-:Y:S02]  /*3db0*/  PRMT R26, R6, 0x7710, RZ ;  /* 0x00007710061a7816 */ /* 0x000fe400000000ff */
[----:B------:R-:W-:Y:S02]  /*3dc0*/  ISETP.GT.AND P0, PT, R0, 0x9, PT ;  /* 0x000000090000780c */ /* 0x000fe40003f04270 */
[----:B--2---:R-:W-:Y:S02]  /*3dd0*/  IADD3 R8, P1, PT, R3, R8, RZ ;  /* 0x0000000803087210 */ /* 0x004fe40007f3e0ff */
        /* <DEDUP_REMOVED lines=14> */
.L_x_5167:
[----:B------:R0:W-:Y:S01]  /*3ec0*/  STG.E.U8 desc[UR36][R8.64], R3 ;  /* 0x0000000308007986 */ /* 0x0001e2000c101124 */
[----:B------:R-:W-:Y:S05]  /*3ed0*/  BRA `(.L_x_5169) ;  /* 0x0000000c00987947 */ /* 0x000fea0003800000 */
.L_x_5166:
[----:B------:R-:W-:-:S13]  /*3ee0*/  ISETP.NE.AND P0, PT, R0, 0x2, PT ;  /* 0x000000020000780c */ /* 0x000fda0003f05270 */
[----:B------:R-:W-:Y:S05]  /*3ef0*/  @!P0 BRA `(.L_x_5170) ;  /* 0x00000000003c8947 */ /* 0x000fea0003800000 */
[----:B------:R-:W-:-:S13]  /*3f00*/  ISETP.NE.AND P0, PT, R0, 0x3, PT ;  /* 0x000000030000780c */ /* 0x000fda0003f05270 */
[----:B------:R-:W-:Y:S05]  /*3f10*/  @!P0 BRA `(.L_x_5171) ;  /* 0x0000000000208947 */ /* 0x000fea0003800000 */
[----:B------:R-:W-:-:S13]  /*3f20*/  ISETP.NE.AND P0, PT, R0, 0x4, PT ;  /* 0x000000040000780c */ /* 0x000fda0003f05270 */
[----:B------:R-:W-:Y:S05]  /*3f30*/  @P0 BRA `(.L_x_5168) ;  /* 0x0000000800d00947 */ /* 0x000fea0003800000 */
[----:B------:R-:W-:-:S04]  /*3f40*/  LOP3.LUT R0, R3, 0xffff, RZ, 0xc0, !PT ;  /* 0x0000ffff03007812 */ /* 0x000fc800078ec0ff */
[----:B------:R-:W-:-:S05]  /*3f50*/  PRMT R0, R0, 0x8880, RZ ;  /* 0x0000888000007816 */ /* 0x000fca00000000ff */
[----:B------:R-:W-:-:S05]  /*3f60*/  IMAD.MOV.U32 R4, RZ, RZ, R0 ;  /* 0x000000ffff047224 */ /* 0x000fca00078e0000 */
[----:B------:R-:W-:-:S05]  /*3f70*/  SHF.R.S32.HI R5, RZ, 0x1f, R4 ;  /* 0x0000001fff057819 */ /* 0x000fca0000011404 */
[----:B------:R0:W-:Y:S01]  /*3f80*/  STG.E.64 desc[UR36][R8.64], R4 ;  /* 0x0000000408007986 */ /* 0x0001e2000c101b24 */
[----:B------:R-:W-:Y:S05]  /*3f90*/  BRA `(.L_x_5169) ;  /* 0x0000000c00687947 */ /* 0x000fea0003800000 */
.L_x_5171:
[----:B------:R-:W-:-:S04]  /*3fa0*/  PRMT R4, R4, 0x9910, RZ ;  /* 0x0000991004047816 */ /* 0x000fc800000000ff */
[----:B------:R-:W-:-:S04]  /*3fb0*/  IABS R0, R4 ;  /* 0x0000000400007213 */ /* 0x000fc80000000000 */
[----:B------:R-:W-:-:S05]  /*3fc0*/  PRMT R3, R0, 0x8880, RZ ;  /* 0x0000888000037816 */ /* 0x000fca00000000ff */
[----:B------:R0:W-:Y:S01]  /*3fd0*/  STG.E desc[UR36][R8.64], R3 ;  /* 0x0000000308007986 */ /* 0x0001e2000c101924 */
[----:B------:R-:W-:Y:S05]  /*3fe0*/  BRA `(.L_x_5169) ;  /* 0x0000000c00547947 */ /* 0x000fea0003800000 */
.L_x_5170:
[----:B------:R-:W-:-:S04]  /*3ff0*/  PRMT R3, R3, 0x8880, RZ ;  /* 0x0000888003037816 */ /* 0x000fc800000000ff */
[----:B------:R-:W-:-:S05]  /*4000*/  PRMT R3, R3, 0x7710, RZ ;  /* 0x0000771003037816 */ /* 0x000fca00000000ff */
[----:B------:R0:W-:Y:S01]  /*4010*/  STG.E.U16 desc[UR36][R8.64], R3 ;  /* 0x0000000308007986 */ /* 0x0001e2000c101524 */
[----:B------:R-:W-:Y:S05]  /*4020*/  BRA `(.L_x_5169) ;  /* 0x0000000c00447947 */ /* 0x000fea0003800000 */
.L_x_5165:
[----:B------:R-:W-:-:S13]  /*4030*/  ISETP.GT.AND P0, PT, R0, 0x6, PT ;  /* 0x000000060000780c */ /* 0x000fda0003f04270 */
[----:B------:R-:W-:Y:S05]  /*4040*/  @P0 BRA `(.L_x_5172) ;  /* 0x00000000002c0947 */ /* 0x000fea0003800000 */
[----:B------:R-:W-:-:S13]  /*4050*/  ISETP.NE.AND P0, PT, R0, 0x5, PT ;  /* 0x000000050000780c */ /* 0x000fda0003f05270 */
[----:B------:R-:W-:Y:S05]  /*4060*/  @!P0 BRA `(.L_x_5173) ;  /* 0x0000000000148947 */ /* 0x000fea0003800000 */
[----:B------:R-:W-:-:S13]  /*4070*/  ISETP.NE.AND P0, PT, R0, 0x6, PT ;  /* 0x000000060000780c */ /* 0x000fda0003f05270 */
[----:B------:R-:W-:Y:S05]  /*4080*/  @P0 BRA `(.L_x_5168) ;  /* 0x00000008007c0947 */ /* 0x000fea0003800000 */
[----:B------:R-:W0:Y:S02]  /*4090*/  I2F.S8 R3, R3 ;  /* 0x0000000300037306 */ /* 0x000e240000001400 */
[----:B0-----:R0:W-:Y:S01]  /*40a0*/  STG.E desc[UR36][R8.64], R3 ;  /* 0x0000000308007986 */ /* 0x0011e2000c101924 */
[----:B------:R-:W-:Y:S05]  /*40b0*/  BRA `(.L_x_5169) ;  /* 0x0000000c00207947 */ /* 0x000fea0003800000 */
.L_x_5173:
[----:B------:R-:W0:Y:S02]  /*40c0*/  I2F.S8 R0, R3 ;  /* 0x0000000300007306 */ /* 0x000e240000001400 */
[----:B0-----:R-:W-:-:S05]  /*40d0*/  F2FP.F16.F32.PACK_AB R0, RZ, R0 ;  /* 0x00000000ff00723e */ /* 0x001fca00000000ff */
[----:B------:R0:W-:Y:S01]  /*40e0*/  STG.E.U16 desc[UR36][R8.64], R0 ;  /* 0x0000000008007986 */ /* 0x0001e2000c101524 */
[----:B------:R-:W-:Y:S05]  /*40f0*/  BRA `(.L_x_5169) ;  /* 0x0000000c00107947 */ /* 0x000fea0003800000 */
.L_x_5172:
[----:B------:R-:W-:-:S13]  /*4100*/  ISETP.NE.AND P0, PT, R0, 0x7, PT ;  /* 0x000000070000780c */ /* 0x000fda0003f05270 */
[----:B------:R-:W-:Y:S05]  /*4110*/  @!P0 BRA `(.L_x_5174) ;  /* 0x0000000000348947 */ /* 0x000fea0003800000 */
[----:B------:R-:W-:-:S13]  /*4120*/  ISETP.NE.AND P0, PT, R0, 0x8, PT ;  /* 0x000000080000780c */ /* 0x000fda0003f05270 */
[----:B------:R-:W-:Y:S05]  /*4130*/  @!P0 BRA `(.L_x_5175) ;  /* 0x0000000000188947 */ /* 0x000fea0003800000 */
[----:B------:R-:W-:-:S13]  /*4140*/  ISETP.NE.AND P0, PT, R0, 0x9, PT ;  /* 0x000000090000780c */ /* 0x000fda0003f05270 */
[----:B------:R-:W-:Y:S05]  /*4150*/  @P0 BRA `(.L_x_5168) ;  /* 0x0000000800480947 */ /* 0x000fea0003800000 */
[----:B------:R-:W0:Y:S01]  /*4160*/  I2F.S8 R4, R3 ;  /* 0x0000000300047306 */ /* 0x000e220000001400 */
[----:B------:R-:W-:-:S05]  /*4170*/  IMAD.MOV.U32 R5, RZ, RZ, RZ ;  /* 0x000000ffff057224 */ /* 0x000fca00078e00ff */
[----:B0-----:R0:W-:Y:S01]  /*4180*/  STG.E.64 desc[UR36][R8.64], R4 ;  /* 0x0000000408007986 */ /* 0x0011e2000c101b24 */
[----:B------:R-:W-:Y:S05]  /*4190*/  BRA `(.L_x_5169) ;  /* 0x0000000800e87947 */ /* 0x000fea0003800000 */
.L_x_5175:
[----:B------:R-:W0:Y:S02]  /*41a0*/  I2F.S8 R3, R3 ;  /* 0x0000000300037306 */ /* 0x000e240000001400 */
[----:B0-----:R-:W-:-:S04]  /*41b0*/  F2FP.F16.F32.PACK_AB R3, RZ, R3 ;  /* 0x00000003ff03723e */ /* 0x001fc800000000ff */
[----:B------:R-:W-:-:S05]  /*41c0*/  PRMT R3, R3, 0x5410, RZ ;  /* 0x0000541003037816 */ /* 0x000fca00000000ff */
[----:B------:R0:W-:Y:S01]  /*41d0*/  STG.E desc[UR36][R8.64], R3 ;  /* 0x0000000308007986 */ /* 0x0001e2000c101924 */
[----:B------:R-:W-:Y:S05]  /*41e0*/  BRA `(.L_x_5169) ;  /* 0x0000000800d47947 */ /* 0x000fea0003800000 */
.L_x_5174:
[----:B------:R-:W-:-:S04]  /*41f0*/  PRMT R4, R3, 0x8880, RZ ;  /* 0x0000888003047816 */ /* 0x000fc800000000ff */
[----:B------:R-:W-:-:S06]  /*4200*/  PRMT R4, R4, 0x7710, RZ ;  /* 0x0000771004047816 */ /* 0x000fcc00000000ff */
[----:B------:R-:W0:Y:S02]  /*4210*/  I2F.F64.S16 R4, R4 ;  /* 0x0000000400047312 */ /* 0x000e240000101c00 */
[----:B0-----:R0:W-:Y:S01]  /*4220*/  STG.E.64 desc[UR36][R8.64], R4 ;  /* 0x0000000408007986 */ /* 0x0011e2000c101b24 */
[----:B------:R-:W-:Y:S05]  /*4230*/  BRA `(.L_x_5169) ;  /* 0x0000000800c07947 */ /* 0x000fea0003800000 */
.L_x_5164:
        /* <DEDUP_REMOVED lines=14> */
.L_x_5178:
[----:B------:R-:W-:Y:S02]  /*4320*/  PRMT R4, R3, 0x8880, RZ ;  /* 0x0000888003047816 */ /* 0x000fe400000000ff */
[----:B------:R-:W-:Y:S02]  /*4330*/  CS2R R6, SRZ ;  /* 0x0000000000067805 */ /* 0x000fe4000001ff00 */
[----:B------:R-:W-:-:S06]  /*4340*/  PRMT R4, R4, 0x7710, RZ ;  /* 0x0000771004047816 */ /* 0x000fcc00000000ff */
[----:B------:R-:W0:Y:S02]  /*4350*/  I2F.F64.S16 R4, R4 ;  /* 0x0000000400047312 */ /* 0x000e240000101c00 */
[----:B0-----:R3:W-:Y:S01]  /*4360*/  STG.E.128 desc[UR36][R8.64], R4 ;  /* 0x0000000408007986 */ /* 0x0017e2000c101d24 */
[----:B------:R-:W-:Y:S05]  /*4370*/  BRA `(.L_x_5169) ;  /* 0x0000000800707947 */ /* 0x000fea0003800000 */
.L_x_5177:
[----:B------:R-:W-:-:S13]  /*4380*/  ISETP.NE.AND P0, PT, R0, 0xf, PT ;  /* 0x0000000f0000780c */ /* 0x000fda0003f05270 */
[----:B------:R-:W-:Y:S05]  /*4390*/  @!P0 BRA `(.L_x_5179) ;  /* 0x0000000000a08947 */ /* 0x000fea0003800000 */
[----:B------:R-:W-:-:S13]  /*43a0*/  ISETP.NE.AND P0, PT, R0, 0x17, PT ;  /* 0x000000170000780c */ /* 0x000fda0003f05270 */
[----:B------:R-:W-:Y:S05]  /*43b0*/  @!P0 BRA `(.L_x_5180) ;  /* 0x00000000004c8947 */ /* 0x000fea0003800000 */
[----:B------:R-:W-:-:S13]  /*43c0*/  ISETP.NE.AND P0, PT, R0, 0x18, PT ;  /* 0x000000180000780c */ /* 0x000fda0003f05270 */
[----:B------:R-:W-:Y:S05]  /*43d0*/  @P0 BRA `(.L_x_5168) ;  /* 0x0000000400a80947 */ /* 0x000fea0003800000 */
        /* <DEDUP_REMOVED lines=13> */
.L_x_5182:
[----:B------:R-:W-:Y:S05]  /*44b0*/  BSYNC.RECONVERGENT B0 ;  /* 0x0000000000007941 */ /* 0x000fea0003800200 */
.L_x_5181:
[----:B------:R-:W-:-:S05]  /*44c0*/  LOP3.LUT R5, R0, 0x80, R5, 0xf8, !PT ;  /* 0x0000008000057812 */ /* 0x000fca00078ef805 */
[----:B------:R2:W-:Y:S01]  /*44d0*/  STG.E.U8 desc[UR36][R8.64], R5 ;  /* 0x0000000508007986 */ /* 0x0005e2000c101124 */
[----:B------:R-:W-:Y:S05]  /*44e0*/  BRA `(.L_x_5169) ;  /* 0x0000000800147947 */ /* 0x000fea0003800000 */
.L_x_5180:
[----:B------:R-:W0:Y:S01]  /*44f0*/  I2F.S8 R6, R3 ;  /* 0x0000000300067306 */ /* 0x000e220000001400 */
        /* <DEDUP_REMOVED lines=14> */
.L_x_5184:
[----:B------:R-:W-:Y:S05]  /*45e0*/  BSYNC.RECONVERGENT B0 ;  /* 0x0000000000007941 */ /* 0x000fea0003800200 */
.L_x_5183:
[----:B------:R-:W-:-:S05]  /*45f0*/  LOP3.LUT R5, R0, 0x80, R5, 0xf8, !PT ;  /* 0x0000008000057812 */ /* 0x000fca00078ef805 */
[----:B------:R1:W-:Y:S01]  /*4600*/  STG.E.U8 desc[UR36][R8.64], R5 ;  /* 0x0000000508007986 */ /* 0x0003e2000c101124 */
[----:B------:R-:W-:Y:S05]  /*4610*/  BRA `(.L_x_5169) ;  /* 0x0000000400c87947 */ /* 0x000fea0003800000 */
.L_x_5179:
[----:B------:R-:W0:Y:S02]  /*4620*/  I2F.S8 R0, R3 ;  /* 0x0000000300007306 */ /* 0x000e240000001400 */
[----:B0-----:R-:W-:-:S05]  /*4630*/  F2FP.BF16.F32.PACK_AB R0, RZ, R0 ;  /* 0x00000000ff00723e */ /* 0x001fca00000010ff */
[----:B------:R0:W-:Y:S01]  /*4640*/  STG.E.U16 desc[UR36][R8.64], R0 ;  /* 0x0000000008007986 */ /* 0x0001e2000c101524 */
[----:B------:R-:W-:Y:S05]  /*4650*/  BRA `(.L_x_5169) ;  /* 0x0000000400b87947 */ /* 0x000fea0003800000 */
.L_x_5176:
        /* <DEDUP_REMOVED lines=8> */
[----:B------:R-:W-:-:S04]  /*46e0*/  PRMT R3, R3, 0x8880, RZ ;  /* 0x0000888003037816 */ /* 0x000fc800000000ff */
[----:B------:R-:W-:-:S05]  /*46f0*/  PRMT R3, R3, 0x7710, RZ ;  /* 0x0000771003037816 */ /* 0x000fca00000000ff */
[----:B------:R0:W-:Y:S01]  /*4700*/  STG.E.U16 desc[UR36][R8.64], R3 ;  /* 0x0000000308007986 */ /* 0x0001e2000c101524 */
[----:B------:R-:W-:Y:S05]  /*4710*/  BRA `(.L_x_5169) ;  /* 0x0000000400887947 */ /* 0x000fea0003800000 */
.L_x_5187:
        /* <DEDUP_REMOVED lines=13> */
.L_x_5190:
[----:B------:R-:W-:-:S04]  /*47f0*/  SHF.R.U32.HI R0, RZ, 0x14, R3 ;  /* 0x00000014ff007819 */ /* 0x000fc80000011603 */
[----:B------:R-:W-:-:S04]  /*4800*/  LOP3.LUT R0, R0, 0x1, RZ, 0xc0, !PT ;  /* 0x0000000100007812 */ /* 0x000fc800078ec0ff */
[----:B------:R-:W-:-:S04]  /*4810*/  IADD3 R0, PT, PT, R3, 0x487ffff, R0 ;  /* 0x0487ffff03007810 */ /* 0x000fc80007ffe000 */
[----:B------:R-:W-:-:S04]  /*4820*/  SHF.R.U32.HI R0, RZ, 0x14, R0 ;  /* 0x00000014ff007819 */ /* 0x000fc80000011600 */
[----:B------:R-:W-:-:S07]  /*4830*/  LOP3.LUT R0, R0, 0xff, RZ, 0xc0, !PT ;  /* 0x000000ff00007812 */ /* 0x000fce00078ec0ff */
.L_x_5191:
[----:B------:R-:W-:-:S04]  /*4840*/  SHF.R.U32.HI R3, RZ, 0x18, R3 ;  /* 0x00000018ff037819 */ /* 0x000fc80000011603 */
[----:B------:R-:W-:-:S04]  /*4850*/  LOP3.LUT R0, R0, 0x80, R3, 0xf8, !PT ;  /* 0x0000008000007812 */ /* 0x000fc800078ef803 */
[----:B------:R-:W-:-:S07]  /*4860*/  PRMT R4, R0, 0x7610, R4 ;  /* 0x0000761000047816 */ /* 0x000fce0000000004 */
.L_x_5189:
[----:B------:R-:W-:Y:S05]  /*4870*/  BSYNC.RECONVERGENT B0 ;  /* 0x0000000000007941 */ /* 0x000fea0003800200 */
.L_x_5188:
[----:B------:R0:W-:Y:S01]  /*4880*/  STG.E.U8 desc[UR36][R8.64], R4 ;  /* 0x0000000408007986 */ /* 0x0001e2000c101124 */
[----:B------:R-:W-:Y:S05]  /*4890*/  BRA `(.L_x_5169) ;  /* 0x0000000400287947 */ /* 0x000fea0003800000 */
.L_x_5186:
        /* <DEDUP_REMOVED lines=13> */
.L_x_5194:
[----:B------:R-:W-:-:S04]  /*4970*/  SHF.R.U32.HI R0, RZ, 0x15, R3 ;  /* 0x00000015ff007819 */ /* 0x000fc80000011603 */
[----:B------:R-:W-:-:S04]  /*4980*/  LOP3.LUT R0, R0, 0x1, RZ, 0xc0, !PT ;  /* 0x0000000100007812 */ /* 0x000fc800078ec0ff */
[----:B------:R-:W-:-:S04]  /*4990*/  IADD3 R0, PT, PT, R3, 0x88fffff, R0 ;  /* 0x088fffff03007810 */ /* 0x000fc80007ffe000 */
[----:B------:R-:W-:-:S04]  /*49a0*/  SHF.R.U32.HI R0, RZ, 0x15, R0 ;  /* 0x00000015ff007819 */ /* 0x000fc80000011600 */
[----:B------:R-:W-:-:S07]  /*49b0*/  LOP3.LUT R0, R0, 0xff, RZ, 0xc0, !PT ;  /* 0x000000ff00007812 */ /* 0x000fce00078ec0ff */
.L_x_5195:
[----:B------:R-:W-:-:S04]  /*49c0*/  SHF.R.U32.HI R3, RZ, 0x18, R3 ;  /* 0x00000018ff037819 */ /* 0x000fc80000011603 */
[----:B------:R-:W-:-:S04]  /*49d0*/  LOP3.LUT R0, R0, 0x80, R3, 0xf8, !PT ;  /* 0x0000008000007812 */ /* 0x000fc800078ef803 */
[----:B------:R-:W-:-:S07]  /*49e0*/  PRMT R4, R0, 0x7610, R4 ;  /* 0x0000761000047816 */ /* 0x000fce0000000004 */
.L_x_5193:
[----:B------:R-:W-:Y:S05]  /*49f0*/  BSYNC.RECONVERGENT B0 ;  /* 0x0000000000007941 */ /* 0x000fea0003800200 */
.L_x_5192:
[----:B------:R0:W-:Y:S01]  /*4a00*/  STG.E.U8 desc[UR36][R8.64], R4 ;  /* 0x0000000408007986 */ /* 0x0001e2000c101124 */
[----:B------:R-:W-:Y:S05]  /*4a10*/  BRA `(.L_x_5169) ;  /* 0x0000000000c87947 */ /* 0x000fea0003800000 */
.L_x_5185:
[----:B------:R-:W-:-:S13]  /*4a20*/  ISETP.NE.AND P0, PT, R0, 0x1c, PT ;  /* 0x0000001c0000780c */ /* 0x000fda0003f05270 */
[----:B------:R-:W-:Y:S05]  /*4a30*/  @!P0 BRA `(.L_x_5196) ;  /* 0x0000000000b08947 */ /* 0x000fea0003800000 */
[----:B------:R-:W-:-:S13]  /*4a40*/  ISETP.NE.AND P0, PT, R0, 0x1d, PT ;  /* 0x0000001d0000780c */ /* 0x000fda0003f05270 */
[----:B------:R-:W-:Y:S05]  /*4a50*/  @!P0 BRA `(.L_x_5197) ;  /* 0x0000000000908947 */ /* 0x000fea0003800000 */
[----:B------:R-:W-:-:S13]  /*4a60*/  ISETP.NE.AND P0, PT, R0, 0x2c, PT ;  /* 0x0000002c0000780c */ /* 0x000fda0003f05270 */
[----:B------:R-:W-:Y:S05]  /*4a70*/  @!P0 BRA `(.L_x_5198) ;  /* 0x0000000000448947 */ /* 0x000fea0003800000 */
.L_x_5168:
        /* <DEDUP_REMOVED lines=16> */
.L_x_5199:
[----:B------:R-:W-:Y:S05]  /*4b80*/  BRA `(.L_x_5169) ;  /* 0x00000000006c7947 */ /* 0x000fea0003800000 */
.L_x_5198:
[----:B------:R-:W0:Y:S02]  /*4b90*/  I2F.S8 R6, R3 ;  /* 0x0000000300067306 */ /* 0x000e240000001400 */
        /* <DEDUP_REMOVED lines=16> */
.L_x_5197:
[----:B------:R-:W-:-:S04]  /*4ca0*/  LOP3.LUT R3, R3, 0xffff, RZ, 0xc0, !PT ;  /* 0x0000ffff03037812 */ /* 0x000fc800078ec0ff */
[----:B------:R-:W-:-:S05]  /*4cb0*/  PRMT R3, R3, 0x8880, RZ ;  /* 0x0000888003037816 */ /* 0x000fca00000000ff */
[----:B------:R-:W-:-:S05]  /*4cc0*/  IMAD.MOV.U32 R4, RZ, RZ, R3 ;  /* 0x000000ffff047224 */ /* 0x000fca00078e0003 */
[----:B------:R-:W-:-:S05]  /*4cd0*/  SHF.R.S32.HI R5, RZ, 0x1f, R4 ;  /* 0x0000001fff057819 */ /* 0x000fca0000011404 */
[----:B------:R0:W-:Y:S01]  /*4ce0*/  STG.E.64 desc[UR36][R8.64], R4 ;  /* 0x0000000408007986 */ /* 0x0001e2000c101b24 */
[----:B------:R-:W-:Y:S05]  /*4cf0*/  BRA `(.L_x_5169) ;  /* 0x0000000000107947 */ /* 0x000fea0003800000 */
.L_x_5196:
[----:B------:R-:W-:-:S04]  /*4d00*/  PRMT R4, R4, 0x9910, RZ ;  /* 0x0000991004047816 */ /* 0x000fc800000000ff */
[----:B------:R-:W-:-:S04]  /*4d10*/  IABS R0, R4 ;  /* 0x0000000400007213 */ /* 0x000fc80000000000 */
[----:B------:R-:W-:-:S05]  /*4d20*/  PRMT R3, R0, 0x8880, RZ ;  /* 0x0000888000037816 */ /* 0x000fca00000000ff */
[----:B------:R0:W-:Y:S02]  /*4d30*/  STG.E desc[UR36][R8.64], R3 ;  /* 0x0000000308007986 */ /* 0x0001e4000c101924 */
.L_x_5169:
        /* <DEDUP_REMOVED lines=23> */
.L_x_5204:
[----:B------:R0:W-:Y:S01]  /*4eb0*/  STG.E.U8 desc[UR36][R8.64], R26 ;  /* 0x0000001a08007986 */ /* 0x0001e2000c101124 */
[----:B------:R-:W-:Y:S05]  /*4ec0*/  BRA `(.L_x_5206) ;  /* 0x0000000c00907947 */ /* 0x000fea0003800000 */
.L_x_5203:
        /* <DEDUP_REMOVED lines=12> */
.L_x_5208:
[----:B------:R-:W-:-:S04]  /*4f90*/  PRMT R24, R24, 0x9910, RZ ;  /* 0x0000991018187816 */ /* 0x000fc800000000ff */
[----:B------:R-:W-:-:S04]  /*4fa0*/  IABS R0, R24 ;  /* 0x0000001800007213 */ /* 0x000fc80000000000 */
[----:B------:R-:W-:-:S05]  /*4fb0*/  PRMT R3, R0, 0x8880, RZ ;  /* 0x0000888000037816 */ /* 0x000fca00000000ff */
[----:B------:R3:W-:Y:S01]  /*4fc0*/  STG.E desc[UR36][R8.64], R3 ;  /* 0x0000000308007986 */ /* 0x0007e2000c101924 */
[----:B------:R-:W-:Y:S05]  /*4fd0*/  BRA `(.L_x_5206) ;  /* 0x0000000c004c7947 */ /* 0x000fea0003800000 */
.L_x_5207:
[----:B------:R-:W-:-:S04]  /*4fe0*/  PRMT R3, R26, 0x8880, RZ ;  /* 0x000088801a037816 */ /* 0x000fc800000000ff */
[----:B------:R-:W-:-:S05]  /*4ff0*/  PRMT R3, R3, 0x7710, RZ ;  /* 0x0000771003037816 */ /* 0x000fca00000000ff */
[----:B------:R2:W-:Y:S01]  /*5000*/  STG.E.U16 desc[UR36][R8.64], R3 ;  /* 0x0000000308007986 */ /* 0x0005e2000c101524 */
[----:B------:R-:W-:Y:S05]  /*5010*/  BRA `(.L_x_5206) ;  /* 0x0000000c003c7947 */ /* 0x000fea0003800000 */
.L_x_5202:
        /* <DEDUP_REMOVED lines=9> */
.L_x_5210:
[----:B------:R-:W0:Y:S02]  /*50b0*/  I2F.S8 R0, R26 ;  /* 0x0000001a00007306 */ /* 0x000e240000001400 */
[----:B0-----:R-:W-:-:S05]  /*50c0*/  F2FP.F16.F32.PACK_AB R0, RZ, R0 ;  /* 0x00000000ff00723e */ /* 0x001fca00000000ff */
[----:B------:R0:W-:Y:S01]  /*50d0*/  STG.E.U16 desc[UR36][R8.64], R0 ;  /* 0x0000000008007986 */ /* 0x0001e2000c101524 */
[----:B------:R-:W-:Y:S05]  /*50e0*/  BRA `(.L_x_5206) ;  /* 0x0000000c00087947 */ /* 0x000fea0003800000 */
.L_x_5209:
        /* <DEDUP_REMOVED lines=10> */
.L_x_5212:
[----:B------:R-:W0:Y:S02]  /*5190*/  I2F.S8 R26, R26 ;  /* 0x0000001a001a7306 */ /* 0x000e240000001400 */
[----:B0-----:R-:W-:-:S04]  /*51a0*/  F2FP.F16.F32.PACK_AB R3, RZ, R26 ;  /* 0x0000001aff03723e */ /* 0x001fc800000000ff */
[----:B------:R-:W-:-:S05]  /*51b0*/  PRMT R3, R3, 0x5410, RZ ;  /* 0x0000541003037816 */ /* 0x000fca00000000ff */
[----:B------:R0:W-:Y:S01]  /*51c0*/  STG.E desc[UR36][R8.64], R3 ;  /* 0x0000000308007986 */ /* 0x0001e2000c101924 */
[----:B------:R-:W-:Y:S05]  /*51d0*/  BRA `(.L_x_5206) ;  /* 0x0000000800cc7947 */ /* 0x000fea0003800000 */
.L_x_5211:
[----:B------:R-:W-:-:S04]  /*51e0*/  PRMT R4, R26, 0x8880, RZ ;  /* 0x000088801a047816 */ /* 0x000fc800000000ff */
[----:B------:R-:W-:-:S06]  /*51f0*/  PRMT R4, R4, 0x7710, RZ ;  /* 0x0000771004047816 */ /* 0x000fcc00000000ff */
[----:B------:R-:W0:Y:S02]  /*5200*/  I2F.F64.S16 R4, R4 ;  /* 0x0000000400047312 */ /* 0x000e240000101c00 */
[----:B0-----:R0:W-:Y:S01]  /*5210*/  STG.E.64 desc[UR36][R8.64], R4 ;  /* 0x0000000408007986 */ /* 0x0011e2000c101b24 */
[----:B------:R-:W-:Y:S05]  /*5220*/  BRA `(.L_x_5206) ;  /* 0x0000000800b87947 */ /* 0x000fea0003800000 */
.L_x_5201:
        /* <DEDUP_REMOVED lines=14> */
.L_x_5216:
        /* <DEDUP_REMOVED lines=17> */
.L_x_5219:
[----:B------:R-:W-:-:S04]  /*5420*/  SHF.R.U32.HI R3, RZ, 0x18, R5 ;  /* 0x00000018ff037819 */ /* 0x000fc80000011605 */
[----:B------:R-:W-:-:S04]  /*5430*/  LOP3.LUT R0, R0, 0x80, R3, 0xf8, !PT ;  /* 0x0000008000007812 */ /* 0x000fc800078ef803 */
[----:B------:R-:W-:-:S07]  /*5440*/  PRMT R4, R0, 0x7610, R4 ;  /* 0x0000761000047816 */ /* 0x000fce0000000004 */
.L_x_5218:
[----:B------:R-:W-:Y:S05]  /*5450*/  BSYNC.RECONVERGENT B0 ;  /* 0x0000000000007941 */ /* 0x000fea0003800200 */
.L_x_5217:
[----:B------:R0:W-:Y:S01]  /*5460*/  STG.E.U8 desc[UR36][R8.64], R4 ;  /* 0x0000000408007986 */ /* 0x0001e2000c101124 */
[----:B------:R-:W-:Y:S05]  /*5470*/  BRA `(.L_x_5206) ;  /* 0x0000000800247947 */ /* 0x000fea0003800000 */
.L_x_5215:
        /* <DEDUP_REMOVED lines=17> */
.L_x_5222:
[----:B------:R-:W-:-:S04]  /*5590*/  SHF.R.U32.HI R3, RZ, 0x18, R5 ;  /* 0x00000018ff037819 */ /* 0x000fc80000011605 */
[----:B------:R-:W-:-:S04]  /*55a0*/  LOP3.LUT R0, R0, 0x80, R3, 0xf8, !PT ;  /* 0x0000008000007812 */ /* 0x000fc800078ef803 */
[----:B------:R-:W-:-:S07]  /*55b0*/  PRMT R4, R0, 0x7610, R4 ;  /* 0x0000761000047816 */ /* 0x000fce0000000004 */
.L_x_5221:
[----:B------:R-:W-:Y:S05]  /*55c0*/  BSYNC.RECONVERGENT B0 ;  /* 0x0000000000007941 */ /* 0x000fea0003800200 */
.L_x_5220:
[----:B------:R0:W-:Y:S01]  /*55d0*/  STG.E.U8 desc[UR36][R8.64], R4 ;  /* 0x0000000408007986 */ /* 0x0001e2000c101124 */
[----:B------:R-:W-:Y:S05]  /*55e0*/  BRA `(.L_x_5206) ;  /* 0x0000000400c87947 */ /* 0x000fea0003800000 */
.L_x_5214:
[----:B------:R-:W-:-:S13]  /*55f0*/  ISETP.NE.AND P0, PT, R0, 0x1c, PT ;  /* 0x0000001c0000780c */ /* 0x000fda0003f05270 */
[----:B------:R-:W-:Y:S05]  /*5600*/  @!P0 BRA `(.L_x_5223) ;  /* 0x0000000000688947 */ /* 0x000fea0003800000 */
[----:B------:R-:W-:-:S13]  /*5610*/  ISETP.NE.AND P0, PT, R0, 0x1d, PT ;  /* 0x0000001d0000780c */ /* 0x000fda0003f05270 */
[----:B------:R-:W-:Y:S05]  /*5620*/  @!P0 BRA `(.L_x_5224) ;  /* 0x0000000000488947 */ /* 0x000fea0003800000 */
[----:B------:R-:W-:-:S13]  /*5630*/  ISETP.NE.AND P0, PT, R0, 0x2c, PT ;  /* 0x0000002c0000780c */ /* 0x000fda0003f05270 */
[----:B------:R-:W-:Y:S05]  /*5640*/  @P0 BRA `(.L_x_5205) ;  /* 0x0000000000cc0947 */ /* 0x000fea0003800000 */
        /* <DEDUP_REMOVED lines=16> */
.L_x_5224:
[----:B------:R-:W-:-:S04]  /*5750*/  LOP3.LUT R26, R26, 0xffff, RZ, 0xc0, !PT ;  /* 0x0000ffff1a1a7812 */ /* 0x000fc800078ec0ff */
[----:B------:R-:W-:-:S05]  /*5760*/  PRMT R26, R26, 0x8880, RZ ;  /* 0x000088801a1a7816 */ /* 0x000fca00000000ff */
[----:B------:R-:W-:-:S05]  /*5770*/  IMAD.MOV.U32 R4, RZ, RZ, R26 ;  /* 0x000000ffff047224 */ /* 0x000fca00078e001a */
[----:B------:R-:W-:-:S05]  /*5780*/  SHF.R.S32.HI R5, RZ, 0x1f, R4 ;  /* 0x0000001fff057819 */ /* 0x000fca0000011404 */
[----:B------:R0:W-:Y:S01]  /*5790*/  STG.E.64 desc[UR36][R8.64], R4 ;  /* 0x0000000408007986 */ /* 0x0001e2000c101b24 */
[----:B------:R-:W-:Y:S05]  /*57a0*/  BRA `(.L_x_5206) ;  /* 0x0000000400587947 */ /* 0x000fea0003800000 */
.L_x_5223:
[----:B------:R-:W-:-:S04]  /*57b0*/  PRMT R24, R24, 0x9910, RZ ;  /* 0x0000991018187816 */ /* 0x000fc800000000ff */
[----:B------:R-:W-:-:S04]  /*57c0*/  IABS R0, R24 ;  /* 0x0000001800007213 */ /* 0x000fc80000000000 */
[----:B------:R-:W-:-:S05]  /*57d0*/  PRMT R3, R0, 0x8880, RZ ;  /* 0x0000888000037816 */ /* 0x000fca00000000ff */
[----:B------:R0:W-:Y:S01]  /*57e0*/  STG.E desc[UR36][R8.64], R3 ;  /* 0x0000000308007986 */ /* 0x0001e2000c101924 */
[----:B------:R-:W-:Y:S05]  /*57f0*/  BRA `(.L_x_5206) ;  /* 0x0000000400447947 */ /* 0x000fea0003800000 */
.L_x_5213:
        /* <DEDUP_REMOVED lines=12> */
.L_x_5226:
[----:B------:R-:W-:Y:S02]  /*58c0*/  PRMT R4, R26, 0x8880, RZ ;  /* 0x000088801a047816 */ /* 0x000fe400000000ff */
[----:B------:R-:W-:Y:S02]  /*58d0*/  CS2R R6, SRZ ;  /* 0x0000000000067805 */ /* 0x000fe4000001ff00 */
[----:B------:R-:W-:-:S06]  /*58e0*/  PRMT R4, R4, 0x7710, RZ ;  /* 0x0000771004047816 */ /* 0x000fcc00000000ff */
[----:B------:R-:W0:Y:S02]  /*58f0*/  I2F.F64.S16 R4, R4 ;  /* 0x0000000400047312 */ /* 0x000e240000101c00 */
[----:B0-----:R0:W-:Y:S01]  /*5900*/  STG.E.128 desc[UR36][R8.64], R4 ;  /* 0x0000000408007986 */ /* 0x0011e2000c101d24 */
[----:B------:R-:W-:Y:S05]  /*5910*/  BRA `(.L_x_5206) ;  /* 0x0000000000fc7947 */ /* 0x000fea0003800000 */
.L_x_5225:
[----:B------:R-:W-:-:S13]  /*5920*/  ISETP.NE.AND P0, PT, R0, 0xf, PT ;  /* 0x0000000f0000780c */ /* 0x000fda0003f05270 */
[----:B------:R-:W-:Y:S05]  /*5930*/  @!P0 BRA `(.L_x_5227) ;  /* 0x0000000000e88947 */ /* 0x000fea0003800000 */
[----:B------:R-:W-:-:S13]  /*5940*/  ISETP.NE.AND P0, PT, R0, 0x17, PT ;  /* 0x000000170000780c */ /* 0x000fda0003f05270 */
[----:B------:R-:W-:Y:S05]  /*5950*/  @!P0 BRA `(.L_x_5228) ;  /* 0x0000000000908947 */ /* 0x000fea0003800000 */
[----:B------:R-:W-:-:S13]  /*5960*/  ISETP.NE.AND P0, PT, R0, 0x18, PT ;  /* 0x000000180000780c */ /* 0x000fda0003f05270 */
[----:B------:R-:W-:Y:S05]  /*5970*/  @!P0 BRA `(.L_x_5229) ;  /* 0x0000000000448947 */ /* 0x000fea0003800000 */
.L_x_5205:
        /* <DEDUP_REMOVED lines=16> */
.L_x_5230:
[----:B------:R-:W-:Y:S05]  /*5a80*/  BRA `(.L_x_5206) ;  /* 0x0000000000a07947 */ /* 0x000fea0003800000 */
.L_x_5229:
        /* <DEDUP_REMOVED lines=13> */
.L_x_5232:
[----:B------:R-:W-:Y:S05]  /*5b60*/  BSYNC.RECONVERGENT B0 ;  /* 0x0000000000007941 */ /* 0x000fea0003800200 */
.L_x_5231:
[----:B------:R-:W-:-:S05]  /*5b70*/  LOP3.LUT R3, R0, 0x80, R3, 0xf8, !PT ;  /* 0x0000008000037812 */ /* 0x000fca00078ef803 */
[----:B------:R0:W-:Y:S01]  /*5b80*/  STG.E.U8 desc[UR36][R8.64], R3 ;  /* 0x0000000308007986 */ /* 0x0001e2000c101124 */
[----:B------:R-:W-:Y:S05]  /*5b90*/  BRA `(.L_x_5206) ;  /* 0x00000000005c7947 */ /* 0x000fea0003800000 */
.L_x_5228:
        /* <DEDUP_REMOVED lines=12> */
.L_x_5234:
[----:B------:R-:W-:Y:S01]  /*5c60*/  IMAD.MOV.U32 R0, RZ, RZ, 0x7f ;  /* 0x0000007fff007424 */ /* 0x000fe200078e00ff */
[----:B------:R-:W-:-:S04]  /*5c70*/  ISETP.GT.U32.AND P0, PT, R3, 0x7f800000, PT ;  /* 0x7f8000000300780c */ /* 0x000fc80003f04070 */
[----:B------:R-:W-:-:S09]  /*5c80*/  SEL R0, R0, 0x7c, P0 ;  /* 0x0000007c00007807 */ /* 0x000fd20000000000 */
.L_x_5235:
[----:B------:R-:W-:Y:S05]  /*5c90*/  BSYNC.RECONVERGENT B0 ;  /* 0x0000000000007941 */ /* 0x000fea0003800200 */
.L_x_5233:
[----:B------:R-:W-:-:S04]  /*5ca0*/  SHF.R.U32.HI R3, RZ, 0x18, R5 ;  /* 0x00000018ff037819 */ /* 0x000fc80000011605 */
[----:B------:R-:W-:-:S05]  /*5cb0*/  LOP3.LUT R3, R0, 0x80, R3, 0xf8, !PT ;  /* 0x0000008000037812 */ /* 0x000fca00078ef803 */
[----:B------:R0:W-:Y:S01]  /*5cc0*/  STG.E.U8 desc[UR36][R8.64], R3 ;  /* 0x0000000308007986 */ /* 0x0001e2000c101124 */
[----:B------:R-:W-:Y:S05]  /*5cd0*/  BRA `(.L_x_5206) ;  /* 0x00000000000c7947 */ /* 0x000fea0003800000 */
.L_x_5227:
[----:B------:R-:W0:Y:S02]  /*5ce0*/  I2F.S8 R0, R26 ;  /* 0x0000001a00007306 */ /* 0x000e240000001400 */
[----:B0-----:R-:W-:-:S05]  /*5cf0*/  F2FP.BF16.F32.PACK_AB R0, RZ, R0 ;  /* 0x00000000ff00723e */ /* 0x001fca00000010ff */
[----:B------:R0:W-:Y:S02]  /*5d00*/  STG.E.U16 desc[UR36][R8.64], R0 ;  /* 0x0000000008007986 */ /* 0x0001e4000c101524 */
.L_x_5206:
[----:B------:R-:W-:-:S07]  /*5d10*/  VIADD R25, R25, 0x80 ;  /* 0x0000008019197836 */ /* 0x000fce0000000000 */
.L_x_5163:
[----:B------:R-:W-:-:S13]  /*5d20*/  ISETP.GE.AND P0, PT, R25, R23, PT ;  /* 0x000000171900720c */ /* 0x000fda0003f06270 */
[----:B------:R-:W-:Y:S05]  /*5d30*/  @P0 BREAK.RELIABLE B6 ;  /* 0x0000000000060942 */ /* 0x000fea0003800100 */
[----:B------:R-:W-:Y:S05]  /*5d40*/  @P0 BRA `(.L_x_5200) ;  /* 0x0000000c00f00947 */ /* 0x000fea0003800000 */
[----:B------:R-:W-:Y:S05]  /*5d50*/  BSYNC.RELIABLE B6 ;  /* 0x0000000000067941 */ /* 0x000fea0003800100 */
.L_x_5162:
        /* <DEDUP_REMOVED lines=20> */
.L_x_5239:
[----:B------:R0:W-:Y:S01]  /*5ea0*/  STG.E.U8 desc[UR36][R8.64], R18 ;  /* 0x0000001208007986 */ /* 0x0001e2000c101124 */
[----:B------:R-:W-:Y:S05]  /*5eb0*/  BRA `(.L_x_5241) ;  /* 0x0000000c00907947 */ /* 0x000fea0003800000 */
.L_x_5238:
        /* <DEDUP_REMOVED lines=12> */
.L_x_5243:
[----:B------:R-:W-:-:S04]  /*5f80*/  PRMT R16, R16, 0x9910, RZ ;  /* 0x0000991010107816 */ /* 0x000fc800000000ff */
[----:B------:R-:W-:-:S04]  /*5f90*/  IABS R0, R16 ;  /* 0x0000001000007213 */ /* 0x000fc80000000000 */
[----:B------:R-:W-:-:S05]  /*5fa0*/  PRMT R3, R0, 0x8880, RZ ;  /* 0x0000888000037816 */ /* 0x000fca00000000ff */
[----:B------:R0:W-:Y:S01]  /*5fb0*/  STG.E desc[UR36][R8.64], R3 ;  /* 0x0000000308007986 */ /* 0x0001e2000c101924 */
[----:B------:R-:W-:Y:S05]  /*5fc0*/  BRA `(.L_x_5241) ;  /* 0x0000000c004c7947 */ /* 0x000fea0003800000 */
.L_x_5242:
[----:B------:R-:W-:-:S04]  /*5fd0*/  PRMT R3, R18, 0x8880, RZ ;  /* 0x0000888012037816 */ /* 0x000fc800000000ff */
[----:B------:R-:W-:-:S05]  /*5fe0*/  PRMT R3, R3, 0x7710, RZ ;  /* 0x0000771003037816 */ /* 0x000fca00000000ff */
[----:B------:R0:W-:Y:S01]  /*5ff0*/  STG.E.U16 desc[UR36][R8.64], R3 ;  /* 0x0000000308007986 */ /* 0x0001e2000c101524 */
[----:B------:R-:W-:Y:S05]  /*6000*/  BRA `(.L_x_5241) ;  /* 0x0000000c003c7947 */ /* 0x000fea0003800000 */
.L_x_5237:
        /* <DEDUP_REMOVED lines=9> */
.L_x_5245:
[----:B------:R-:W0:Y:S02]  /*60a0*/  I2F.S8 R0, R18 ;  /* 0x0000001200007306 */ /* 0x000e240000001400 */
[----:B0-----:R-:W-:-:S05]  /*60b0*/  F2FP.F16.F32.PACK_AB R0, RZ, R0 ;  /* 0x00000000ff00723e */ /* 0x001fca00000000ff */
[----:B------:R0:W-:Y:S01]  /*60c0*/  STG.E.U16 desc[UR36][R8.64], R0 ;  /* 0x0000000008007986 */ /* 0x0001e2000c101524 */
[----:B------:R-:W-:Y:S05]  /*60d0*/  BRA `(.L_x_5241) ;  /* 0x0000000c00087947 */ /* 0x000fea0003800000 */
.L_x_5244:
        /* <DEDUP_REMOVED lines=10> */
.L_x_5247:
[----:B------:R-:W0:Y:S02]  /*6180*/  I2F.S8 R18, R18 ;  /* 0x0000001200127306 */ /* 0x000e240000001400 */
[----:B0-----:R-:W-:-:S04]  /*6190*/  F2FP.F16.F32.PACK_AB R3, RZ, R18 ;  /* 0x00000012ff03723e */ /* 0x001fc800000000ff */
[----:B------:R-:W-:-:S05]  /*61a0*/  PRMT R3, R3, 0x5410, RZ ;  /* 0x0000541003037816 */ /* 0x000fca00000000ff */
[----:B------:R0:W-:Y:S01]  /*61b0*/  STG.E desc[UR36][R8.64], R3 ;  /* 0x0000000308007986 */ /* 0x0001e2000c101924 */
[----:B------:R-:W-:Y:S05]  /*61c0*/  BRA `(.L_x_5241) ;  /* 0x0000000800cc7947 */ /* 0x000fea0003800000 */
.L_x_5246:
[----:B------:R-:W-:-:S04]  /*61d0*/  PRMT R4, R18, 0x8880, RZ ;  /* 0x0000888012047816 */ /* 0x000fc800000000ff */
[----:B------:R-:W-:-:S06]  /*61e0*/  PRMT R4, R4, 0x7710, RZ ;  /* 0x0000771004047816 */ /* 0x000fcc00000000ff */
[----:B------:R-:W0:Y:S02]  /*61f0*/  I2F.F64.S16 R4, R4 ;  /* 0x0000000400047312 */ /* 0x000e240000101c00 */
[----:B0-----:R0:W-:Y:S01]  /*6200*/  STG.E.64 desc[UR36][R8.64], R4 ;  /* 0x0000000408007986 */ /* 0x0011e2000c101b24 */
[----:B------:R-:W-:Y:S05]  /*6210*/  BRA `(.L_x_5241) ;  /* 0x0000000800b87947 */ /* 0x000fea0003800000 */
.L_x_5236:
        /* <DEDUP_REMOVED lines=14> */
.L_x_5251:
        /* <DEDUP_REMOVED lines=17> */
.L_x_5254:
[----:B------:R-:W-:-:S04]  /*6410*/  SHF.R.U32.HI R3, RZ, 0x18, R5 ;  /* 0x00000018ff037819 */ /* 0x000fc80000011605 */
[----:B------:R-:W-:-:S04]  /*6420*/  LOP3.LUT R0, R0, 0x80, R3, 0xf8, !PT ;  /* 0x0000008000007812 */ /* 0x000fc800078ef803 */
[----:B------:R-:W-:-:S07]  /*6430*/  PRMT R4, R0, 0x7610, R4 ;  /* 0x0000761000047816 */ /* 0x000fce0000000004 */
.L_x_5253:
[----:B------:R-:W-:Y:S05]  /*6440*/  BSYNC.RECONVERGENT B0 ;  /* 0x0000000000007941 */ /* 0x000fea0003800200 */
.L_x_5252:
[----:B------:R0:W-:Y:S01]  /*6450*/  STG.E.U8 desc[UR36][R8.64], R4 ;  /* 0x0000000408007986 */ /* 0x0001e2000c101124 */
[----:B------:R-:W-:Y:S05]  /*6460*/  BRA `(.L_x_5241) ;  /* 0x0000000800247947 */ /* 0x000fea0003800000 */
.L_x_5250:
        /* <DEDUP_REMOVED lines=17> */
.L_x_5257:
[----:B------:R-:W-:-:S04]  /*6580*/  SHF.R.U32.HI R3, RZ, 0x18, R5 ;  /* 0x00000018ff037819 */ /* 0x000fc80000011605 */
[----:B------:R-:W-:-:S04]  /*6590*/  LOP3.LUT R0, R0, 0x80, R3, 0xf8, !PT ;  /* 0x0000008000007812 */ /* 0x000fc800078ef803 */
[----:B------:R-:W-:-:S07]  /*65a0*/  PRMT R4, R0, 0x7610, R4 ;  /* 0x0000761000047816 */ /* 0x000fce0000000004 */
.L_x_5256:
[----:B------:R-:W-:Y:S05]  /*65b0*/  BSYNC.RECONVERGENT B0 ;  /* 0x0000000000007941 */ /* 0x000fea0003800200 */
.L_x_5255:
[----:B------:R0:W-:Y:S01]  /*65c0*/  STG.E.U8 desc[UR36][R8.64], R4 ;  /* 0x0000000408007986 */ /* 0x0001e2000c101124 */
[----:B------:R-:W-:Y:S05]  /*65d0*/  BRA `(.L_x_5241) ;  /* 0x0000000400c87947 */ /* 0x000fea0003800000 */
.L_x_5249:
        /* <DEDUP_REMOVED lines=22> */
.L_x_5259:
[----:B------:R-:W-:-:S04]  /*6740*/  LOP3.LUT R18, R18, 0xffff, RZ, 0xc0, !PT ;  /* 0x0000ffff12127812 */ /* 0x000fc800078ec0ff */
[----:B------:R-:W-:-:S05]  /*6750*/  PRMT R18, R18, 0x8880, RZ ;  /* 0x0000888012127816 */ /* 0x000fca00000000ff */
[----:B------:R-:W-:-:S05]  /*6760*/  IMAD.MOV.U32 R4, RZ, RZ, R18 ;  /* 0x000000ffff047224 */ /* 0x000fca00078e0012 */
[----:B------:R-:W-:-:S05]  /*6770*/  SHF.R.S32.HI R5, RZ, 0x1f, R4 ;  /* 0x0000001fff057819 */ /* 0x000fca0000011404 */
[----:B------:R0:W-:Y:S01]  /*6780*/  STG.E.64 desc[UR36][R8.64], R4 ;  /* 0x0000000408007986 */ /* 0x0001e2000c101b24 */
[----:B------:R-:W-:Y:S05]  /*6790*/  BRA `(.L_x_5241) ;  /* 0x0000000400587947 */ /* 0x000fea0003800000 */
.L_x_5258:
[----:B------:R-:W-:-:S04]  /*67a0*/  PRMT R16, R16, 0x9910, RZ ;  /* 0x0000991010107816 */ /* 0x000fc800000000ff */
[----:B------:R-:W-:-:S04]  /*67b0*/  IABS R0, R16 ;  /* 0x0000001000007213 */ /* 0x000fc80000000000 */
[----:B------:R-:W-:-:S05]  /*67c0*/  PRMT R3, R0, 0x8880, RZ ;  /* 0x0000888000037816 */ /* 0x000fca00000000ff */
[----:B------:R0:W-:Y:S01]  /*67d0*/  STG.E desc[UR36][R8.64], R3 ;  /* 0x0000000308007986 */ /* 0x0001e2000c101924 */
[----:B------:R-:W-:Y:S05]  /*67e0*/  BRA `(.L_x_5241) ;  /* 0x0000000400447947 */ /* 0x000fea0003800000 */
.L_x_5248:
        /* <DEDUP_REMOVED lines=12> */
.L_x_5261:
[----:B------:R-:W-:Y:S02]  /*68b0*/  PRMT R4, R18, 0x8880, RZ ;  /* 0x0000888012047816 */ /* 0x000fe400000000ff */
[----:B------:R-:W-:Y:S02]  /*68c0*/  CS2R R6, SRZ ;  /* 0x0000000000067805 */ /* 0x000fe4000001ff00 */
[----:B------:R-:W-:-:S06]  /*68d0*/  PRMT R4, R4, 0x7710, RZ ;  /* 0x0000771004047816 */ /* 0x000fcc00000000ff */
[----:B------:R-:W0:Y:S02]  /*68e0*/  I2F.F64.S16 R4, R4 ;  /* 0x0000000400047312 */ /* 0x000e240000101c00 */
[----:B0-----:R4:W-:Y:S01]  /*68f0*/  STG.E.128 desc[UR36][R8.64], R4 ;  /* 0x0000000408007986 */ /* 0x0019e2000c101d24 */
[----:B------:R-:W-:Y:S05]  /*6900*/  BRA `(.L_x_5241) ;  /* 0x0000000000fc7947 */ /* 0x000fea0003800000 */
.L_x_5260:
[----:B------:R-:W-:-:S13]  /*6910*/  ISETP.NE.AND P0, PT, R0, 0xf, PT ;  /* 0x0000000f0000780c */ /* 0x000fda0003f05270 */
[----:B------:R-:W-:Y:S05]  /*6920*/  @!P0 BRA `(.L_x_5262) ;  /* 0x0000000000e88947 */ /* 0x000fea0003800000 */
[----:B------:R-:W-:-:S13]  /*6930*/  ISETP.NE.AND P0, PT, R0, 0x17, PT ;  /* 0x000000170000780c */ /* 0x000fda0003f05270 */
[----:B------:R-:W-:Y:S05]  /*6940*/  @!P0 BRA `(.L_x_5263) ;  /* 0x0000000000908947 */ /* 0x000fea0003800000 */
[----:B------:R-:W-:-:S13]  /*6950*/  ISETP.NE.AND P0, PT, R0, 0x18, PT ;  /* 0x000000180000780c */ /* 0x000fda0003f05270 */
[----:B------:R-:W-:Y:S05]  /*6960*/  @!P0 BRA `(.L_x_5264) ;  /* 0x0000000000448947 */ /* 0x000fea0003800000 */
.L_x_5240:
        /* <DEDUP_REMOVED lines=16> */
.L_x_5265:
[----:B------:R-:W-:Y:S05]  /*6a70*/  BRA `(.L_x_5241) ;  /* 0x0000000000a07947 */ /* 0x000fea0003800000 */
.L_x_5264:
        /* <DEDUP_REMOVED lines=13> */
.L_x_5267:
[----:B------:R-:W-:Y:S05]  /*6b50*/  BSYNC.RECONVERGENT B0 ;  /* 0x0000000000007941 */ /* 0x000fea0003800200 */
.L_x_5266:
[----:B------:R-:W-:-:S05]  /*6b60*/  LOP3.LUT R3, R0, 0x80, R3, 0xf8, !PT ;  /* 0x0000008000037812 */ /* 0x000fca00078ef803 */
[----:B------:R2:W-:Y:S01]  /*6b70*/  STG.E.U8 desc[UR36][R8.64], R3 ;  /* 0x0000000308007986 */ /* 0x0005e2000c101124 */
[----:B------:R-:W-:Y:S05]  /*6b80*/  BRA `(.L_x_5241) ;  /* 0x00000000005c7947 */ /* 0x000fea0003800000 */
.L_x_5263:
        /* <DEDUP_REMOVED lines=12> */
.L_x_5269:
[----:B------:R-:W-:Y:S01]  /*6c50*/  IMAD.MOV.U32 R0, RZ, RZ, 0x7f ;  /* 0x0000007fff007424 */ /* 0x000fe200078e00ff */
[----:B------:R-:W-:-:S04]  /*6c60*/  ISETP.GT.U32.AND P0, PT, R3, 0x7f800000, PT ;  /* 0x7f8000000300780c */ /* 0x000fc80003f04070 */
[----:B------:R-:W-:-:S09]  /*6c70*/  SEL R0, R0, 0x7c, P0 ;  /* 0x0000007c00007807 */ /* 0x000fd20000000000 */
.L_x_5270:
[----:B------:R-:W-:Y:S05]  /*6c80*/  BSYNC.RECONVERGENT B0 ;  /* 0x0000000000007941 */ /* 0x000fea0003800200 */
.L_x_5268:
[----:B------:R-:W-:-:S04]  /*6c90*/  SHF.R.U32.HI R3, RZ, 0x18, R5 ;  /* 0x00000018ff037819 */ /* 0x000fc80000011605 */
[----:B------:R-:W-:-:S05]  /*6ca0*/  LOP3.LUT R3, R0, 0x80, R3, 0xf8, !PT ;  /* 0x0000008000037812 */ /* 0x000fca00078ef803 */
[----:B------:R1:W-:Y:S01]  /*6cb0*/  STG.E.U8 desc[UR36][R8.64], R3 ;  /* 0x0000000308007986 */ /* 0x0003e2000c101124 */
[----:B------:R-:W-:Y:S05]  /*6cc0*/  BRA `(.L_x_5241) ;  /* 0x00000000000c7947 */ /* 0x000fea0003800000 */
.L_x_5262:
[----:B------:R-:W0:Y:S02]  /*6cd0*/  I2F.S8 R0, R18 ;  /* 0x0000001200007306 */ /* 0x000e240000001400 */
[----:B0-----:R-:W-:-:S05]  /*6ce0*/  F2FP.BF16.F32.PACK_AB R0, RZ, R0 ;  /* 0x00000000ff00723e */ /* 0x001fca00000010ff */
[----:B------:R0:W-:Y:S02]  /*6cf0*/  STG.E.U16 desc[UR36][R8.64], R0 ;  /* 0x0000000008007986 */ /* 0x0001e4000c101524 */
.L_x_5241:
[----:B------:R-:W-:-:S07]  /*6d00*/  VIADD R25, R25, 0x80 ;  /* 0x0000008019197836 */ /* 0x000fce0000000000 */
.L_x_5200:
[----:B------:R-:W-:Y:S05]  /*6d10*/  BSYNC.RECONVERGENT B7 ;  /* 0x0000000000077941 */ /* 0x000fea0003800200 */
.L_x_5161:
        /* <DEDUP_REMOVED lines=21> */
.L_x_5274:
[----:B------:R-:W-:Y:S01]  /*6e70*/  STG.E.U8 desc[UR36][R4.64], R19 ;  /* 0x0000001304007986 */ /* 0x000fe2000c101124 */
[----:B------:R-:W-:Y:S05]  /*6e80*/  EXIT ;  /* 0x000000000000794d */ /* 0x000fea0003800000 */
.L_x_5273:
        /* <DEDUP_REMOVED lines=10> */
[----:B------:R-:W-:Y:S01]  /*6f30*/  STG.E.64 desc[UR36][R4.64], R2 ;  /* 0x0000000204007986 */ /* 0x000fe2000c101b24 */
[----:B------:R-:W-:Y:S05]  /*6f40*/  EXIT ;  /* 0x000000000000794d */ /* 0x000fea0003800000 */
.L_x_5277:
[----:B------:R-:W-:-:S04]  /*6f50*/  PRMT R17, R17, 0x9910, RZ ;  /* 0x0000991011117816 */ /* 0x000fc800000000ff */
[----:B------:R-:W-:-:S04]  /*6f60*/  IABS R0, R17 ;  /* 0x0000001100007213 */ /* 0x000fc80000000000 */
[----:B------:R-:W-:-:S05]  /*6f70*/  PRMT R3, R0, 0x8880, RZ ;  /* 0x0000888000037816 */ /* 0x000fca00000000ff */
[----:B------:R-:W-:Y:S01]  /*6f80*/  STG.E desc[UR36][R4.64], R3 ;  /* 0x0000000304007986 */ /* 0x000fe2000c101924 */
[----:B------:R-:W-:Y:S05]  /*6f90*/  EXIT ;  /* 0x000000000000794d */ /* 0x000fea0003800000 */
.L_x_5276:
[----:B------:R-:W-:-:S04]  /*6fa0*/  PRMT R3, R19, 0x8880, RZ ;  /* 0x0000888013037816 */ /* 0x000fc800000000ff */
[----:B------:R-:W-:-:S05]  /*6fb0*/  PRMT R3, R3, 0x7710, RZ ;  /* 0x0000771003037816 */ /* 0x000fca00000000ff */
[----:B------:R-:W-:Y:S01]  /*6fc0*/  STG.E.U16 desc[UR36][R4.64], R3 ;  /* 0x0000000304007986 */ /* 0x000fe2000c101524 */
[----:B------:R-:W-:Y:S05]  /*6fd0*/  EXIT ;  /* 0x000000000000794d */ /* 0x000fea0003800000 */
.L_x_5272:
[----:B------:R-:W-:-:S13]  /*6fe0*/  ISETP.GT.AND P0, PT, R0, 0x6, PT ;  /* 0x000000060000780c */ /* 0x000fda0003f04270 */
[----:B------:R-:W-:Y:S05]  /*6ff0*/  @P0 BRA `(.L_x_5278) ;  /* 0x00000000002c0947 */ /* 0x000fea0003800000 */
[----:B------:R-:W-:-:S13]  /*7000*/  ISETP.NE.AND P0, PT, R0, 0x5, PT ;  /* 0x000000050000780c */ /* 0x000fda0003f05270 */
[----:B------:R-:W-:Y:S05]  /*7010*/  @!P0 BRA `(.L_x_5279) ;  /* 0x0000000000148947 */ /* 0x000fea0003800000 */
[----:B------:R-:W-:-:S13]  /*7020*/  ISETP.NE.AND P0, PT, R0, 0x6, PT ;  /* 0x000000060000780c */ /* 0x000fda0003f05270 */
[----:B------:R-:W-:Y:S05]  /*7030*/  @P0 BRA `(.L_x_5275) ;  /* 0x0000000800400947 */ /* 0x000fea0003800000 */
[----:B------:R-:W0:Y:S02]  /*7040*/  I2F.S8 R19, R19 ;  /* 0x0000001300137306 */ /* 0x000e240000001400 */
[----:B0-----:R-:W-:Y:S01]  /*7050*/  STG.E desc[UR36][R4.64], R19 ;  /* 0x0000001304007986 */ /* 0x001fe2000c101924 */
[----:B------:R-:W-:Y:S05]  /*7060*/  EXIT ;  /* 0x000000000000794d */ /* 0x000fea0003800000 */
.L_x_5279:
[----:B------:R-:W0:Y:S02]  /*7070*/  I2F.S8 R0, R19 ;  /* 0x0000001300007306 */ /* 0x000e240000001400 */
[----:B0-----:R-:W-:-:S05]  /*7080*/  F2FP.F16.F32.PACK_AB R0, RZ, R0 ;  /* 0x00000000ff00723e */ /* 0x001fca00000000ff */
[----:B------:R-:W-:Y:S01]  /*7090*/  STG.E.U16 desc[UR36][R4.64], R0 ;  /* 0x0000000004007986 */ /* 0x000fe2000c101524 */
[----:B------:R-:W-:Y:S05]  /*70a0*/  EXIT ;  /* 0x000000000000794d */ /* 0x000fea0003800000 */
.L_x_5278:
        /* <DEDUP_REMOVED lines=8> */
[----:B0-----:R-:W-:Y:S01]  /*7130*/  STG.E.64 desc[UR36][R4.64], R2 ;  /* 0x0000000204007986 */ /* 0x001fe2000c101b24 */
[----:B------:R-:W-:Y:S05]  /*7140*/  EXIT ;  /* 0x000000000000794d */ /* 0x000fea0003800000 */
.L_x_5281:
[----:B------:R-:W0:Y:S02]  /*7150*/  I2F.S8 R19, R19 ;  /* 0x0000001300137306 */ /* 0x000e240000001400 */
[----:B0-----:R-:W-:-:S04]  /*7160*/  F2FP.F16.F32.PACK_AB R3, RZ, R19 ;  /* 0x00000013ff03723e */ /* 0x001fc800000000ff */
[----:B------:R-:W-:-:S05]  /*7170*/  PRMT R3, R3, 0x5410, RZ ;  /* 0x0000541003037816 */ /* 0x000fca00000000ff */
[----:B------:R-:W-:Y:S01]  /*7180*/  STG.E desc[UR36][R4.64], R3 ;  /* 0x0000000304007986 */ /* 0x000fe2000c101924 */
[----:B------:R-:W-:Y:S05]  /*7190*/  EXIT ;  /* 0x000000000000794d */ /* 0x000fea0003800000 */
.L_x_5280:
[----:B------:R-:W-:-:S04]  /*71a0*/  PRMT R2, R19, 0x8880, RZ ;  /* 0x0000888013027816 */ /* 0x000fc800000000ff */
[----:B------:R-:W-:-:S06]  /*71b0*/  PRMT R2, R2, 0x7710, RZ ;  /* 0x0000771002027816 */ /* 0x000fcc00000000ff */
[----:B------:R-:W0:Y:S02]  /*71c0*/  I2F.F64.S16 R2, R2 ;  /* 0x0000000200027312 */ /* 0x000e240000101c00 */
[----:B0-----:R-:W-:Y:S01]  /*71d0*/  STG.E.64 desc[UR36][R4.64], R2 ;  /* 0x0000000204007986 */ /* 0x001fe2000c101b24 */
[----:B------:R-:W-:Y:S05]  /*71e0*/  EXIT ;  /* 0x000000000000794d */ /* 0x000fea0003800000 */
.L_x_5271:
        /* <DEDUP_REMOVED lines=12> */
[----:B------:R-:W-:Y:S01]  /*72b0*/  STG.E.U16 desc[UR36][R4.64], R3 ;  /* 0x0000000304007986 */ /* 0x000fe2000c101524 */
[----:B------:R-:W-:Y:S05]  /*72c0*/  EXIT ;  /* 0x000000000000794d */ /* 0x000fea0003800000 */
.L_x_5285:
        /* <DEDUP_REMOVED lines=17> */
.L_x_5288:
[----:B------:R-:W-:-:S04]  /*73e0*/  SHF.R.U32.HI R3, RZ, 0x18, R19 ;  /* 0x00000018ff037819 */ /* 0x000fc80000011613 */
[----:B------:R-:W-:-:S04]  /*73f0*/  LOP3.LUT R0, R0, 0x80, R3, 0xf8, !PT ;  /* 0x0000008000007812 */ /* 0x000fc800078ef803 */
[----:B------:R-:W-:-:S07]  /*7400*/  PRMT R2, R0, 0x7610, R2 ;  /* 0x0000761000027816 */ /* 0x000fce0000000002 */
.L_x_5287:
[----:B------:R-:W-:Y:S05]  /*7410*/  BSYNC.RECONVERGENT B0 ;  /* 0x0000000000007941 */ /* 0x000fea0003800200 */
.L_x_5286:
[----:B------:R-:W-:Y:S01]  /*7420*/  STG.E.U8 desc[UR36][R4.64], R2 ;  /* 0x0000000204007986 */ /* 0x000fe2000c101124 */
[----:B------:R-:W-:Y:S05]  /*7430*/  EXIT ;  /* 0x000000000000794d */ /* 0x000fea0003800000 */
.L_x_5284:
        /* <DEDUP_REMOVED lines=17> */
.L_x_5291:
[----:B------:R-:W-:-:S04]  /*7550*/  SHF.R.U32.HI R3, RZ, 0x18, R19 ;  /* 0x00000018ff037819 */ /* 0x000fc80000011613 */
[----:B------:R-:W-:-:S04]  /*7560*/  LOP3.LUT R0, R0, 0x80, R3, 0xf8, !PT ;  /* 0x0000008000007812 */ /* 0x000fc800078ef803 */
[----:B------:R-:W-:-:S07]  /*7570*/  PRMT R2, R0, 0x7610, R2 ;  /* 0x0000761000027816 */ /* 0x000fce0000000002 */
.L_x_5290:
[----:B------:R-:W-:Y:S05]  /*7580*/  BSYNC.RECONVERGENT B0 ;  /* 0x0000000000007941 */ /* 0x000fea0003800200 */
.L_x_5289:
[----:B------:R-:W-:Y:S01]  /*7590*/  STG.E.U8 desc[UR36][R4.64], R2 ;  /* 0x0000000204007986 */ /* 0x000fe2000c101124 */
[----:B------:R-:W-:Y:S05]  /*75a0*/  EXIT ;  /* 0x000000000000794d */ /* 0x000fea0003800000 */
.L_x_5283:
        /* <DEDUP_REMOVED lines=22> */
.L_x_5293:
[----:B------:R-:W-:-:S04]  /*7710*/  LOP3.LUT R19, R19, 0xffff, RZ, 0xc0, !PT ;  /* 0x0000ffff13137812 */ /* 0x000fc800078ec0ff */
[----:B------:R-:W-:-:S05]  /*7720*/  PRMT R19, R19, 0x8880, RZ ;  /* 0x0000888013137816 */ /* 0x000fca00000000ff */
[----:B------:R-:W-:-:S05]  /*7730*/  IMAD.MOV.U32 R2, RZ, RZ, R19 ;  /* 0x000000ffff027224 */ /* 0x000fca00078e0013 */
[----:B------:R-:W-:-:S05]  /*7740*/  SHF.R.S32.HI R3, RZ, 0x1f, R2 ;  /* 0x0000001fff037819 */ /* 0x000fca0000011402 */
[----:B------:R-:W-:Y:S01]  /*7750*/  STG.E.64 desc[UR36][R4.64], R2 ;  /* 0x0000000204007986 */ /* 0x000fe2000c101b24 */
[----:B------:R-:W-:Y:S05]  /*7760*/  EXIT ;  /* 0x000000000000794d */ /* 0x000fea0003800000 */
.L_x_5292:
[----:B------:R-:W-:-:S04]  /*7770*/  PRMT R17, R17, 0x9910, RZ ;  /* 0x0000991011117816 */ /* 0x000fc800000000ff */
[----:B------:R-:W-:-:S04]  /*7780*/  IABS R0, R17 ;  /* 0x0000001100007213 */ /* 0x000fc80000000000 */
[----:B------:R-:W-:-:S05]  /*7790*/  PRMT R3, R0, 0x8880, RZ ;  /* 0x0000888000037816 */ /* 0x000fca00000000ff */
[----:B------:R-:W-:Y:S01]  /*77a0*/  STG.E desc[UR36][R4.64], R3 ;  /* 0x0000000304007986 */ /* 0x000fe2000c101924 */
[----:B------:R-:W-:Y:S05]  /*77b0*/  EXIT ;  /* 0x000000000000794d */ /* 0x000fea0003800000 */
.L_x_5282:
        /* <DEDUP_REMOVED lines=12> */
.L_x_5295:
[----:B------:R-:W-:Y:S02]  /*7880*/  PRMT R8, R19, 0x8880, RZ ;  /* 0x0000888013087816 */ /* 0x000fe400000000ff */
[----:B------:R-:W-:Y:S02]  /*7890*/  CS2R R10, SRZ ;  /* 0x00000000000a7805 */ /* 0x000fe4000001ff00 */
[----:B------:R-:W-:-:S06]  /*78a0*/  PRMT R8, R8, 0x7710, RZ ;  /* 0x0000771008087816 */ /* 0x000fcc00000000ff */
[----:B------:R-:W0:Y:S02]  /*78b0*/  I2F.F64.S16 R8, R8 ;  /* 0x0000000800087312 */ /* 0x000e240000101c00 */
[----:B0-----:R-:W-:Y:S01]  /*78c0*/  STG.E.128 desc[UR36][R4.64], R8 ;  /* 0x0000000804007986 */ /* 0x001fe2000c101d24 */
[----:B------:R-:W-:Y:S05]  /*78d0*/  EXIT ;  /* 0x000000000000794d */ /* 0x000fea0003800000 */
.L_x_5294:
[----:B------:R-:W-:-:S13]  /*78e0*/  ISETP.NE.AND P0, PT, R0, 0xf, PT ;  /* 0x0000000f0000780c */ /* 0x000fda0003f05270 */
[----:B------:R-:W-:Y:S05]  /*78f0*/  @!P0 BRA `(.L_x_5296) ;  /* 0x0000000000e88947 */ /* 0x000fea0003800000 */
[----:B------:R-:W-:-:S13]  /*7900*/  ISETP.NE.AND P0, PT, R0, 0x17, PT ;  /* 0x000000170000780c */ /* 0x000fda0003f05270 */
[----:B------:R-:W-:Y:S05]  /*7910*/  @!P0 BRA `(.L_x_5297) ;  /* 0x0000000000908947 */ /* 0x000fea0003800000 */
[----:B------:R-:W-:-:S13]  /*7920*/  ISETP.NE.AND P0, PT, R0, 0x18, PT ;  /* 0x000000180000780c */ /* 0x000fda0003f05270 */
[----:B------:R-:W-:Y:S05]  /*7930*/  @!P0 BRA `(.L_x_5298) ;  /* 0x0000000000448947 */ /* 0x000fea0003800000 */
.L_x_5275:
        /* <DEDUP_REMOVED lines=16> */
.L_x_5299:
[----:B------:R-:W-:Y:S05]  /*7a40*/  EXIT ;  /* 0x000000000000794d */ /* 0x000fea0003800000 */
.L_x_5298:
        /* <DEDUP_REMOVED lines=13> */
.L_x_5301:
[----:B------:R-:W-:Y:S05]  /*7b20*/  BSYNC.RECONVERGENT B0 ;  /* 0x0000000000007941 */ /* 0x000fea0003800200 */
.L_x_5300:
[----:B------:R-:W-:-:S05]  /*7b30*/  LOP3.LUT R3, R0, 0x80, R3, 0xf8, !PT ;  /* 0x0000008000037812 */ /* 0x000fca00078ef803 */
[----:B------:R-:W-:Y:S01]  /*7b40*/  STG.E.U8 desc[UR36][R4.64], R3 ;  /* 0x0000000304007986 */ /* 0x000fe2000c101124 */
[----:B------:R-:W-:Y:S05]  /*7b50*/  EXIT ;  /* 0x000000000000794d */ /* 0x000fea0003800000 */
.L_x_5297:
        /* <DEDUP_REMOVED lines=12> */
.L_x_5303:
[----:B------:R-:W-:Y:S01]  /*7c20*/  IMAD.MOV.U32 R0, RZ, RZ, 0x7f ;  /* 0x0000007fff007424 */ /* 0x000fe200078e00ff */
[----:B------:R-:W-:-:S04]  /*7c30*/  ISETP.GT.U32.AND P0, PT, R2, 0x7f800000, PT ;  /* 0x7f8000000200780c */ /* 0x000fc80003f04070 */
[----:B------:R-:W-:-:S09]  /*7c40*/  SEL R0, R0, 0x7c, P0 ;  /* 0x0000007c00007807 */ /* 0x000fd20000000000 */
.L_x_5304:
[----:B------:R-:W-:Y:S05]  /*7c50*/  BSYNC.RECONVERGENT B0 ;  /* 0x0000000000007941 */ /* 0x000fea0003800200 */
.L_x_5302:
[----:B------:R-:W-:-:S04]  /*7c60*/  SHF.R.U32.HI R3, RZ, 0x18, R3 ;  /* 0x00000018ff037819 */ /* 0x000fc80000011603 */
[----:B------:R-:W-:-:S05]  /*7c70*/  LOP3.LUT R3, R0, 0x80, R3, 0xf8, !PT ;  /* 0x0000008000037812 */ /* 0x000fca00078ef803 */
[----:B------:R-:W-:Y:S01]  /*7c80*/  STG.E.U8 desc[UR36][R4.64], R3 ;  /* 0x0000000304007986 */ /* 0x000fe2000c101124 */
[----:B------:R-:W-:Y:S05]  /*7c90*/  EXIT ;  /* 0x000000000000794d */ /* 0x000fea0003800000 */
.L_x_5296:
[----:B------:R-:W0:Y:S02]  /*7ca0*/  I2F.S8 R0, R19 ;  /* 0x0000001300007306 */ /* 0x000e240000001400 */
[----:B0-----:R-:W-:-:S05]  /*7cb0*/  F2FP.BF16.F32.PACK_AB R0, RZ, R0 ;  /* 0x00000000ff00723e */ /* 0x001fca00000010ff */
[----:B------:R-:W-:Y:S01]  /*7cc0*/  STG.E.U16 desc[UR36][R4.64], R0 ;  /* 0x0000000004007986 */ /* 0x000fe2000c101524 */
[----:B------:R-:W-:Y:S05]  /*7cd0*/  EXIT ;  /* 0x000000000000794d */ /* 0x000fea0003800000 */
.L_x_5305:
        /* <DEDUP_REMOVED lines=10> */
.L_x_6014:


//--------------------- .text._ZN2at6native18elementwise_kernelILi128ELi4EZNS0_22gpu_kernel_impl_nocastINS0_10AbsFunctorIaEEEEvRNS_18TensorIteratorBaseERKT_EUliE_EEviT1_ --------------------------
	.section	.text._ZN2at6native18elementwise_kernelILi128ELi4EZNS0_22gpu_kernel_impl_nocastINS0_10AbsFunctorIaEEEEvRNS_18TensorIteratorBaseERKT_EUliE_EEviT1_,"ax",@progbits
	.align	128
        .global         _ZN2at6native18elementwise_kernelILi128ELi4EZNS0_22gpu_kernel_impl_nocastINS0_10AbsFunctorIaEEEEvRNS_18TensorIteratorBaseERKT_EUliE_EEviT1_
        .type           _ZN2at6native18elementwise_kernelILi128ELi4EZNS0_22gpu_kernel_impl_nocastINS0_10AbsFunctorIaEEEEvRNS_18TensorIteratorBaseERKT_EUliE_EEviT1_,@function
        .size           _ZN2at6native18elementwise_kernelILi128ELi4EZNS0_22gpu_kernel_impl_nocastINS0_10AbsFunctorIaEEEEvRNS_18TensorIteratorBaseERKT_EUliE_EEviT1_,(.L_x_6015 - _ZN2at6native18elementwise_kernelILi128ELi4EZNS0_22gpu_kernel_impl_nocastINS0_10AbsFunctorIaEEEEvRNS_18TensorIteratorBaseERKT_EUliE_EEviT1_)
        .other          _ZN2at6native18elementwise_kernelILi128ELi4EZNS0_22gpu_kernel_impl_nocastINS0_10AbsFunctorIaEEEEvRNS_18TensorIteratorBaseERKT_EUliE_EEviT1_,@"STO_CUDA_ENTRY STV_DEFAULT"
_ZN2at6native18elementwise_kernelILi128ELi4EZNS0_22gpu_kernel_impl_nocastINS0_10AbsFunctorIaEEEEvRNS_18TensorIteratorBaseERKT_EUliE_EEviT1_:
.text._ZN2at6native18elementwise_kernelILi128ELi4EZNS0_22gpu_kernel_impl_nocastINS0_10AbsFunctorIaEEEEvRNS_18TensorIteratorBaseERKT_EUliE_EEviT1_:
        /* <DEDUP_REMOVED lines=15> */
[----:B0-----:R-:W2:Y:S06]  /*00f0*/  LDG.E.S8 R4, desc[UR6][R4.64] ;  /* 0x0000000604047981 */ /* 0x001eac000c1e1300 */
[----:B------:R-:W0:Y:S01]  /*0100*/  LDC.64 R6, c[0x0][0x580] ;  /* 0x00016000ff067b82 */ /* 0x000e220000000a00 */
[----:B------:R-:W-:-:S04]  /*0110*/  IADD3 R3, PT, PT, R3, 0x80, RZ ;  /* 0x0000008003037810 */ /* 0x000fc80007ffe0ff */
[----:B------:R-:W-:-:S13]  /*0120*/  ISETP.GE.AND P0, PT, R3, UR4, PT ;  /* 0x0000000403007c0c */ /* 0x000fda000bf06270 */
[----:B------:R-:W-:Y:S05]  /*0130*/  @P0 BREAK.RELIABLE B1 ;  /* 0x0000000000010942 */ /* 0x000fea0003800100 */
[----:B--2---:R-:W-:-:S04]  /*0140*/  PRMT R0, R4, 0x9910, RZ ;  /* 0x0000991004007816 */ /* 0x004fc800000000ff */
[----:B------:R-:W-:-:S04]  /*0150*/  IABS R0, R0 ;  /* 0x0000000000007213 */ /* 0x000fc80000000000 */
[----:B------:R-:W-:-:S05]  /*0160*/  PRMT R9, R0, 0x7710, RZ ;  /* 0x0000771000097816 */ /* 0x000fca00000000ff */
[----:B0-----:R0:W-:Y:S01]  /*0170*/  STG.E.U8 desc[UR6][R6.64], R9 ;  /* 0x0000000906007986 */ /* 0x0011e2000c101106 */
[----:B------:R-:W-:Y:S05]  /*0180*/  @P0 BRA `(.L_x_5310) ;  /* 0x0000000000500947 */ /* 0x000fea0003800000 */
[----:B------:R-:W1:Y:S02]  /*0190*/  LDC.64 R4, c[0x0][0x588] ;  /* 0x00016200ff047b82 */ /* 0x000e640000000a00 */
[----:B-1----:R-:W2:Y:S06]  /*01a0*/  LDG.E.S8 R4, desc[UR6][R4.64] ;  /* 0x0000000604047981 */ /* 0x002eac000c1e1300 */
[----:B0-----:R-:W0:Y:S01]  /*01b0*/  LDC.64 R6, c[0x0][0x580] ;  /* 0x00016000ff067b82 */ /* 0x001e220000000a00 */
[----:B------:R-:W-:Y:S02]  /*01c0*/  IADD3 R3, PT, PT, R3, 0x80, RZ ;  /* 0x0000008003037810 */ /* 0x000fe40007ffe0ff */
[----:B--2---:R-:W-:-:S04]  /*01d0*/  PRMT R0, R4, 0x9910, RZ ;  /* 0x0000991004007816 */ /* 0x004fc800000000ff */
[----:B------:R-:W-:-:S04]  /*01e0*/  IABS R0, R0 ;  /* 0x0000000000007213 */ /* 0x000fc80000000000 */
[----:B------:R-:W-:-:S05]  /*01f0*/  PRMT R9, R0, 0x7710, RZ ;  /* 0x0000771000097816 */ /* 0x000fca00000000ff */
[----:B0-----:R0:W-:Y:S02]  /*0200*/  STG.E.U8 desc[UR6][R6.64], R9 ;  /* 0x0000000906007986 */ /* 0x0011e4000c101106 */
.L_x_5309:
[----:B------:R-:W-:-:S13]  /*0210*/  ISETP.GE.AND P0, PT, R3, UR4, PT ;  /* 0x0000000403007c0c */ /* 0x000fda000bf06270 */
[----:B------:R-:W-:Y:S05]  /*0220*/  @P0 BREAK.RELIABLE B1 ;  /* 0x0000000000010942 */ /* 0x000fea0003800100 */
[----:B------:R-:W-:Y:S05]  /*0230*/  @P0 BRA `(.L_x_5310) ;  /* 0x0000000000240947 */ /* 0x000fea0003800000 */
[----:B------:R-:W-:Y:S05]  /*0240*/  BSYNC.RELIABLE B1 ;  /* 0x0000000000017941 */ /* 0x000fea0003800100 */
.L_x_5308:
        /* <DEDUP_REMOVED lines=8> */
.L_x_5310:
[----:B------:R-:W-:Y:S05]  /*02d0*/  BSYNC.RECONVERGENT B0 ;  /* 0x0000000000007941 */ /* 0x000fea0003800200 */
.L_x_5307:
[----:B------:R-:W-:Y:S05]  /*02e0*/  WARPSYNC.ALL ;  /* 0x0000000000007948 */ /* 0x000fea0003800000 */
[----:B------:R-:W-:-:S13]  /*02f0*/  ISETP.GE.AND P0, PT, R3, UR4, PT ;  /* 0x0000000403007c0c */ /* 0x000fda000bf06270 */
[----:B------:R-:W-:Y:S05]  /*0300*/  @P0 EXIT ;  /* 0x000000000000094d */ /* 0x000fea0003800000 */
[----:B------:R-:W2:Y:S02]  /*0310*/  LDC.64 R2, c[0x0][0x588] ;  /* 0x00016200ff027b82 */ /* 0x000ea40000000a00 */
[----:B--2---:R-:W2:Y:S06]  /*0320*/  LDG.E.S8 R2, desc[UR6][R2.64] ;  /* 0x0000000602027981 */ /* 0x004eac000c1e1300 */
[----:B------:R-:W3:Y:S01]  /*0330*/  LDC.64 R4, c[0x0][0x580] ;  /* 0x00016000ff047b82 */ /* 0x000ee20000000a00 */
[----:B--2---:R-:W-:-:S04]  /*0340*/  PRMT R0, R2, 0x9910, RZ ;  /* 0x0000991002007816 */ /* 0x004fc800000000ff */
[----:B------:R-:W-:-:S04]  /*0350*/  IABS R0, R0 ;  /* 0x0000000000007213 */ /* 0x000fc80000000000 */
[----:B01----:R-:W-:-:S05]  /*0360*/  PRMT R7, R0, 0x7710, RZ ;  /* 0x0000771000077816 */ /* 0x003fca00000000ff */
[----:B---3--:R-:W-:Y:S01]  /*0370*/  STG.E.U8 desc[UR6][R4.64], R7 ;  /* 0x0000000704007986 */ /* 0x008fe2000c101106 */
[----:B------:R-:W-:Y:S05]  /*0380*/  EXIT ;  /* 0x000000000000794d */ /* 0x000fea0003800000 */
.L_x_5306:
        /* <DEDUP_REMOVED lines=306> */
.L_x_5314:
[----:B------:R-:W0:Y:S02]  /*16b0*/  LDCU.128 UR8, c[0x0][0x580] ;  /* 0x0000b000ff0877ac */ /* 0x000e240008000c00 */
[----:B0-----:R-:W-:-:S04]  /*16c0*/  IADD3 R6, P0, PT, R4, UR10, RZ ;  /* 0x0000000a04067c10 */ /* 0x001fc8000ff1e0ff */
[----:B------:R-:W-:-:S05]  /*16d0*/  IADD3.X R7, PT, PT, RZ, UR11, RZ, P0, !PT ;  /* 0x0000000bff077c10 */ /* 0x000fca00087fe4ff */
[----:B------:R-:W2:Y:S01]  /*16e0*/  LDG.E.S8 R6, desc[UR6][R6.64] ;  /* 0x0000000606067981 */ /* 0x000ea2000c1e1300 */
        /* <DEDUP_REMOVED lines=8> */
[----:B------:R0:W-:Y:S01]  /*1770*/  STG.E.U8 desc[UR6][R4.64], R9 ;  /* 0x0000000904007986 */ /* 0x0001e2000c101106 */
        /* <DEDUP_REMOVED lines=299> */
.L_x_5316:
[----:B------:R-:W0:Y:S02]  /*2a30*/  LDCU.128 UR8, c[0x0][0x580] ;  /* 0x0000b000ff0877ac */ /* 0x000e240008000c00 */
[----:B0-----:R-:W-:-:S04]  /*2a40*/  IADD3 R6, P0, PT, R4, UR10, RZ ;  /* 0x0000000a04067c10 */ /* 0x001fc8000ff1e0ff */
[----:B------:R-:W-:-:S05]  /*2a50*/  IADD3.X R7, PT, PT, RZ, UR11, RZ, P0, !PT ;  /* 0x0000000bff077c10 */ /* 0x000fca00087fe4ff */
[----:B------:R-:W2:Y:S01]  /*2a60*/  LDG.E.S8 R6, desc[UR6][R6.64] ;  /* 0x0000000606067981 */ /* 0x000ea2000c1e1300 */
[----:B------:R-:W-:Y:S02]  /*2a70*/  IADD3 R4, P0, PT, R5, UR8, RZ ;  /* 0x0000000805047c10 */ /* 0x000fe4000ff1e0ff */
[----:B------:R-:W-:-:S03]  /*2a80*/  IADD3 R3, PT, PT, R3, 0x80, RZ ;  /* 0x0000008003037810 */ /* 0x000fc60007ffe0ff */
[----:B------:R-:W-:Y:S01]  /*2a90*/  IMAD.X R5, RZ, RZ, UR9, P0 ;  /* 0x00000009ff057e24 */ /* 0x000fe200080e06ff */
[----:B--2---:R-:W-:-:S04]  /*2aa0*/  PRMT R8, R6, 0x9910, RZ ;  /* 0x0000991006087816 */ /* 0x004fc800000000ff */
[----:B------:R-:W-:-:S04]  /*2ab0*/  IABS R8, R8 ;  /* 0x0000000800087213 */ /* 0x000fc80000000000 */
[----:B------:R-:W-:-:S05]  /*2ac0*/  PRMT R9, R8, 0x7710, RZ ;  /* 0x0000771008097816 */ /* 0x000fca00000000ff */
[----:B------:R0:W-:Y:S02]  /*2ad0*/  STG.E.U8 desc[UR6][R4.64], R9 ;  /* 0x0000000904007986 */ /* 0x0001e4000c101106 */
.L_x_5313:
[----:B------:R-:W-:-:S13]  /*2ae0*/  ISETP.GE.AND P0, PT, R3, UR4, PT ;  /* 0x0000000403007c0c */ /* 0x000fda000bf06270 */
[----:B------:R-:W-:Y:S05]  /*2af0*/  @P0 BREAK.RELIABLE B1 ;  /* 0x0000000000010942 */ /* 0x000fea0003800100 */
[----:B------:R-:W-:Y:S05]  /*2b00*/  @P0 BRA `(.L_x_5315) ;  /* 0x0000001000d80947 */ /* 0x000fea0003800000 */
[----:B------:R-:W-:Y:S05]  /*2b10*/  BSYNC.RELIABLE B1 ;  /* 0x0000000000017941 */ /* 0x000fea0003800100 */
.L_x_5312:
        /* <DEDUP_REMOVED lines=298> */
.L_x_5317:
[----:B------:R-:W0:Y:S02]  /*3dc0*/  LDCU.128 UR8, c[0x0][0x580] ;  /* 0x0000b000ff0877ac */ /* 0x000e240008000c00 */
[----:B0-----:R-:W-:-:S05]  /*3dd0*/  IADD3 R6, P0, PT, R4, UR10, RZ ;  /* 0x0000000a04067c10 */ /* 0x001fca000ff1e0ff */
[----:B------:R-:W-:-:S05]  /*3de0*/  IMAD.X R7, RZ, RZ, UR11, P0 ;  /* 0x0000000bff077e24 */ /* 0x000fca00080e06ff */
[----:B------:R-:W2:Y:S01]  /*3df0*/  LDG.E.S8 R6, desc[UR6][R6.64] ;  /* 0x0000000606067981 */ /* 0x000ea2000c1e1300 */
[----:B------:R-:W-:Y:S02]  /*3e00*/  IADD3 R4, P0, PT, R5, UR8, RZ ;  /* 0x0000000805047c10 */ /* 0x000fe4000ff1e0ff */
[----:B------:R-:W-:Y:S02]  /*3e10*/  IADD3 R3, PT, PT, R3, 0x80, RZ ;  /* 0x0000008003037810 */ /* 0x000fe40007ffe0ff */
[----:B------:R-:W-:Y:S02]  /*3e20*/  IADD3.X R5, PT, PT, RZ, UR9, RZ, P0, !PT ;  /* 0x00000009ff057c10 */ /* 0x000fe400087fe4ff */
[----:B--2---:R-:W-:-:S04]  /*3e30*/  PRMT R8, R6, 0x9910, RZ ;  /* 0x0000991006087816 */ /* 0x004fc800000000ff */
[----:B------:R-:W-:-:S04]  /*3e40*/  IABS R8, R8 ;  /* 0x0000000800087213 */ /* 0x000fc80000000000 */
[----:B------:R-:W-:-:S05]  /*3e50*/  PRMT R9, R8, 0x7710, RZ ;  /* 0x0000771008097816 */ /* 0x000fca00000000ff */
[----:B------:R1:W-:Y:S02]  /*3e60*/  STG.E.U8 desc[UR6][R4.64], R9 ;  /* 0x0000000904007986 */ /* 0x0003e4000c101106 */
.L_x_5315:
[----:B------:R-:W-:Y:S05]  /*3e70*/  BSYNC.RECONVERGENT B0 ;  /* 0x0000000000007941 */ /* 0x000fea0003800200 */
.L_x_5311:
        /* <DEDUP_REMOVED lines=301> */
.L_x_5318:
[----:B------:R-:W0:Y:S02]  /*5150*/  LDCU.128 UR8, c[0x0][0x580] ;  /* 0x0000b000ff0877ac */ /* 0x000e240008000c00 */
[----:B0-----:R-:W-:-:S04]  /*5160*/  IADD3 R4, P0, PT, R2, UR10, RZ ;  /* 0x0000000a02047c10 */ /* 0x001fc8000ff1e0ff */
[----:B------:R-:W-:-:S05]  /*5170*/  IADD3.X R5, PT, PT, RZ, UR11, RZ, P0, !PT ;  /* 0x0000000bff057c10 */ /* 0x000fca00087fe4ff */
[----:B------:R-:W2:Y:S01]  /*5180*/  LDG.E.S8 R4, desc[UR6][R4.64] ;  /* 0x0000000604047981 */ /* 0x000ea2000c1e1300 */
[----:B------:R-:W-:-:S04]  /*5190*/  IADD3 R2, P0, PT, R3, UR8, RZ ;  /* 0x0000000803027c10 */ /* 0x000fc8000ff1e0ff */
[----:B------:R-:W-:Y:S02]  /*51a0*/  IADD3.X R3, PT, PT, RZ, UR9, RZ, P0, !PT ;  /* 0x00000009ff037c10 */ /* 0x000fe400087fe4ff */
[----:B--2---:R-:W-:-:S04]  /*51b0*/  PRMT R0, R4, 0x9910, RZ ;  /* 0x0000991004007816 */ /* 0x004fc800000000ff */
[----:B------:R-:W-:-:S04]  /*51c0*/  IABS R0, R0 ;  /* 0x0000000000007213 */ /* 0x000fc80000000000 */
[----:B------:R-:W-:-:S05]  /*51d0*/  PRMT R7, R0, 0x7710, RZ ;  /* 0x0000771000077816 */ /* 0x000fca00000000ff */
[----:B------:R-:W-:Y:S01]  /*51e0*/  STG.E.U8 desc[UR6][R2.64], R7 ;  /* 0x0000000702007986 */ /* 0x000fe2000c101106 */
[----:B------:R-:W-:Y:S05]  /*51f0*/  EXIT ;  /* 0x000000000000794d */ /* 0x000fea0003800000 */
.L_x_5319:
        /* <DEDUP_REMOVED lines=16> */
.L_x_6015:


//--------------------- .text._ZN2at6native27unrolled_elementwise_kernelINS0_10AbsFunctorIaEESt5arrayIPcLm2EELi4E23TrivialOffsetCalculatorILi1EjES8_NS0_6memory15LoadWithoutCastENS9_16StoreWithoutCastEEEviT_T0_T2_T3_T4_T5_ --------------------------
	.section	.text._ZN2at6native27unrolled_elementwise_kernelINS0_10AbsFunctorIaEESt5arrayIPcLm2EELi4E23TrivialOffsetCalculatorILi1EjES8_NS0_6memory15LoadWithoutCastENS9_16StoreWithoutCastEEEviT_T0_T2_T3_T4_T5_,"ax",@progbits
	.align	128
        .global         _ZN2at6native27unrolled_elementwise_kernelINS0_10AbsFunctorIaEESt5arrayIPcLm2EELi4E23TrivialOffsetCalculatorILi1EjES8_NS0_6memory15LoadWithoutCastENS9_16StoreWithoutCastEEEviT_T0_T2_T3_T4_T5_
        .type           _ZN2at6native27unrolled_elementwise_kernelINS0_10AbsFunctorIaEESt5arrayIPcLm2EELi4E23TrivialOffsetCalculatorILi1EjES8_NS0_6memory15LoadWithoutCastENS9_16StoreWithoutCastEEEviT_T0_T2_T3_T4_T5_,@function
        .size           _ZN2at6native27unrolled_elementwise_kernelINS0_10AbsFunctorIaEESt5arrayIPcLm2EELi4E23TrivialOffsetCalculatorILi1EjES8_NS0_6memory15LoadWithoutCastENS9_16StoreWithoutCastEEEviT_T0_T2_T3_T4_T5_,(.L_x_6016 - _ZN2at6native27unrolled_elementwise_kernelINS0_10AbsFunctorIaEESt5arrayIPcLm2EELi4E23TrivialOffsetCalculatorILi1EjES8_NS0_6memory15LoadWithoutCastENS9_16StoreWithoutCastEEEviT_T0_T2_T3_T4_T5_)
        .other          _ZN2at6native27unrolled_elementwise_kernelINS0_10AbsFunctorIaEESt5arrayIPcLm2EELi4E23TrivialOffsetCalculatorILi1EjES8_NS0_6memory15LoadWithoutCastENS9_16StoreWithoutCastEEEviT_T0_T2_T3_T4_T5_,@"STO_CUDA_ENTRY STV_DEFAULT"
_ZN2at6native27unrolled_elementwise_kernelINS0_10AbsFunctorIaEESt5arrayIPcLm2EELi4E23TrivialOffsetCalculatorILi1EjES8_NS0_6memory15LoadWithoutCastENS9_16StoreWithoutCastEEEviT_T0_T2_T3_T4_T5_:
.text._ZN2at6native27unrolled_elementwise_kernelINS0_10AbsFunctorIaEESt5arrayIPcLm2EELi4E23TrivialOffsetCalculatorILi1EjES8_NS0_6memory15LoadWithoutCastENS9_16StoreWithoutCastEEEviT_T0_T2_T3_T4_T5_:
        /* <DEDUP_REMOVED lines=19> */
[----:B-1----:R0:W5:Y:S01]  /*0130*/  @!P3 LDG.E.U8 R14, desc[UR4][R10.64] ;  /* 0x000000040a0eb981 */ /* 0x002162000c1e1100 */
[----:B------:R-:W-:Y:S01]  /*0140*/  @!P1 IMAD R19, R0, 0x200, R13 ;  /* 0x0000020000139824 */ /* 0x000fe200078e020d */
[----:B------:R-:W1:Y:S01]  /*0150*/  @!P1 LDC.64 R8, c[0x0][0x390] ;  /* 0x0000e400ff089b82 */ /* 0x000e620000000a00 */
[----:B------:R-:W-:Y:S01]  /*0160*/  @!P1 VIADD R13, R13, 0x80 ;  /* 0x000000800d0d9836 */ /* 0x000fe20000000000 */
[----:B--2---:R-:W-:-:S04]  /*0170*/  @!P2 IADD3 R2, P5, PT, R15, R2, RZ ;  /* 0x000000020f02a210 */ /* 0x004fc80007fbe0ff */
[----:B------:R-:W-:-:S13]  /*0180*/  ISETP.GE.AND P0, PT, R13, R4, PT ;  /* 0x000000040d00720c */ /* 0x000fda0003f06270 */
[----:B------:R-:W2:Y:S01]  /*0190*/  @!P0 LDC.64 R6, c[0x0][0x390] ;  /* 0x0000e400ff068b82 */ /* 0x000ea20000000a00 */
[----:B------:R-:W-:Y:S01]  /*01a0*/  @!P0 IMAD R13, R0, 0x200, R13 ;  /* 0x00000200000d8824 */ /* 0x000fe200078e020d */
[----:B-1----:R-:W-:Y:S01]  /*01b0*/  @!P1 IADD3 R8, P4, PT, R19, R8, RZ ;  /* 0x0000000813089210 */ /* 0x002fe20007f9e0ff */
[----:B------:R-:W-:Y:S01]  /*01c0*/  @!P2 IMAD.X R3, RZ, RZ, R3, P5 ;  /* 0x000000ffff03a224 */ /* 0x000fe200028e0603 */
[----:B------:R-:W-:-:S03]  /*01d0*/  PRMT R15, RZ, 0x7610, R15 ;  /* 0x00007610ff0f7816 */ /* 0x000fc6000000000f */
[----:B------:R-:W-:-:S03]  /*01e0*/  @!P1 IMAD.X R9, RZ, RZ, R9, P4 ;  /* 0x000000ffff099224 */ /* 0x000fc600020e0609 */
[----:B------:R0:W5:Y:S01]  /*01f0*/  @!P2 LDG.E.U8 R15, desc[UR4][R2.64] ;  /* 0x00000004020fa981 */ /* 0x000162000c1e1100 */
[----:B--2---:R-:W-:-:S05]  /*0200*/  @!P0 IADD3 R12, P3, PT, R13, R6, RZ ;  /* 0x000000060d0c8210 */ /* 0x004fca0007f7e0ff */
[--C-:B------:R-:W-:Y:S01]  /*0210*/  @!P0 IMAD.X R13, RZ, RZ, R7.reuse, P3 ;  /* 0x000000ffff0d8224 */ /* 0x100fe200018e0607 */
[----:B------:R-:W-:-:S06]  /*0220*/  PRMT R7, RZ, 0x7610, R7 ;  /* 0x00007610ff077816 */ /* 0x000fcc0000000007 */
[----:B------:R0:W5:Y:S01]  /*0230*/  @!P1 LDG.E.U8 R7, desc[UR4][R8.64] ;  /* 0x0000000408079981 */ /* 0x000162000c1e1100 */
[----:B------:R-:W-:-:S06]  /*0240*/  PRMT R6, RZ, 0x7610, R6 ;  /* 0x00007610ff067816 */ /* 0x000fcc0000000006 */
[----:B------:R0:W5:Y:S01]  /*0250*/  @!P0 LDG.E.U8 R6, desc[UR4][R12.64] ;  /* 0x000000040c068981 */ /* 0x000162000c1e1100 */
[----:B------:R-:W-:Y:S01]  /*0260*/  ISETP.GE.AND P0, PT, R5, R4, PT ;  /* 0x000000040500720c */ /* 0x000fe20003f06270 */
[----:B------:R-:W-:Y:S04]  /*0270*/  BSSY.RECONVERGENT B0, `(.L_x_5320) ;  /* 0x000002b000007945 */ /* 0x000fe80003800200 */
[----:B------:R-:W-:Y:S08]  /*0280*/  BSSY.RELIABLE B1, `(.L_x_5321) ;  /* 0x000001e000017945 */ /* 0x000ff00003800100 */
[----:B0-----:R-:W-:Y:S05]  /*0290*/  @P0 BRA `(.L_x_5322) ;  /* 0x0000000000640947 */ /* 0x001fea0003800000 */
[----:B------:R-:W0:Y:S01]  /*02a0*/  LDCU.64 UR6, c[0x0][0x388] ;  /* 0x00007100ff0677ac */ /* 0x000e220008000a00 */
[----:B-----5:R-:W-:Y:S01]  /*02b0*/  PRMT R2, R14, 0x8880, RZ ;  /* 0x000088800e027816 */ /* 0x020fe200000000ff */
[----:B------:R-:W-:Y:S02]  /*02c0*/  IMAD R3, R0, 0x200, R5 ;  /* 0x0000020000037824 */ /* 0x000fe400078e0205 */
[----:B------:R-:W-:Y:S01]  /*02d0*/  VIADD R5, R5, 0x80 ;  /* 0x0000008005057836 */ /* 0x000fe20000000000 */
[----:B------:R-:W-:-:S04]  /*02e0*/  PRMT R2, R2, 0x7710, RZ ;  /* 0x0000771002027816 */ /* 0x000fc800000000ff */
[----:B------:R-:W-:-:S04]  /*02f0*/  PRMT R8, R2, 0x9910, RZ ;  /* 0x0000991002087816 */ /* 0x000fc800000000ff */
[----:B------:R-:W-:-:S04]  /*0300*/  IABS R8, R8 ;  /* 0x0000000800087213 */ /* 0x000fc80000000000 */
[----:B------:R-:W-:Y:S02]  /*0310*/  PRMT R9, R8, 0x7710, RZ ;  /* 0x0000771008097816 */ /* 0x000fe400000000ff */
[----:B0-----:R-:W-:-:S05]  /*0320*/  IADD3 R2, P0, PT, R3, UR6, RZ ;  /* 0x0000000603027c10 */ /* 0x001fca000ff1e0ff */
[----:B------:R-:W-:Y:S01]  /*0330*/  IMAD.X R3, RZ, RZ, UR7, P0 ;  /* 0x00000007ff037e24 */ /* 0x000fe200080e06ff */
[----:B------:R-:W-:-:S04]  /*0340*/  ISETP.GE.AND P0, PT, R5, R4, PT ;  /* 0x000000040500720c */ /* 0x000fc80003f06270 */
[----:B------:R0:W-:Y:S09]  /*0350*/  STG.E.U8 desc[UR4][R2.64], R9 ;  /* 0x0000000902007986 */ /* 0x0001f2000c101104 */
[----:B------:R-:W-:Y:S05]  /*0360*/  @P0 BREAK.RELIABLE B1 ;  /* 0x0000000000010942 */ /* 0x000fea0003800100 */
[----:B0-----:R-:W-:Y:S05]  /*0370*/  @P0 BRA `(.L_x_5323) ;  /* 0x0000000000680947 */ /* 0x001fea0003800000 */
[----:B------:R-:W0:Y:S01]  /*0380*/  LDCU.64 UR6, c[0x0][0x388] ;  /* 0x00007100ff0677ac */ /* 0x000e220008000a00 */
[----:B------:R-:W-:Y:S01]  /*0390*/  PRMT R2, R15, 0x8880, RZ ;  /* 0x000088800f027816 */ /* 0x000fe200000000ff */
[----:B------:R-:W-:Y:S02]  /*03a0*/  IMAD R3, R0, 0x200, R5 ;  /* 0x0000020000037824 */ /* 0x000fe400078e0205 */
[----:B------:R-:W-:Y:S01]  /*03b0*/  VIADD R5, R5, 0x80 ;  /* 0x0000008005057836 */ /* 0x000fe20000000000 */
[----:B------:R-:W-:-:S04]  /*03c0*/  PRMT R2, R2, 0x7710, RZ ;  /* 0x0000771002027816 */ /* 0x000fc800000000ff */
[----:B------:R-:W-:-:S04]  /*03d0*/  PRMT R8, R2, 0x9910, RZ ;  /* 0x0000991002087816 */ /* 0x000fc800000000ff */
[----:B------:R-:W-:-:S04]  /*03e0*/  IABS R8, R8 ;  /* 0x0000000800087213 */ /* 0x000fc80000000000 */
[----:B------:R-:W-:Y:S02]  /*03f0*/  PRMT R9, R8, 0x7710, RZ ;  /* 0x0000771008097816 */ /* 0x000fe400000000ff */
[----:B0-----:R-:W-:-:S05]  /*0400*/  IADD3 R2, P0, PT, R3, UR6, RZ ;  /* 0x0000000603027c10 */ /* 0x001fca000ff1e0ff */
[----:B------:R-:W-:-:S05]  /*0410*/  IMAD.X R3, RZ, RZ, UR7, P0 ;  /* 0x00000007ff037e24 */ /* 0x000fca00080e06ff */
[----:B------:R0:W-:Y:S03]  /*0420*/  STG.E.U8 desc[UR4][R2.64], R9 ;  /* 0x0000000902007986 */ /* 0x0001e6000c101104 */
.L_x_5322:
[----:B------:R-:W-:-:S13]  /*0430*/  ISETP.GE.AND P0, PT, R5, R4, PT ;  /* 0x000000040500720c */ /* 0x000fda0003f06270 */
[----:B------:R-:W-:Y:S05]  /*0440*/  @P0 BREAK.RELIABLE B1 ;  /* 0x0000000000010942 */ /* 0x000fea0003800100 */
[----:B------:R-:W-:Y:S05]  /*0450*/  @P0 BRA `(.L_x_5323) ;  /* 0x0000000000300947 */ /* 0x000fea0003800000 */
[----:B------:R-:W-:Y:S05]  /*0460*/  BSYNC.RELIABLE B1 ;  /* 0x0000000000017941 */ /* 0x000fea0003800100 */
.L_x_5321:
[----:B------:R-:W1:Y:S01]  /*0470*/  LDCU.64 UR6, c[0x0][0x388] ;  /* 0x00007100ff0677ac */ /* 0x000e620008000a00 */
[----:B0----5:R-:W-:Y:S01]  /*0480*/  PRMT R2, R7, 0x8880, RZ ;  /* 0x0000888007027816 */ /* 0x021fe200000000ff */
[----:B------:R-:W-:Y:S02]  /*0490*/  IMAD R3, R0, 0x200, R5 ;  /* 0x0000020000037824 */ /* 0x000fe400078e0205 */
[----:B------:R-:W-:Y:S01]  /*04a0*/  VIADD R5, R5, 0x80 ;  /* 0x0000008005057836 */ /* 0x000fe20000000000 */
[----:B------:R-:W-:-:S04]  /*04b0*/  PRMT R2, R2, 0x7710, RZ ;  /* 0x0000771002027816 */ /* 0x000fc800000000ff */
[----:B------:R-:W-:-:S04]  /*04c0*/  PRMT R7, R2, 0x9910, RZ ;  /* 0x0000991002077816 */ /* 0x000fc800000000ff */
[----:B------:R-:W-:-:S04]  /*04d0*/  IABS R7, R7 ;  /* 0x0000000700077213 */ /* 0x000fc80000000000 */
[----:B------:R-:W-:Y:S02]  /*04e0*/  PRMT R7, R7, 0x7710, RZ ;  /* 0x0000771007077816 */ /* 0x000fe400000000ff */
[----:B-1----:R-:W-:-:S05]  /*04f0*/  IADD3 R2, P0, PT, R3, UR6, RZ ;  /* 0x0000000603027c10 */ /* 0x002fca000ff1e0ff */
[----:B------:R-:W-:-:S05]  /*0500*/  IMAD.X R3, RZ, RZ, UR7, P0 ;  /* 0x00000007ff037e24 */ /* 0x000fca00080e06ff */
[----:B------:R1:W-:Y:S03]  /*0510*/  STG.E.U8 desc[UR4][R2.64], R7 ;  /* 0x0000000702007986 */ /* 0x0003e6000c101104 */
.L_x_5323:
[----:B------:R-:W-:Y:S05]  /*0520*/  BSYNC.RECONVERGENT B0 ;  /* 0x0000000000007941 */ /* 0x000fea0003800200 */
.L_x_5320:
[----:B------:R-:W-:Y:S05]  /*0530*/  WARPSYNC.ALL ;  /* 0x0000000000007948 */ /* 0x000fea0003800000 */
[----:B------:R-:W-:-:S13]  /*0540*/  ISETP.GE.AND P0, PT, R5, R4, PT ;  /* 0x000000040500720c */ /* 0x000fda0003f06270 */
[----:B------:R-:W-:Y:S05]  /*0550*/  @P0 EXIT ;  /* 0x000000000000094d */ /* 0x000fea0003800000 */
[----:B------:R-:W2:Y:S01]  /*0560*/  LDCU.64 UR6, c[0x0][0x388] ;  /* 0x00007100ff0677ac */ /* 0x000ea20008000a00 */
[----:B01---5:R-:W-:Y:S01]  /*0570*/  PRMT R2, R6, 0x8880, RZ ;  /* 0x0000888006027816 */ /* 0x023fe200000000ff */
[----:B------:R-:W-:-:S03]  /*0580*/  IMAD R0, R0, 0x200, R5 ;  /* 0x0000020000007824 */ /* 0x000fc600078e0205 */
[----:B------:R-:W-:-:S04]  /*0590*/  PRMT R2, R2, 0x7710, RZ ;  /* 0x0000771002027816 */ /* 0x000fc800000000ff */
[----:B------:R-:W-:-:S04]  /*05a0*/  PRMT R3, R2, 0x9910, RZ ;  /* 0x0000991002037816 */ /* 0x000fc800000000ff */
[----:B------:R-:W-:-:S04]  /*05b0*/  IABS R5, R3 ;  /* 0x0000000300057213 */ /* 0x000fc80000000000 */
[----:B------:R-:W-:Y:S02]  /*05c0*/  PRMT R5, R5, 0x7710, RZ ;  /* 0x0000771005057816 */ /* 0x000fe400000000ff */
[----:B--2---:R-:W-:-:S05]  /*05d0*/  IADD3 R2, P0, PT, R0, UR6, RZ ;  /* 0x0000000600027c10 */ /* 0x004fca000ff1e0ff */
[----:B------:R-:W-:-:S05]  /*05e0*/  IMAD.X R3, RZ, RZ, UR7, P0 ;  /* 0x00000007ff037e24 */ /* 0x000fca00080e06ff */
[----:B------:R-:W-:Y:S01]  /*05f0*/  STG.E.U8 desc[UR4][R2.64], R5 ;  /* 0x0000000502007986 */ /* 0x000fe2000c101104 */
[----:B------:R-:W-:Y:S05]  /*0600*/  EXIT ;  /* 0x000000000000794d */ /* 0x000fea0003800000 */
.L_x_5324:
        /* <DEDUP_REMOVED lines=15> */
.L_x_6016:


//--------------------- .text._ZN2at6native29vectorized_elementwise_kernelILi2ENS0_10AbsFunctorIaEESt5arrayIPcLm2EEEEviT0_T1_ --------------------------
	.section	.text._ZN2at6native29vectorized_elementwise_kernelILi2ENS0_10AbsFunctorIaEESt5arrayIPcLm2EEEEviT0_T1_,"ax",@progbits
	.align	128
        .global         _ZN2at6native29vectorized_elementwise_kernelILi2ENS0_10AbsFunctorIaEESt5arrayIPcLm2EEEEviT0_T1_
        .type           _ZN2at6native29vectorized_elementwise_kernelILi2ENS0_10AbsFunctorIaEESt5arrayIPcLm2EEEEviT0_T1_,@function
        .size           _ZN2at6native29vectorized_elementwise_kernelILi2ENS0_10AbsFunctorIaEESt5arrayIPcLm2EEEEviT0_T1_,(.L_x_6017 - _ZN2at6native29vectorized_elementwise_kernelILi2ENS0_10AbsFunctorIaEESt5arrayIPcLm2EEEEviT0_T1_)
        .other          _ZN2at6native29vectorized_elementwise_kernelILi2ENS0_10AbsFunctorIaEESt5arrayIPcLm2EEEEviT0_T1_,@"STO_CUDA_ENTRY STV_DEFAULT"
_ZN2at6native29vectorized_elementwise_kernelILi2ENS0_10AbsFunctorIaEESt5arrayIPcLm2EEEEviT0_T1_:
.text._ZN2at6native29vectorized_elementwise_kernelILi2ENS0_10AbsFunctorIaEESt5arrayIPcLm2EEEEviT0_T1_:
        /* <DEDUP_REMOVED lines=8> */
[----:B------:R-:W0:Y:S01]  /*0080*/  S2R R16, SR_TID.X ;  /* 0x0000000000107919 */ /* 0x000e220000002100 */
[----:B------:R-:W-:Y:S02]  /*0090*/  PRMT R14, RZ, 0x7610, R14 ;  /* 0x00007610ff0e7816 */ /* 0x000fe4000000000e */
[----:B0-----:R-:W-:Y:S01]  /*00a0*/  ISETP.GE.U32.AND P6, PT, R16, UR5, PT ;  /* 0x0000000510007c0c */ /* 0x001fe2000bfc6070 */
[----:B------:R-:W-:-:S12]  /*00b0*/  IMAD.MOV.U32 R0, RZ, RZ, R16 ;  /* 0x000000ffff007224 */ /* 0x000fd800078e0010 */
[C---:B------:R-:W-:Y:S01]  /*00c0*/  @!P6 VIADD R16, R0.reuse, 0x80 ;  /* 0x000000800010e836 */ /* 0x040fe20000000000 */
[----:B------:R-:W0:Y:S01]  /*00d0*/  @!P6 LDC.64 R6, c[0x0][0x390] ;  /* 0x0000e400ff06eb82 */ /* 0x000e220000000a00 */
[----:B------:R-:W-:-:S03]  /*00e0*/  @!P6 VIADD R3, R0, UR4 ;  /* 0x000000040003ec36 */ /* 0x000fc60008000000 */
[----:B------:R-:W-:-:S13]  /*00f0*/  ISETP.GE.U32.AND P5, PT, R16, UR5, PT ;  /* 0x0000000510007c0c */ /* 0x000fda000bfa6070 */
[C---:B------:R-:W-:Y:S01]  /*0100*/  @!P5 VIADD R5, R16.reuse, UR4 ;  /* 0x000000041005dc36 */ /* 0x040fe20008000000 */
[----:B------:R-:W1:Y:S01]  /*0110*/  @!P5 LDC.64 R22, c[0x0][0x390] ;  /* 0x0000e400ff16db82 */ /* 0x000e620000000a00 */
[----:B------:R-:W-:-:S05]  /*0120*/  @!P5 VIADD R16, R16, 0x80 ;  /* 0x000000801010d836 */ /* 0x000fca0000000000 */
[----:B------:R-:W-:Y:S02]  /*0130*/  ISETP.GE.U32.AND P4, PT, R16, UR5, PT ;  /* 0x0000000510007c0c */ /* 0x000fe4000bf86070 */
[----:B0-----:R-:W-:-:S05]  /*0140*/  @!P6 IADD3 R2, P0, PT, R3, R6, RZ ;  /* 0x000000060302e210 */ /* 0x001fca0007f1e0ff */
[----:B------:R-:W-:-:S05]  /*0150*/  @!P6 IMAD.X R3, RZ, RZ, R7, P0 ;  /* 0x000000ffff03e224 */ /* 0x000fca00000e0607 */
[----:B------:R0:W5:Y:S01]  /*0160*/  @!P6 LDG.E.U8 R14, desc[UR8][R2.64] ;  /* 0x00000008020ee981 */ /* 0x000162000c1e1100 */
[C---:B------:R-:W-:Y:S01]  /*0170*/  @!P4 VIADD R27, R16.reuse, UR4 ;  /* 0x00000004101bcc36 */ /* 0x040fe20008000000 */
[----:B------:R-:W2:Y:S01]  /*0180*/  @!P4 LDC.64 R10, c[0x0][0x390] ;  /* 0x0000e400ff0acb82 */ /* 0x000ea20000000a00 */
[----:B------:R-:W-:-:S05]  /*0190*/  @!P4 VIADD R16, R16, 0x80 ;  /* 0x000000801010c836 */ /* 0x000fca0000000000 */
[----:B------:R-:W-:-:S13]  /*01a0*/  ISETP.GE.U32.AND P3, PT, R16, UR5, PT ;  /* 0x0000000510007c0c */ /* 0x000fda000bf66070 */
[C---:B------:R-:W-:Y:S01]  /*01b0*/  @!P3 VIADD R19, R16.reuse, UR4 ;  /* 0x000000041013bc36 */ /* 0x040fe20008000000 */
[----:B-1----:R-:W-:Y:S01]  /*01c0*/  @!P5 IADD3 R22, P6, PT, R5, R22, RZ ;  /* 0x000000160516d210 */ /* 0x002fe20007fde0ff */
[----:B------:R-:W-:Y:S01]  /*01d0*/  @!P3 VIADD R16, R16, 0x80 ;  /* 0x000000801010b836 */ /* 0x000fe20000000000 */
[----:B------:R-:W1:Y:S04]  /*01e0*/  @!P3 LDC.64 R12, c[0x0][0x390] ;  /* 0x0000e400ff0cbb82 */ /* 0x000e680000000a00 */
[----:B------:R-:W-:-:S13]  /*01f0*/  ISETP.GE.U32.AND P2, PT, R16, UR5, PT ;  /* 0x0000000510007c0c */ /* 0x000fda000bf46070 */
[C---:B------:R-:W-:Y:S01]  /*0200*/  @!P2 VIADD R25, R16.reuse, UR4 ;  /* 0x000000041019ac36 */ /* 0x040fe20008000000 */
[----:B------:R-:W3:Y:S01]  /*0210*/  @!P2 LDC.64 R4, c[0x0][0x390] ;  /* 0x0000e400ff04ab82 */ /* 0x000ee20000000a00 */
[----:B------:R-:W-:-:S05]  /*0220*/  @!P2 VIADD R16, R16, 0x80 ;  /* 0x000000801010a836 */ /* 0x000fca0000000000 */
[----:B------:R-:W-:-:S13]  /*0230*/  ISETP.GE.U32.AND P1, PT, R16, UR5, PT ;  /* 0x0000000510007c0c */ /* 0x000fda000bf26070 */
[C---:B------:R-:W-:Y:S01]  /*0240*/  @!P1 VIADD R21, R16.reuse, UR4 ;  /* 0x0000000410159c36 */ /* 0x040fe20008000000 */
[----:B------:R-:W-:Y:S01]  /*0250*/  PRMT R15, RZ, 0x7610, R15 ;  /* 0x00007610ff0f7816 */ /* 0x000fe2000000000f */
[----:B------:R-:W-:Y:S01]  /*0260*/  @!P1 VIADD R16, R16, 0x80 ;  /* 0x0000008010109836 */ /* 0x000fe20000000000 */
[----:B------:R-:W4:Y:S04]  /*0270*/  @!P1 LDC.64 R6, c[0x0][0x390] ;  /* 0x0000e400ff069b82 */ /* 0x000f280000000a00 */
[----:B------:R-:W-:Y:S01]  /*0280*/  ISETP.GE.U32.AND P0, PT, R16, UR5, PT ;  /* 0x0000000510007c0c */ /* 0x000fe2000bf06070 */
[----:B------:R-:W-:-:S05]  /*0290*/  @!P5 IMAD.X R23, RZ, RZ, R23, P6 ;  /* 0x000000ffff17d224 */ /* 0x000fca00030e0617 */
[----:B------:R-:W5:Y:S07]  /*02a0*/  @!P5 LDG.E.U8 R15, desc[UR8][R22.64] ;  /* 0x00000008160fd981 */ /* 0x000f6e000c1e1100 */
[C---:B------:R-:W-:Y:S01]  /*02b0*/  @!P0 VIADD R17, R16.reuse, UR4 ;  /* 0x0000000410118c36 */ /* 0x040fe20008000000 */
[----:B------:R-:W-:Y:S01]  /*02c0*/  PRMT R18, RZ, 0x7610, R18 ;  /* 0x00007610ff127816 */ /* 0x000fe20000000012 */
[----:B------:R-:W-:Y:S01]  /*02d0*/  @!P0 VIADD R16, R16, 0x80 ;  /* 0x0000008010108836 */ /* 0x000fe20000000000 */
[----:B------:R-:W-:Y:S01]  /*02e0*/  PRMT R20, RZ, 0x7610, R20 ;  /* 0x00007610ff147816 */ /* 0x000fe20000000014 */
[----:B------:R-:W4:Y:S03]  /*02f0*/  @!P0 LDC.64 R8, c[0x0][0x390] ;  /* 0x0000e400ff088b82 */ /* 0x000f260000000a00 */
[----:B------:R-:W-:-:S02]  /*0300*/  ISETP.GE.U32.AND P6, PT, R16, UR5, PT ;  /* 0x0000000510007c0c */ /* 0x000fc4000bfc6070 */
[----:B--2---:R-:W-:-:S05]  /*0310*/  @!P4 IADD3 R10, P5, PT, R27, R10, RZ ;  /* 0x0000000a1b0ac210 */ /* 0x004fca0007fbe0ff */
[----:B------:R-:W-:-:S06]  /*0320*/  @!P4 IMAD.X R11, RZ, RZ, R11, P5 ;  /* 0x000000ffff0bc224 */ /* 0x000fcc00028e060b */
[----:B0-----:R-:W0:Y:S01]  /*0330*/  @!P6 LDC.64 R2, c[0x0][0x390] ;  /* 0x0000e400ff02eb82 */ /* 0x001e220000000a00 */
[----:B-1----:R-:W-:Y:S01]  /*0340*/  @!P3 IADD3 R12, P5, PT, R19, R12, RZ ;  /* 0x0000000c130cb210 */ /* 0x002fe20007fbe0ff */
[----:B------:R1:W5:Y:S01]  /*0350*/  @!P4 LDG.E.U8 R18, desc[UR8][R10.64] ;  /* 0x000000080a12c981 */ /* 0x000362000c1e1100 */
[----:B------:R-:W-:Y:S02]  /*0360*/  PRMT R19, RZ, 0x7610, R19 ;  /* 0x00007610ff137816 */ /* 0x000fe40000000013 */
[----:B---3--:R-:W-:Y:S01]  /*0370*/  @!P2 IADD3 R4, P4, PT, R25, R4, RZ ;  /* 0x000000041904a210 */ /* 0x008fe20007f9e0ff */
[----:B------:R-:W-:-:S04]  /*0380*/  @!P3 IMAD.X R13, RZ, RZ, R13, P5 ;  /* 0x000000ffff0db224 */ /* 0x000fc800028e060d */
[----:B------:R-:W-:Y:S01]  /*0390*/  @!P2 IMAD.X R5, RZ, RZ, R5, P4 ;  /* 0x000000ffff05a224 */ /* 0x000fe200020e0605 */
[----:B------:R2:W5:Y:S01]  /*03a0*/  @!P3 LDG.E.U8 R19, desc[UR8][R12.64] ;  /* 0x000000080c13b981 */ /* 0x000562000c1e1100 */
[----:B----4-:R-:W-:Y:S01]  /*03b0*/  @!P1 IADD3 R6, P3, PT, R21, R6, RZ ;  /* 0x0000000615069210 */ /* 0x010fe20007f7e0ff */
[----:B------:R-:W-:Y:S02]  /*03c0*/  @!P6 VIADD R21, R16, UR4 ;  /* 0x000000041015ec36 */ /* 0x000fe40008000000 */
[----:B------:R2:W5:Y:S01]  /*03d0*/  @!P2 LDG.E.U8 R20, desc[UR8][R4.64] ;  /* 0x000000080414a981 */ /* 0x000562000c1e1100 */
[----:B------:R-:W-:Y:S01]  /*03e0*/  PRMT R16, RZ, 0x7610, R16 ;  /* 0x00007610ff107816 */ /* 0x000fe20000000010 */
[----:B------:R-:W-:Y:S01]  /*03f0*/  @!P1 IMAD.X R7, RZ, RZ, R7, P3 ;  /* 0x000000ffff079224 */ /* 0x000fe200018e0607 */
[----:B-1----:R-:W-:-:S04]  /*0400*/  PRMT R10, RZ, 0x7610, R10 ;  /* 0x00007610ff0a7816 */ /* 0x002fc8000000000a */
[----:B------:R2:W5:Y:S01]  /*0410*/  @!P1 LDG.E.U8 R16, desc[UR8][R6.64] ;  /* 0x0000000806109981 */ /* 0x000562000c1e1100 */
[----:B0-----:R-:W-:-:S05]  /*0420*/  @!P6 IADD3 R2, P2, PT, R21, R2, RZ ;  /* 0x000000021502e210 */ /* 0x001fca0007f5e0ff */
[----:B------:R-:W-:-:S05]  /*0430*/  @!P6 IMAD.X R3, RZ, RZ, R3, P2 ;  /* 0x000000ffff03e224 */ /* 0x000fca00010e0603 */
[----:B------:R2:W5:Y:S01]  /*0440*/  @!P6 LDG.E.U8 R10, desc[UR8][R2.64] ;  /* 0x00000008020ae981 */ /* 0x000562000c1e1100 */
[----:B------:R-:W-:Y:S02]  /*0450*/  @!P0 IADD3 R8, P4, PT, R17, R8, RZ ;  /* 0x0000000811088210 */ /* 0x000fe40007f9e0ff */
[----:B------:R-:W-:-:S03]  /*0460*/  PRMT R11, RZ, 0x7610, R11 ;  /* 0x00007610ff0b7816 */ /* 0x000fc6000000000b */
[----:B------:R-:W-:-:S05]  /*0470*/  @!P0 IMAD.X R9, RZ, RZ, R9, P4 ;  /* 0x000000ffff098224 */ /* 0x000fca00020e0609 */
[----:B------:R2:W5:Y:S01]  /*0480*/  @!P0 LDG.E.U8 R11, desc[UR8][R8.64] ;  /* 0x00000008080b8981 */ /* 0x000562000c1e1100 */
[----:B------:R-:W-:Y:S01]  /*0490*/  ISETP.GE.U32.AND P0, PT, R0, UR5, PT ;  /* 0x0000000500007c0c */ /* 0x000fe2000bf06070 */
[----:B------:R-:W-:Y:S04]  /*04a0*/  BSSY.RECONVERGENT B0, `(.L_x_5326) ;  /* 0x000005f000007945 */ /* 0x000fe80003800200 */
[----:B------:R-:W-:Y:S08]  /*04b0*/  BSSY.RELIABLE B1, `(.L_x_5327) ;  /* 0x0000052000017945 */ /* 0x000ff00003800100 */
[----:B--2---:R-:W-:Y:S05]  /*04c0*/  @P0 BRA `(.L_x_5328) ;  /* 0x0000000000600947 */ /* 0x004fea0003800000 */
[----:B------:R-:W0:Y:S01]  /*04d0*/  LDCU.64 UR6, c[0x0][0x388] ;  /* 0x00007100ff0677ac */ /* 0x000e220008000a00 */
[----:B-----5:R-:W-:Y:S01]  /*04e0*/  PRMT R2, R14, 0x8880, RZ ;  /* 0x000088800e027816 */ /* 0x020fe200000000ff */
[C---:B------:R-:W-:Y:S02]  /*04f0*/  VIADD R3, R0.reuse, UR4 ;  /* 0x0000000400037c36 */ /* 0x040fe40008000000 */
[----:B------:R-:W-:Y:S01]  /*0500*/  VIADD R0, R0, 0x80 ;  /* 0x0000008000007836 */ /* 0x000fe20000000000 */
[----:B------:R-:W-:-:S04]  /*0510*/  PRMT R2, R2, 0x7710, RZ ;  /* 0x0000771002027816 */ /* 0x000fc800000000ff */
[----:B------:R-:W-:-:S04]  /*0520*/  PRMT R4, R2, 0x9910, RZ ;  /* 0x0000991002047816 */ /* 0x000fc800000000ff */
[----:B------:R-:W-:-:S04]  /*0530*/  IABS R4, R4 ;  /* 0x0000000400047213 */ /* 0x000fc80000000000 */
[----:B------:R-:W-:Y:S02]  /*0540*/  PRMT R5, R4, 0x7710, RZ ;  /* 0x0000771004057816 */ /* 0x000fe400000000ff */
[----:B0-----:R-:W-:-:S05]  /*0550*/  IADD3 R2, P0, PT, R3, UR6, RZ ;  /* 0x0000000603027c10 */ /* 0x001fca000ff1e0ff */
[----:B------:R-:W-:Y:S01]  /*0560*/  IMAD.X R3, RZ, RZ, UR7, P0 ;  /* 0x00000007ff037e24 */ /* 0x000fe200080e06ff */
[----:B------:R-:W-:-:S04]  /*0570*/  ISETP.GE.U32.AND P0, PT, R0, UR5, PT ;  /* 0x0000000500007c0c */ /* 0x000fc8000bf06070 */
[----:B------:R0:W-:Y:S09]  /*0580*/  STG.E.U8 desc[UR8][R2.64], R5 ;  /* 0x0000000502007986 */ /* 0x0001f2000c101108 */
[----:B------:R-:W-:Y:S05]  /*0590*/  @P0 BRA `(.L_x_5329) ;  /* 0x0000000000600947 */ /* 0x000fea0003800000 */
[----:B------:R-:W1:Y:S01]  /*05a0*/  LDCU.64 UR6, c[0x0][0x388] ;  /* 0x00007100ff0677ac */ /* 0x000e620008000a00 */
[----:B0-----:R-:W-:Y:S01]  /*05b0*/  PRMT R2, R15, 0x8880, RZ ;  /* 0x000088800f027816 */ /* 0x001fe200000000ff */
[C---:B------:R-:W-:Y:S02]  /*05c0*/  VIADD R3, R0.reuse, UR4 ;  /* 0x0000000400037c36 */ /* 0x040fe40008000000 */
        /* <DEDUP_REMOVED lines=8> */
.L_x_5328:
[----:B------:R-:W-:-:S13]  /*0650*/  ISETP.GE.U32.AND P0, PT, R0, UR5, PT ;  /* 0x0000000500007c0c */ /* 0x000fda000bf06070 */
[----:B------:R-:W-:Y:S05]  /*0660*/  @P0 BRA `(.L_x_5330) ;  /* 0x0000000000600947 */ /* 0x000fea0003800000 */
[----:B------:R-:W1:Y:S01]  /*0670*/  LDCU.64 UR6, c[0x0][0x388] ;  /* 0x00007100ff0677ac */ /* 0x000e620008000a00 */
[----:B0----5:R-:W-:Y:S01]  /*0680*/  PRMT R2, R18, 0x8880, RZ ;  /* 0x0000888012027816 */ /* 0x021fe200000000ff */
        /* <DEDUP_REMOVED lines=9> */
.L_x_5329:
[----:B------:R-:W-:-:S13]  /*0720*/  ISETP.GE.U32.AND P0, PT, R0, UR5, PT ;  /* 0x0000000500007c0c */ /* 0x000fda000bf06070 */
[----:B------:R-:W-:Y:S05]  /*0730*/  @P0 BRA `(.L_x_5331) ;  /* 0x0000000000600947 */ /* 0x000fea0003800000 */
[----:B------:R-:W2:Y:S01]  /*0740*/  LDCU.64 UR6, c[0x0][0x388] ;  /* 0x00007100ff0677ac */ /* 0x000ea20008000a00 */
[----:B01----:R-:W-:Y:S01]  /*0750*/  PRMT R2, R19, 0x8880, RZ ;  /* 0x0000888013027816 */ /* 0x003fe200000000ff */
[C---:B------:R-:W-:Y:S02]  /*0760*/  VIADD R3, R0.reuse, UR4 ;  /* 0x0000000400037c36 */ /* 0x040fe40008000000 */
[----:B------:R-:W-:Y:S01]  /*0770*/  VIADD R0, R0, 0x80 ;  /* 0x0000008000007836 */ /* 0x000fe20000000000 */
[----:B------:R-:W-:-:S04]  /*0780*/  PRMT R2, R2, 0x7710, RZ ;  /* 0x0000771002027816 */ /* 0x000fc800000000ff */
[----:B------:R-:W-:-:S04]  /*0790*/  PRMT R4, R2, 0x9910, RZ ;  /* 0x0000991002047816 */ /* 0x000fc800000000ff */
[----:B------:R-:W-:-:S04]  /*07a0*/  IABS R4, R4 ;  /* 0x0000000400047213 */ /* 0x000fc80000000000 */
[----:B------:R-:W-:Y:S02]  /*07b0*/  PRMT R5, R4, 0x7710, RZ ;  /* 0x0000771004057816 */ /* 0x000fe400000000ff */
[----:B--2---:R-:W-:-:S05]  /*07c0*/  IADD3 R2, P0, PT, R3, UR6, RZ ;  /* 0x0000000603027c10 */ /* 0x004fca000ff1e0ff */
[----:B------:R-:W-:-:S05]  /*07d0*/  IMAD.X R3, RZ, RZ, UR7, P0 ;  /* 0x00000007ff037e24 */ /* 0x000fca00080e06ff */
[----:B------:R1:W-:Y:S03]  /*07e0*/  STG.E.U8 desc[UR8][R2.64], R5 ;  /* 0x0000000502007986 */ /* 0x0003e6000c101108 */
.L_x_5330:
[----:B------:R-:W-:-:S13]  /*07f0*/  ISETP.GE.U32.AND P0, PT, R0, UR5, PT ;  /* 0x0000000500007c0c */ /* 0x000fda000bf06070 */
[----:B------:R-:W-:Y:S05]  /*0800*/  @P0 BRA `(.L_x_5332) ;  /* 0x0000000000640947 */ /* 0x000fea0003800000 */
[----:B------:R-:W2:Y:S01]  /*0810*/  LDCU.64 UR6, c[0x0][0x388] ;  /* 0x00007100ff0677ac */ /* 0x000ea20008000a00 */
[----:B01---5:R-:W-:Y:S01]  /*0820*/  PRMT R2, R20, 0x8880, RZ ;  /* 0x0000888014027816 */ /* 0x023fe200000000ff */
        /* <DEDUP_REMOVED lines=9> */
.L_x_5331:
[----:B------:R-:W-:-:S13]  /*08c0*/  ISETP.GE.U32.AND P0, PT, R0, UR5, PT ;  /* 0x0000000500007c0c */ /* 0x000fda000bf06070 */
[----:B------:R-:W-:Y:S05]  /*08d0*/  @P0 BREAK.RELIABLE B1 ;  /* 0x0000000000010942 */ /* 0x000fea0003800100 */
[----:B------:R-:W-:Y:S05]  /*08e0*/  @P0 BRA `(.L_x_5333) ;  /* 0x0000000000680947 */ /* 0x000fea0003800000 */
[----:B------:R-:W3:Y:S01]  /*08f0*/  LDCU.64 UR6, c[0x0][0x388] ;  /* 0x00007100ff0677ac */ /* 0x000ee20008000a00 */
[----:B012---:R-:W-:Y:S01]  /*0900*/  PRMT R2, R16, 0x8880, RZ ;  /* 0x0000888010027816 */ /* 0x007fe200000000ff */
[C---:B------:R-:W-:Y:S02]  /*0910*/  VIADD R3, R0.reuse, UR4 ;  /* 0x0000000400037c36 */ /* 0x040fe40008000000 */
[----:B------:R-:W-:Y:S01]  /*0920*/  VIADD R0, R0, 0x80 ;  /* 0x0000008000007836 */ /* 0x000fe20000000000 */
[----:B------:R-:W-:-:S04]  /*0930*/  PRMT R2, R2, 0x7710, RZ ;  /* 0x0000771002027816 */ /* 0x000fc800000000ff */
[----:B------:R-:W-:-:S04]  /*0940*/  PRMT R4, R2, 0x9910, RZ ;  /* 0x0000991002047816 */ /* 0x000fc800000000ff */
[----:B------:R-:W-:-:S04]  /*0950*/  IABS R4, R4 ;  /* 0x0000000400047213 */ /* 0x000fc80000000000 */
[----:B------:R-:W-:Y:S02]  /*0960*/  PRMT R5, R4, 0x7710, RZ ;  /* 0x0000771004057816 */ /* 0x000fe400000000ff */
[----:B---3--:R-:W-:-:S05]  /*0970*/  IADD3 R2, P0, PT, R3, UR6, RZ ;  /* 0x0000000603027c10 */ /* 0x008fca000ff1e0ff */
[----:B------:R-:W-:-:S05]  /*0980*/  IMAD.X R3, RZ, RZ, UR7, P0 ;  /* 0x00000007ff037e24 */ /* 0x000fca00080e06ff */
[----:B------:R2:W-:Y:S03]  /*0990*/  STG.E.U8 desc[UR8][R2.64], R5 ;  /* 0x0000000502007986 */ /* 0x0005e6000c101108 */
.L_x_5332:
[----:B------:R-:W-:-:S13]  /*09a0*/  ISETP.GE.U32.AND P0, PT, R0, UR5, PT ;  /* 0x0000000500007c0c */ /* 0x000fda000bf06070 */
[----:B------:R-:W-:Y:S05]  /*09b0*/  @P0 BREAK.RELIABLE B1 ;  /* 0x0000000000010942 */ /* 0x000fea0003800100 */
[----:B------:R-:W-:Y:S05]  /*09c0*/  @P0 BRA `(.L_x_5333) ;  /* 0x0000000000300947 */ /* 0x000fea0003800000 */
[----:B------:R-:W-:Y:S05]  /*09d0*/  BSYNC.RELIABLE B1 ;  /* 0x0000000000017941 */ /* 0x000fea0003800100 */
.L_x_5327:
[----:B------:R-:W3:Y:S01]  /*09e0*/  LDCU.64 UR6, c[0x0][0x388] ;  /* 0x00007100ff0677ac */ /* 0x000ee20008000a00 */
[----:B012--5:R-:W-:Y:S01]  /*09f0*/  PRMT R2, R11, 0x8880, RZ ;  /* 0x000088800b027816 */ /* 0x027fe200000000ff */
        /* <DEDUP_REMOVED lines=9> */
.L_x_5333:
[----:B------:R-:W-:Y:S05]  /*0a90*/  BSYNC.RECONVERGENT B0 ;  /* 0x0000000000007941 */ /* 0x000fea0003800200 */
.L_x_5326:
[----:B------:R-:W-:Y:S05]  /*0aa0*/  WARPSYNC.ALL ;  /* 0x0000000000007948 */ /* 0x000fea0003800000 */
[----:B------:R-:W-:-:S13]  /*0ab0*/  ISETP.GE.U32.AND P0, PT, R0, UR5, PT ;  /* 0x0000000500007c0c */ /* 0x000fda000bf06070 */
[----:B------:R-:W-:Y:S05]  /*0ac0*/  @P0 EXIT ;  /* 0x000000000000094d */ /* 0x000fea0003800000 */
[----:B------:R-:W4:Y:S01]  /*0ad0*/  LDCU.64 UR6, c[0x0][0x388] ;  /* 0x00007100ff0677ac */ /* 0x000f220008000a00 */
[----:B0123-5:R-:W-:Y:S01]  /*0ae0*/  PRMT R2, R10, 0x8880, RZ ;  /* 0x000088800a027816 */ /* 0x02ffe200000000ff */
[----:B------:R-:W-:-:S03]  /*0af0*/  VIADD R0, R0, UR4 ;  /* 0x0000000400007c36 */ /* 0x000fc60008000000 */
[----:B------:R-:W-:-:S04]  /*0b00*/  PRMT R2, R2, 0x7710, RZ ;  /* 0x0000771002027816 */ /* 0x000fc800000000ff */
[----:B------:R-:W-:-:S04]  /*0b10*/  PRMT R3, R2, 0x9910, RZ ;  /* 0x0000991002037816 */ /* 0x000fc800000000ff */
[----:B------:R-:W-:-:S04]  /*0b20*/  IABS R5, R3 ;  /* 0x0000000300057213 */ /* 0x000fc80000000000 */
[----:B------:R-:W-:Y:S02]  /*0b30*/  PRMT R5, R5, 0x7710, RZ ;  /* 0x0000771005057816 */ /* 0x000fe400000000ff */
[----:B----4-:R-:W-:-:S05]  /*0b40*/  IADD3 R2, P0, PT, R0, UR6, RZ ;  /* 0x0000000600027c10 */ /* 0x010fca000ff1e0ff */
[----:B------:R-:W-:-:S05]  /*0b50*/  IMAD.X R3, RZ, RZ, UR7, P0 ;  /* 0x00000007ff037e24 */ /* 0x000fca00080e06ff */
[----:B------:R-:W-:Y:S01]  /*0b60*/  STG.E.U8 desc[UR8][R2.64], R5 ;  /* 0x0000000502007986 */ /* 0x000fe2000c101108 */
[----:B------:R-:W-:Y:S05]  /*0b70*/  EXIT ;  /* 0x000000000000794d */ /* 0x000fea0003800000 */
.L_x_5325:
        /* <DEDUP_REMOVED lines=11> */
[----:B------:R-:W5:Y:S01]  /*0c30*/  LDG.E.U16 R8, desc[UR8][R4.64+0x300] ;  /* 0x0003000804087981 */ /* 0x000f62000c1e1500 */
[----:B0-----:R-:W-:-:S04]  /*0c40*/  UIADD3 UR6, UP0, UPT, UR4, UR6, URZ ;  /* 0x0000000604067290 */ /* 0x001fc8000ff1e0ff */
[----:B------:R-:W-:Y:S02]  /*0c50*/  UIADD3.X UR7, UPT, UPT, URZ, UR7, URZ, UP0, !UPT ;  /* 0x00000007ff077290 */ /* 0x000fe400087fe4ff */
[----:B------:R-:W-:-:S04]  /*0c60*/  IMAD.U32 R2, RZ, RZ, UR6 ;  /* 0x00000006ff027e24 */ /* 0x000fc8000f8e00ff */
[----:B------:R-:W-:Y:S02]  /*0c70*/  IMAD.U32 R3, RZ, RZ, UR7 ;  /* 0x00000007ff037e24 */ /* 0x000fe4000f8e00ff */
[----:B------:R-:W-:Y:S01]  /*0c80*/  IMAD.WIDE.U32 R2, R9, 0x2, R2 ;  /* 0x0000000209027825 */ /* 0x000fe200078e0002 */
[C---:B--2---:R-:W-:Y:S02]  /*0c90*/  PRMT R11, R6.reuse, 0x8880, RZ ;  /* 0x00008880060b7816 */ /* 0x044fe400000000ff */
[----:B------:R-:W-:Y:S02]  /*0ca0*/  PRMT R6, R6, 0x9991, RZ ;  /* 0x0000999106067816 */ /* 0x000fe400000000ff */
[C---:B---3--:R-:W-:Y:S02]  /*0cb0*/  PRMT R10, R0.reuse, 0x9991, RZ ;  /* 0x00009991000a7816 */ /* 0x048fe400000000ff */
[----:B------:R-:W-:Y:S02]  /*0cc0*/  PRMT R9, R0, 0x8880, RZ ;  /* 0x0000888000097816 */ /* 0x000fe400000000ff */
[----:B----4-:R-:W-:-:S02]  /*0cd0*/  PRMT R13, R7, 0x9991, RZ ;  /* 0x00009991070d7816 */ /* 0x010fc400000000ff */
[----:B------:R-:W-:Y:S02]  /*0ce0*/  PRMT R12, R7, 0x8880, RZ ;  /* 0x00008880070c7816 */ /* 0x000fe400000000ff */
[C---:B-----5:R-:W-:Y:S02]  /*0cf0*/  PRMT R15, R8.reuse, 0x9991, RZ ;  /* 0x00009991080f7816 */ /* 0x060fe400000000ff */
[----:B------:R-:W-:Y:S02]  /*0d00*/  PRMT R14, R8, 0x8880, RZ ;  /* 0x00008880080e7816 */ /* 0x000fe400000000ff */
[----:B------:R-:W-:Y:S02]  /*0d10*/  PRMT R6, R6, 0x7710, RZ ;  /* 0x0000771006067816 */ /* 0x000fe400000000ff */
        /* <DEDUP_REMOVED lines=15> */
[----:B------:R-:W-:Y:S02]  /*0e10*/  IABS R4, R4 ;  /* 0x0000000400047213 */ /* 0x000fe40000000000 */
[----:B------:R-:W-:Y:S02]  /*0e20*/  IABS R6, R6 ;  /* 0x0000000600067213 */ /* 0x000fe40000000000 */
[----:B------:R-:W-:Y:S02]  /*0e30*/  IABS R11, R11 ;  /* 0x0000000b000b7213 */ /* 0x000fe40000000000 */
[----:B------:R-:W-:Y:S02]  /*0e40*/  IABS R8, R8 ;  /* 0x0000000800087213 */ /* 0x000fe40000000000 */
[----:B------:R-:W-:-:S02]  /*0e50*/  IABS R5, R0 ;  /* 0x0000000000057213 */ /* 0x000fc40000000000 */
[----:B------:R-:W-:Y:S02]  /*0e60*/  IABS R9, R7 ;  /* 0x0000000700097213 */ /* 0x000fe40000000000 */
[----:B------:R-:W-:Y:S02]  /*0e70*/  IABS R12, R12 ;  /* 0x0000000c000c7213 */ /* 0x000fe40000000000 */
[----:B------:R-:W-:Y:S02]  /*0e80*/  IABS R10, R10 ;  /* 0x0000000a000a7213 */ /* 0x000fe40000000000 */
        /* <DEDUP_REMOVED lines=8> */
[----:B------:R-:W-:-:S02]  /*0f10*/  PRMT R5, R0, 0x7604, R5 ;  /* 0x0000760400057816 */ /* 0x000fc40000000005 */
[----:B------:R-:W-:Y:S02]  /*0f20*/  PRMT R7, R4, 0x7604, R7 ;  /* 0x0000760404077816 */ /* 0x000fe40000000007 */
[----:B------:R-:W-:Y:S02]  /*0f30*/  PRMT R9, R6, 0x7604, R9 ;  /* 0x0000760406097816 */ /* 0x000fe40000000009 */
[----:B------:R-:W-:Y:S01]  /*0f40*/  PRMT R11, R8, 0x7604, R11 ;  /* 0x00007604080b7816 */ /* 0x000fe2000000000b */
[----:B------:R-:W-:Y:S04]  /*0f50*/  STG.E.U16 desc[UR8][R2.64], R5 ;  /* 0x0000000502007986 */ /* 0x000fe8000c101508 */
[----:B------:R-:W-:Y:S04]  /*0f60*/  STG.E.U16 desc[UR8][R2.64+0x100], R7 ;  /* 0x0001000702007986 */ /* 0x000fe8000c101508 */
[----:B------:R-:W-:Y:S04]  /*0f70*/  STG.E.U16 desc[UR8][R2.64+0x200], R9 ;  /* 0x0002000902007986 */ /* 0x000fe8000c101508 */
[----:B------:R-:W-:Y:S01]  /*0f80*/  STG.E.U16 desc[UR8][R2.64+0x300], R11 ;  /* 0x0003000b02007986 */ /* 0x000fe2000c101508 */
[----:B------:R-:W-:Y:S05]  /*0f90*/  EXIT ;  /* 0x000000000000794d */ /* 0x000fea0003800000 */
.L_x_5334:
        /* <DEDUP_REMOVED lines=14> */
.L_x_6017:


//--------------------- .text._ZN2at6native29vectorized_elementwise_kernelILi4ENS0_10AbsFunctorIaEESt5arrayIPcLm2EEEEviT0_T1_ --------------------------
	.section	.text._ZN2at6native29vectorized_elementwise_kernelILi4ENS0_10AbsFunctorIaEESt5arrayIPcLm2EEEEviT0_T1_,"ax",@progbits
	.align	128
        .global         _ZN2at6native29vectorized_elementwise_kernelILi4ENS0_10AbsFunctorIaEESt5arrayIPcLm2EEEEviT0_T1_
        .type           _ZN2at6native29vectorized_elementwise_kernelILi4ENS0_10AbsFunctorIaEESt5arrayIPcLm2EEEEviT0_T1_,@function
        .size           _ZN2at6native29vectorized_elementwise_kernelILi4ENS0_10AbsFunctorIaEESt5arrayIPcLm2EEEEviT0_T1_,(.L_x_6018 - _ZN2at6native29vectorized_elementwise_kernelILi4ENS0_10AbsFunctorIaEESt5arrayIPcLm2EEEEviT0_T1_)
        .other          _ZN2at6native29vectorized_elementwise_kernelILi4ENS0_10AbsFunctorIaEESt5arrayIPcLm2EEEEviT0_T1_,@"STO_CUDA_ENTRY STV_DEFAULT"
_ZN2at6native29vectorized_elementwise_kernelILi4ENS0_10AbsFunctorIaEESt5arrayIPcLm2EEEEviT0_T1_:
.text._ZN2at6native29vectorized_elementwise_kernelILi4ENS0_10AbsFunctorIaEESt5arrayIPcLm2EEEEviT0_T1_:
        /* <DEDUP_REMOVED lines=101> */
.L_x_5338:
        /* <DEDUP_REMOVED lines=13> */
.L_x_5339:
        /* <DEDUP_REMOVED lines=13> */
.L_x_5340:
        /* <DEDUP_REMOVED lines=13> */
.L_x_5341:
        /* <DEDUP_REMOVED lines=14> */
.L_x_5342:
[----:B------:R-:W-:-:S13]  /*09a0*/  ISETP.GE.U32.AND P0, PT, R0, UR5, PT ;  /* 0x0000000500007c0c */ /* 0x000fda000bf06070 */
[----:B------:R-:W-:Y:S05]  /*09b0*/  @P0 BREAK.RELIABLE B1 ;  /* 0x0000000000010942 */ /* 0x000fea0003800100 */
[----:B------:R-:W-:Y:S05]  /*09c0*/  @P0 BRA `(.L_x_5343) ;  /* 0x0000000000300947 */ /* 0x000fea0003800000 */
[----:B------:R-:W-:Y:S05]  /*09d0*/  BSYNC.RELIABLE B1 ;  /* 0x0000000000017941 */ /* 0x000fea0003800100 */
.L_x_5337:
        /* <DEDUP_REMOVED lines=11> */
.L_x_5343:
[----:B------:R-:W-:Y:S05]  /*0a90*/  BSYNC.RECONVERGENT B0 ;  /* 0x0000000000007941 */ /* 0x000fea0003800200 */
.L_x_5336:
        /* <DEDUP_REMOVED lines=14> */
.L_x_5335:
        /* <DEDUP_REMOVED lines=9> */
[----:B------:R-:W3:Y:S01]  /*0c10*/  LDG.E R8, desc[UR8][R6.64+0x200] ;  /* 0x0002000806087981 */ /* 0x000ee2000c1e1900 */
[----:B0-----:R-:W-:-:S04]  /*0c20*/  UIADD3 UR6, UP0, UPT, UR4, UR6, URZ ;  /* 0x0000000604067290 */ /* 0x001fc8000ff1e0ff */
[----:B------:R-:W-:Y:S02]  /*0c30*/  UIADD3.X UR7, UPT, UPT, URZ, UR7, URZ, UP0, !UPT ;  /* 0x00000007ff077290 */ /* 0x000fe400087fe4ff */
[----:B------:R-:W-:-:S04]  /*0c40*/  IMAD.U32 R2, RZ, RZ, UR6 ;  /* 0x00000006ff027e24 */ /* 0x000fc8000f8e00ff */
[----:B------:R-:W-:Y:S02]  /*0c50*/  IMAD.U32 R3, RZ, RZ, UR7 ;  /* 0x00000007ff037e24 */ /* 0x000fe4000f8e00ff */
[----:B------:R-:W-:Y:S01]  /*0c60*/  IMAD.WIDE.U32 R2, R5, 0x4, R2 ;  /* 0x0000000405027825 */ /* 0x000fe200078e0002 */
[----:B--2---:R-:W-:Y:S02]  /*0c70*/  SGXT R4, R0, 0x8 ;  /* 0x000000080004781a */ /* 0x004fe40000000200 */
[--C-:B------:R-:W-:Y:S02]  /*0c80*/  SHF.R.S32.HI R11, RZ, 0x10, R0.reuse ;  /* 0x00000010ff0b7819 */ /* 0x100fe40000011400 */
[----:B------:R-:W-:Y:S02]  /*0c90*/  SHF.R.S32.HI R12, RZ, 0x18, R0 ;  /* 0x00000018ff0c7819 */ /* 0x000fe40000011400 */
[----:B---3--:R-:W-:Y:S02]  /*0ca0*/  SGXT R9, R8, 0x8 ;  /* 0x000000080809781a */ /* 0x008fe40000000200 */
[----:B------:R-:W-:-:S02]  /*0cb0*/  SHF.R.S32.HI R14, RZ, 0x18, R8 ;  /* 0x00000018ff0e7819 */ /* 0x000fc40000011408 */
[----:B------:R-:W-:Y:S02]  /*0cc0*/  SHF.R.S32.HI R13, RZ, 0x10, R8 ;  /* 0x00000010ff0d7819 */ /* 0x000fe40000011408 */
[----:B------:R-:W-:Y:S02]  /*0cd0*/  PRMT R15, R4, 0x9910, RZ ;  /* 0x00009910040f7816 */ /* 0x000fe400000000ff */
[----:B------:R-:W-:Y:S02]  /*0ce0*/  SHF.R.S32.HI R10, RZ, 0x8, R0 ;  /* 0x00000008ff0a7819 */ /* 0x000fe40000011400 */
[----:B------:R-:W-:Y:S02]  /*0cf0*/  SHF.R.S32.HI R7, RZ, 0x8, R8 ;  /* 0x00000008ff077819 */ /* 0x000fe40000011408 */
[----:B------:R-:W-:Y:S02]  /*0d00*/  SGXT R4, R11, 0x8 ;  /* 0x000000080b04781a */ /* 0x000fe40000000200 */
[----:B------:R-:W-:-:S02]  /*0d10*/  SGXT R6, R12, 0x8 ;  /* 0x000000080c06781a */ /* 0x000fc40000000200 */
[----:B------:R-:W-:Y:S02]  /*0d20*/  PRMT R11, R9, 0x9910, RZ ;  /* 0x00009910090b7816 */ /* 0x000fe400000000ff */
[----:B------:R-:W-:Y:S02]  /*0d30*/  SGXT R9, R14, 0x8 ;  /* 0x000000080e09781a */ /* 0x000fe40000000200 */
[----:B------:R-:W-:Y:S02]  /*0d40*/  SGXT R8, R13, 0x8 ;  /* 0x000000080d08781a */ /* 0x000fe40000000200 */
[----:B------:R-:W-:Y:S02]  /*0d50*/  SGXT R0, R10, 0x8 ;  /* 0x000000080a00781a */ /* 0x000fe40000000200 */
[----:B------:R-:W-:Y:S02]  /*0d60*/  SGXT R7, R7, 0x8 ;  /* 0x000000080707781a */ /* 0x000fe40000000200 */
[----:B------:R-:W-:-:S02]  /*0d70*/  PRMT R6, R6, 0x9910, RZ ;  /* 0x0000991006067816 */ /* 0x000fc400000000ff */
[----:B------:R-:W-:Y:S02]  /*0d80*/  IABS R13, R11 ;  /* 0x0000000b000d7213 */ /* 0x000fe40000000000 */
[----:B------:R-:W-:Y:S02]  /*0d90*/  IABS R15, R15 ;  /* 0x0000000f000f7213 */ /* 0x000fe40000000000 */
[----:B------:R-:W-:Y:S02]  /*0da0*/  PRMT R11, R9, 0x9910, RZ ;  /* 0x00009910090b7816 */ /* 0x000fe400000000ff */
[----:B------:R-:W-:Y:S01]  /*0db0*/  PRMT R4, R4, 0x9910, RZ ;  /* 0x0000991004047816 */ /* 0x000fe200000000ff */
[----:B------:R-:W-:Y:S01]  /*0dc0*/  IMAD.MOV.U32 R9, RZ, RZ, R15 ;  /* 0x000000ffff097224 */ /* 0x000fe200078e000f */
        /* <DEDUP_REMOVED lines=9> */
[----:B------:R-:W-:Y:S02]  /*0e60*/  PRMT R0, R7, 0x3340, R0 ;  /* 0x0000334007007816 */ /* 0x000fe40000000000 */
[----:B------:R-:W-:Y:S02]  /*0e70*/  PRMT R9, R9, 0x3340, R4 ;  /* 0x0000334009097816 */ /* 0x000fe40000000004 */
[----:B------:R-:W-:Y:S02]  /*0e80*/  PRMT R6, R11, 0x3340, R6 ;  /* 0x000033400b067816 */ /* 0x000fe40000000006 */
[----:B------:R-:W-:Y:S02]  /*0e90*/  PRMT R13, R13, 0x3340, R8 ;  /* 0x000033400d0d7816 */ /* 0x000fe40000000008 */
[----:B------:R-:W-:-:S02]  /*0ea0*/  PRMT R9, R9, 0x5410, R0 ;  /* 0x0000541009097816 */ /* 0x000fc40000000000 */
[----:B------:R-:W-:-:S03]  /*0eb0*/  PRMT R13, R13, 0x5410, R6 ;  /* 0x000054100d0d7816 */ /* 0x000fc60000000006 */
[----:B------:R-:W-:Y:S04]  /*0ec0*/  STG.E desc[UR8][R2.64], R9 ;  /* 0x0000000902007986 */ /* 0x000fe8000c101908 */
[----:B------:R-:W-:Y:S01]  /*0ed0*/  STG.E desc[UR8][R2.64+0x200], R13 ;  /* 0x0002000d02007986 */ /* 0x000fe2000c101908 */
[----:B------:R-:W-:Y:S05]  /*0ee0*/  EXIT ;  /* 0x000000000000794d */ /* 0x000fea0003800000 */
.L_x_5344:
        /* <DEDUP_REMOVED lines=9> */
.L_x_6018:


//--------------------- .text._ZN2at6native29vectorized_elementwise_kernelILi8ENS0_10AbsFunctorIaEESt5arrayIPcLm2EEEEviT0_T1_ --------------------------
	.section	.text._ZN2at6native29vectorized_elementwise_kernelILi8ENS0_10AbsFunctorIaEESt5arrayIPcLm2EEEEviT0_T1_,"ax",@progbits
	.align	128
        .global         _ZN2at6native29vectorized_elementwise_kernelILi8ENS0_10AbsFunctorIaEESt5arrayIPcLm2EEEEviT0_T1_
        .type           _ZN2at6native29vectorized_elementwise_kernelILi8ENS0_10AbsFunctorIaEESt5arrayIPcLm2EEEEviT0_T1_,@function
        .size           _ZN2at6native29vectorized_elementwise_kernelILi8ENS0_10AbsFunctorIaEESt5arrayIPcLm2EEEEviT0_T1_,(.L_x_6019 - _ZN2at6native29vectorized_elementwise_kernelILi8ENS0_10AbsFunctorIaEESt5arrayIPcLm2EEEEviT0_T1_)
        .other          _ZN2at6native29vectorized_elementwise_kernelILi8ENS0_10AbsFunctorIaEESt5arrayIPcLm2EEEEviT0_T1_,@"STO_CUDA_ENTRY STV_DEFAULT"
_ZN2at6native29vectorized_elementwise_kernelILi8ENS0_10AbsFunctorIaEESt5arrayIPcLm2EEEEviT0_T1_:
.text._ZN2at6native29vectorized_elementwise_kernelILi8ENS0_10AbsFunctorIaEESt5arrayIPcLm2EEEEviT0_T1_:
        /* <DEDUP_REMOVED lines=101> */
.L_x_5348:
        /* <DEDUP_REMOVED lines=13> */
.L_x_5349:
        /* <DEDUP_REMOVED lines=13> */
.L_x_5350:
        /* <DEDUP_REMOVED lines=13> */
.L_x_5351:
        /* <DEDUP_REMOVED lines=14> */
.L_x_5352:
[----:B------:R-:W-:-:S13]  /*09a0*/  ISETP.GE.U32.AND P0, PT, R0, UR5, PT ;  /* 0x0000000500007c0c */ /* 0x000fda000bf06070 */
[----:B------:R-:W-:Y:S05]  /*09b0*/  @P0 BREAK.RELIABLE B1 ;  /* 0x0000000000010942 */ /* 0x000fea0003800100 */
[----:B------:R-:W-:Y:S05]  /*09c0*/  @P0 BRA `(.L_x_5353) ;  /* 0x0000000000300947 */ /* 0x000fea0003800000 */
[----:B------:R-:W-:Y:S05]  /*09d0*/  BSYNC.RELIABLE B1 ;  /* 0x0000000000017941 */ /* 0x000fea0003800100 */
.L_x_5347:
        /* <DEDUP_REMOVED lines=11> */
.L_x_5353:
[----:B------:R-:W-:Y:S05]  /*0a90*/  BSYNC.RECONVERGENT B0 ;  /* 0x0000000000007941 */ /* 0x000fea0003800200 */
.L_x_5346:
        /* <DEDUP_REMOVED lines=14> */
.L_x_5345:
        /* <DEDUP_REMOVED lines=11> */
[----:B--2---:R-:W-:Y:S02]  /*0c30*/  SGXT R4, R3, 0x8 ;  /* 0x000000080304781a */ /* 0x004fe40000000200 */
[----:B------:R-:W-:Y:S02]  /*0c40*/  SGXT R0, R2, 0x8 ;  /* 0x000000080200781a */ /* 0x000fe40000000200 */
[--C-:B------:R-:W-:Y:S02]  /*0c50*/  SHF.R.S32.HI R7, RZ, 0x8, R3.reuse ;  /* 0x00000008ff077819 */ /* 0x100fe40000011403 */
[--C-:B------:R-:W-:Y:S02]  /*0c60*/  SHF.R.S32.HI R8, RZ, 0x10, R3.reuse ;  /* 0x00000010ff087819 */ /* 0x100fe40000011403 */
[--C-:B------:R-:W-:Y:S02]  /*0c70*/  SHF.R.S32.HI R6, RZ, 0x8, R2.reuse ;  /* 0x00000008ff067819 */ /* 0x100fe40000011402 */
[----:B------:R-:W-:Y:S01]  /*0c80*/  SHF.R.S32.HI R9, RZ, 0x18, R3 ;  /* 0x00000018ff097819 */ /* 0x000fe20000011403 */
[----:B------:R-:W-:Y:S01]  /*0c90*/  IMAD.U32 R3, RZ, RZ, UR7 ;  /* 0x00000007ff037e24 */ /* 0x000fe2000f8e00ff */
[----:B------:R-:W-:-:S02]  /*0ca0*/  SHF.R.S32.HI R10, RZ, 0x10, R2 ;  /* 0x00000010ff0a7819 */ /* 0x000fc40000011402 */
[----:B------:R-:W-:Y:S01]  /*0cb0*/  SHF.R.S32.HI R11, RZ, 0x18, R2 ;  /* 0x00000018ff0b7819 */ /* 0x000fe20000011402 */
[----:B------:R-:W-:Y:S01]  /*0cc0*/  IMAD.U32 R2, RZ, RZ, UR6 ;  /* 0x00000006ff027e24 */ /* 0x000fe2000f8e00ff */
[----:B------:R-:W-:Y:S02]  /*0cd0*/  PRMT R12, R4, 0x9910, RZ ;  /* 0x00009910040c7816 */ /* 0x000fe400000000ff */
[----:B------:R-:W-:Y:S01]  /*0ce0*/  PRMT R13, R0, 0x9910, RZ ;  /* 0x00009910000d7816 */ /* 0x000fe200000000ff */
[----:B------:R-:W-:Y:S01]  /*0cf0*/  IMAD.WIDE.U32 R2, R5, 0x8, R2 ;  /* 0x0000000805027825 */ /* 0x000fe200078e0002 */
[----:B------:R-:W-:Y:S02]  /*0d00*/  SGXT R7, R7, 0x8 ;  /* 0x000000080707781a */ /* 0x000fe40000000200 */
[----:B------:R-:W-:Y:S02]  /*0d10*/  SGXT R8, R8, 0x8 ;  /* 0x000000080808781a */ /* 0x000fe40000000200 */
[----:B------:R-:W-:-:S02]  /*0d20*/  SGXT R0, R6, 0x8 ;  /* 0x000000080600781a */ /* 0x000fc40000000200 */
[----:B------:R-:W-:Y:S02]  /*0d30*/  SGXT R9, R9, 0x8 ;  /* 0x000000080909781a */ /* 0x000fe40000000200 */
[----:B------:R-:W-:Y:S02]  /*0d40*/  SGXT R4, R10, 0x8 ;  /* 0x000000080a04781a */ /* 0x000fe40000000200 */
[----:B------:R-:W-:Y:S02]  /*0d50*/  SGXT R6, R11, 0x8 ;  /* 0x000000080b06781a */ /* 0x000fe40000000200 */
[----:B------:R-:W-:Y:S02]  /*0d60*/  IABS R12, R12 ;  /* 0x0000000c000c7213 */ /* 0x000fe40000000000 */
[----:B------:R-:W-:Y:S02]  /*0d70*/  PRMT R8, R8, 0x9910, RZ ;  /* 0x0000991008087816 */ /* 0x000fe400000000ff */
[----:B------:R-:W-:-:S02]  /*0d80*/  PRMT R11, R7, 0x9910, RZ ;  /* 0x00009910070b7816 */ /* 0x000fc400000000ff */
[----:B------:R-:W-:Y:S01]  /*0d90*/  PRMT R10, R9, 0x9910, RZ ;  /* 0x00009910090a7816 */ /* 0x000fe200000000ff */
[----:B------:R-:W-:Y:S01]  /*0da0*/  IMAD.MOV.U32 R9, RZ, RZ, R12 ;  /* 0x000000ffff097224 */ /* 0x000fe200078e000c */
[----:B------:R-:W-:Y:S02]  /*0db0*/  PRMT R6, R6, 0x9910, RZ ;  /* 0x0000991006067816 */ /* 0x000fe400000000ff */
[----:B------:R-:W-:Y:S02]  /*0dc0*/  PRMT R14, R4, 0x9910, RZ ;  /* 0x00009910040e7816 */ /* 0x000fe400000000ff */
[----:B------:R-:W-:Y:S02]  /*0dd0*/  PRMT R15, R0, 0x9910, RZ ;  /* 0x00009910000f7816 */ /* 0x000fe400000000ff */
[----:B------:R-:W-:Y:S02]  /*0de0*/  IABS R7, R8 ;  /* 0x0000000800077213 */ /* 0x000fe40000000000 */
[----:B------:R-:W-:-:S02]  /*0df0*/  IABS R4, R11 ;  /* 0x0000000b00047213 */ /* 0x000fc40000000000 */
[----:B------:R-:W-:Y:S02]  /*0e00*/  IABS R13, R13 ;  /* 0x0000000d000d7213 */ /* 0x000fe40000000000 */
[----:B------:R-:W-:Y:S02]  /*0e10*/  IABS R0, R10 ;  /* 0x0000000a00007213 */ /* 0x000fe40000000000 */
[----:B------:R-:W-:Y:S02]  /*0e20*/  IABS R6, R6 ;  /* 0x0000000600067213 */ /* 0x000fe40000000000 */
[----:B------:R-:W-:Y:S02]  /*0e30*/  IABS R11, R14 ;  /* 0x0000000e000b7213 */ /* 0x000fe40000000000 */
[----:B------:R-:W-:Y:S02]  /*0e40*/  IABS R8, R15 ;  /* 0x0000000f00087213 */ /* 0x000fe40000000000 */
[----:B------:R-:W-:-:S02]  /*0e50*/  PRMT R0, R7, 0x3340, R0 ;  /* 0x0000334007007816 */ /* 0x000fc40000000000 */
[----:B------:R-:W-:Y:S02]  /*0e60*/  PRMT R9, R9, 0x3340, R4 ;  /* 0x0000334009097816 */ /* 0x000fe40000000004 */
[----:B------:R-:W-:Y:S02]  /*0e70*/  PRMT R6, R11, 0x3340, R6 ;  /* 0x000033400b067816 */ /* 0x000fe40000000006 */
[----:B------:R-:W-:Y:S02]  /*0e80*/  PRMT R13, R13, 0x3340, R8 ;  /* 0x000033400d0d7816 */ /* 0x000fe40000000008 */
[----:B------:R-:W-:Y:S02]  /*0e90*/  PRMT R7, R9, 0x5410, R0 ;  /* 0x0000541009077816 */ /* 0x000fe40000000000 */
[----:B------:R-:W-:-:S05]  /*0ea0*/  PRMT R6, R13, 0x5410, R6 ;  /* 0x000054100d067816 */ /* 0x000fca0000000006 */
[----:B------:R-:W-:Y:S01]  /*0eb0*/  STG.E.64 desc[UR8][R2.64], R6 ;  /* 0x0000000602007986 */ /* 0x000fe2000c101b08 */
[----:B------:R-:W-:Y:S05]  /*0ec0*/  EXIT ;  /* 0x000000000000794d */ /* 0x000fea0003800000 */
.L_x_5354:
        /* <DEDUP_REMOVED lines=11> */
.L_x_6019:


//--------------------- .text._ZN2at6native18elementwise_kernelILi128ELi4EZNS0_15gpu_kernel_implINS0_10AbsFunctorIhEEEEvRNS_18TensorIteratorBaseERKT_EUliE_EEviT1_ --------------------------
	.section	.text._ZN2at6native18elementwise_kernelILi128ELi4EZNS0_15gpu_kernel_implINS0_10AbsFunctorIhEEEEvRNS_18TensorIteratorBaseERKT_EUliE_EEviT1_,"ax",@progbits
	.align	128
        .global         _ZN2at6native18elementwise_kernelILi128ELi4EZNS0_15gpu_kernel_implINS0_10AbsFunctorIhEEEEvRNS_18TensorIteratorBaseERKT_EUliE_EEviT1_
        .type           _ZN2at6native18elementwise_kernelILi128ELi4EZNS0_15gpu_kernel_implINS0_10AbsFunctorIhEEEEvRNS_18TensorIteratorBaseERKT_EUliE_EEviT1_,@function
        .size           _ZN2at6native18elementwise_kernelILi128ELi4EZNS0_15gpu_kernel_implINS0_10AbsFunctorIhEEEEvRNS_18TensorIteratorBaseERKT_EUliE_EEviT1_,(.L_x_6020 - _ZN2at6native18elementwise_kernelILi128ELi4EZNS0_15gpu_kernel_implINS0_10AbsFunctorIhEEEEvRNS_18TensorIteratorBaseERKT_EUliE_EEviT1_)
        .other          _ZN2at6native18elementwise_kernelILi128ELi4EZNS0_15gpu_kernel_implINS0_10AbsFunctorIhEEEEvRNS_18TensorIteratorBaseERKT_EUliE_EEviT1_,@"STO_CUDA_ENTRY STV_DEFAULT"
_ZN2at6native18elementwise_kernelILi128ELi4EZNS0_15gpu_kernel_implINS0_10AbsFunctorIhEEEEvRNS_18TensorIteratorBaseERKT_EUliE_EEviT1_:
.text._ZN2at6native18elementwise_kernelILi128ELi4EZNS0_15gpu_kernel_implINS0_10AbsFunctorIhEEEEvRNS_18TensorIteratorBaseERKT_EUliE_EEviT1_:
        /* <DEDUP_REMOVED lines=319> */
.L_x_5357:
        /* <DEDUP_REMOVED lines=16> */
.L_x_5361:
[----:B------:R0:W5:Y:S01]  /*14f0*/  LDG.E.U8 R7, desc[UR36][R4.64] ;  /* 0x0000002404077981 */ /* 0x000162000c1e1100 */
[----:B------:R-:W-:Y:S05]  /*1500*/  BRA `(.L_x_5363) ;  /* 0x0000000c005c7947 */ /* 0x000fea0003800000 */
.L_x_5360:
        /* <DEDUP_REMOVED lines=8> */
.L_x_5365:
[----:B------:R3:W5:Y:S01]  /*1590*/  LDG.E.U8 R7, desc[UR36][R4.64] ;  /* 0x0000002404077981 */ /* 0x000762000c1e1100 */
[----:B------:R-:W-:Y:S05]  /*15a0*/  BRA `(.L_x_5363) ;  /* 0x0000000c00347947 */ /* 0x000fea0003800000 */
.L_x_5364:
[----:B------:R0:W5:Y:S01]  /*15b0*/  LDG.E.U16 R7, desc[UR36][R4.64] ;  /* 0x0000002404077981 */ /* 0x000162000c1e1500 */
[----:B------:R-:W-:Y:S05]  /*15c0*/  BRA `(.L_x_5363) ;  /* 0x0000000c002c7947 */ /* 0x000fea0003800000 */
.L_x_5359:
[----:B------:R-:W-:-:S09]  /*15d0*/  UISETP.GT.AND UP0, UPT, UR4, 0x6, UPT ;  /* 0x000000060400788c */ /* 0x000fd2000bf04270 */
[----:B------:R-:W-:Y:S05]  /*15e0*/  BRA.U UP0, `(.L_x_5366) ;  /* 0x0000000100347547 */ /* 0x000fea000b800000 */
[----:B------:R-:W-:-:S09]  /*15f0*/  UISETP.NE.AND UP0, UPT, UR4, 0x5, UPT ;  /* 0x000000050400788c */ /* 0x000fd2000bf05270 */
[----:B------:R-:W-:Y:S05]  /*1600*/  BRA.U !UP0, `(.L_x_5367) ;  /* 0x0000000108187547 */ /* 0x000fea000b800000 */
[----:B------:R-:W-:-:S09]  /*1610*/  UISETP.NE.AND UP0, UPT, UR4, 0x6, UPT ;  /* 0x000000060400788c */ /* 0x000fd2000bf05270 */
[----:B------:R-:W-:Y:S05]  /*1620*/  BRA.U UP0, `(.L_x_5362) ;  /* 0x0000000900907547 */ /* 0x000fea000b800000 */
[----:B------:R-:W2:Y:S02]  /*1630*/  LDG.E R2, desc[UR36][R4.64] ;  /* 0x0000002404027981 */ /* 0x000ea4000c1e1900 */
[----:B--2---:R-:W0:Y:S02]  /*1640*/  F2I.S64.TRUNC R2, R2 ;  /* 0x0000000200027311 */ /* 0x004e24000020d900 */
[----:B0-----:R-:W-:Y:S01]  /*1650*/  PRMT R7, R2, 0x7610, R7 ;  /* 0x0000761002077816 */ /* 0x001fe20000000007 */
[----:B------:R-:W-:Y:S06]  /*1660*/  BRA `(.L_x_5363) ;  /* 0x0000000c00047947 */ /* 0x000fec0003800000 */
.L_x_5367:
[----:B------:R-:W2:Y:S02]  /*1670*/  LDG.E.U16 R2, desc[UR36][R4.64] ;  /* 0x0000002404027981 */ /* 0x000ea4000c1e1500 */
[----:B--2---:R-:W-:-:S06]  /*1680*/  HADD2.F32 R2, -RZ, R2.H0_H0 ;  /* 0x20000002ff027230 */ /* 0x004fcc0000004100 */
[----:B------:R-:W0:Y:S02]  /*1690*/  F2I.S64.TRUNC R2, R2 ;  /* 0x0000000200027311 */ /* 0x000e24000020d900 */
[----:B0-----:R-:W-:Y:S01]  /*16a0*/  PRMT R7, R2, 0x7610, R7 ;  /* 0x0000761002077816 */ /* 0x001fe20000000007 */
[----:B------:R-:W-:Y:S06]  /*16b0*/  BRA `(.L_x_5363) ;  /* 0x0000000800f07947 */ /* 0x000fec0003800000 */
.L_x_5366:
[----:B------:R-:W-:-:S09]  /*16c0*/  UISETP.NE.AND UP0, UPT, UR4, 0x7, UPT ;  /* 0x000000070400788c */ /* 0x000fd2000bf05270 */
[----:B------:R-:W-:Y:S05]  /*16d0*/  BRA.U !UP0, `(.L_x_5368) ;  /* 0x0000000108347547 */ /* 0x000fea000b800000 */
        /* <DEDUP_REMOVED lines=8> */
.L_x_5369:
[----:B------:R-:W2:Y:S02]  /*1760*/  LDG.E.U16 R4, desc[UR36][R4.64] ;  /* 0x0000002404047981 */ /* 0x000ea4000c1e1500 */
[----:B--2---:R-:W-:-:S06]  /*1770*/  HADD2.F32 R2, -RZ, R4.H0_H0 ;  /* 0x20000004ff027230 */ /* 0x004fcc0000004100 */
[----:B------:R-:W0:Y:S02]  /*1780*/  F2I.S64.TRUNC R2, R2 ;  /* 0x0000000200027311 */ /* 0x000e24000020d900 */
[----:B0-----:R-:W-:Y:S01]  /*1790*/  PRMT R7, R2, 0x7610, R7 ;  /* 0x0000761002077816 */ /* 0x001fe20000000007 */
[----:B------:R-:W-:Y:S06]  /*17a0*/  BRA `(.L_x_5363) ;  /* 0x0000000800b47947 */ /* 0x000fec0003800000 */
.L_x_5368:
[----:B------:R-:W2:Y:S02]  /*17b0*/  LDG.E.64 R2, desc[UR36][R4.64] ;  /* 0x0000002404027981 */ /* 0x000ea4000c1e1b00 */
[----:B--2---:R-:W0:Y:S02]  /*17c0*/  F2I.S64.F64.TRUNC R2, R2 ;  /* 0x0000000200027311 */ /* 0x004e24000030d900 */
[----:B0-----:R-:W-:Y:S01]  /*17d0*/  PRMT R7, R2, 0x7610, R7 ;  /* 0x0000761002077816 */ /* 0x001fe20000000007 */
[----:B------:R-:W-:Y:S06]  /*17e0*/  BRA `(.L_x_5363) ;  /* 0x0000000800a47947 */ /* 0x000fec0003800000 */
.L_x_5358:
        /* <DEDUP_REMOVED lines=12> */
.L_x_5372:
[----:B------:R-:W2:Y:S02]  /*18b0*/  LDG.E.64 R4, desc[UR36][R4.64] ;  /* 0x0000002404047981 */ /* 0x000ea4000c1e1b00 */
[----:B--2---:R-:W0:Y:S02]  /*18c0*/  F2I.S64.F64.TRUNC R2, R4 ;  /* 0x0000000400027311 */ /* 0x004e24000030d900 */
[----:B0-----:R-:W-:Y:S01]  /*18d0*/  PRMT R7, R2, 0x7610, R7 ;  /* 0x0000761002077816 */ /* 0x001fe20000000007 */
[----:B------:R-:W-:Y:S06]  /*18e0*/  BRA `(.L_x_5363) ;  /* 0x0000000800647947 */ /* 0x000fec0003800000 */
.L_x_5371:
        /* <DEDUP_REMOVED lines=24> */
[----:B------:R-:W0:Y:S02]  /*1a70*/  F2I.S64.TRUNC R2, R3 ;  /* 0x0000000300027311 */ /* 0x000e24000020d900 */
[----:B0-----:R-:W-:Y:S01]  /*1a80*/  PRMT R7, R2, 0x7610, R7 ;  /* 0x0000761002077816 */ /* 0x001fe20000000007 */
[----:B------:R-:W-:Y:S06]  /*1a90*/  BRA `(.L_x_5363) ;  /* 0x0000000400f87947 */ /* 0x000fec0003800000 */
.L_x_5374:
        /* <DEDUP_REMOVED lines=11> */
[----:B------:R-:W0:Y:S02]  /*1b50*/  F2I.S64.TRUNC R2, R3 ;  /* 0x0000000300027311 */ /* 0x000e24000020d900 */
[----:B0-----:R-:W-:Y:S01]  /*1b60*/  PRMT R7, R2, 0x7610, R7 ;  /* 0x0000761002077816 */ /* 0x001fe20000000007 */
[----:B------:R-:W-:Y:S06]  /*1b70*/  BRA `(.L_x_5363) ;  /* 0x0000000400c07947 */ /* 0x000fec0003800000 */
.L_x_5373:
[----:B------:R-:W2:Y:S02]  /*1b80*/  LDG.E.U16 R2, desc[UR36][R4.64] ;  /* 0x0000002404027981 */ /* 0x000ea4000c1e1500 */
[----:B--2---:R-:W-:-:S06]  /*1b90*/  IMAD.U32 R2, R2, 0x10000, RZ ;  /* 0x0001000002027824 */ /* 0x004fcc00078e00ff */
[----:B------:R-:W0:Y:S02]  /*1ba0*/  F2I.S64.TRUNC R2, R2 ;  /* 0x0000000200027311 */ /* 0x000e24000020d900 */
[----:B0-----:R-:W-:Y:S01]  /*1bb0*/  PRMT R7, R2, 0x7610, R7 ;  /* 0x0000761002077816 */ /* 0x001fe20000000007 */
[----:B------:R-:W-:Y:S06]  /*1bc0*/  BRA `(.L_x_5363) ;  /* 0x0000000400ac7947 */ /* 0x000fec0003800000 */
.L_x_5370:
        /* <DEDUP_REMOVED lines=10> */
.L_x_5377:
        /* <DEDUP_REMOVED lines=21> */
.L_x_5381:
[----:B------:R-:W-:Y:S05]  /*1dc0*/  BSYNC.RECONVERGENT B1 ;  /* 0x0000000000017941 */ /* 0x000fea0003800200 */
.L_x_5380:
[----:B------:R-:W-:Y:S02]  /*1dd0*/  SHF.L.U32 R0, R0, 0x14, RZ ;  /* 0x0000001400007819 */ /* 0x000fe400000006ff */
[----:B------:R-:W-:-:S04]  /*1de0*/  LEA R2, R2, 0x3b800000, 0x17 ;  /* 0x3b80000002027811 */ /* 0x000fc800078eb8ff */
[----:B------:R-:W-:-:S07]  /*1df0*/  LOP3.LUT R2, R2, R0, R7, 0xfe, !PT ;  /* 0x0000000002027212 */ /* 0x000fce00078efe07 */
.L_x_5379:
[----:B------:R-:W-:Y:S05]  /*1e00*/  BSYNC.RECONVERGENT B0 ;  /* 0x0000000000007941 */ /* 0x000fea0003800200 */
.L_x_5378:
[----:B------:R-:W0:Y:S02]  /*1e10*/  F2I.S64.TRUNC R2, R2 ;  /* 0x0000000200027311 */ /* 0x000e24000020d900 */
[----:B0-----:R-:W-:Y:S01]  /*1e20*/  PRMT R7, R2, 0x7610, R7 ;  /* 0x0000761002077816 */ /* 0x001fe20000000007 */
[----:B------:R-:W-:Y:S06]  /*1e30*/  BRA `(.L_x_5363) ;  /* 0x0000000400107947 */ /* 0x000fec0003800000 */
.L_x_5376:
        /* <DEDUP_REMOVED lines=21> */
.L_x_5385:
[----:B------:R-:W-:Y:S05]  /*1f90*/  BSYNC.RECONVERGENT B1 ;  /* 0x0000000000017941 */ /* 0x000fea0003800200 */
.L_x_5384:
[----:B------:R-:W-:Y:S01]  /*1fa0*/  IMAD.SHL.U32 R0, R0, 0x200000, RZ ;  /* 0x0020000000007824 */ /* 0x000fe200078e00ff */
[----:B------:R-:W-:-:S04]  /*1fb0*/  LEA R2, R2, 0x37800000, 0x17 ;  /* 0x3780000002027811 */ /* 0x000fc800078eb8ff */
[----:B------:R-:W-:-:S07]  /*1fc0*/  LOP3.LUT R2, R2, R0, R7, 0xfe, !PT ;  /* 0x0000000002027212 */ /* 0x000fce00078efe07 */
.L_x_5383:
[----:B------:R-:W-:Y:S05]  /*1fd0*/  BSYNC.RECONVERGENT B0 ;  /* 0x0000000000007941 */ /* 0x000fea0003800200 */
.L_x_5382:
[----:B------:R-:W0:Y:S02]  /*1fe0*/  F2I.S64.TRUNC R2, R2 ;  /* 0x0000000200027311 */ /* 0x000e24000020d900 */
[----:B0-----:R-:W-:Y:S01]  /*1ff0*/  PRMT R7, R2, 0x7610, R7 ;  /* 0x0000761002077816 */ /* 0x001fe20000000007 */
[----:B------:R-:W-:Y:S06]  /*2000*/  BRA `(.L_x_5363) ;  /* 0x00000000009c7947 */ /* 0x000fec0003800000 */
.L_x_5375:
[----:B------:R-:W-:-:S09]  /*2010*/  UISETP.NE.AND UP0, UPT, UR4, 0x1c, UPT ;  /* 0x0000001c0400788c */ /* 0x000fd2000bf05270 */
[----:B------:R-:W-:Y:S05]  /*2020*/  BRA.U !UP0, `(.L_x_5386) ;  /* 0x0000000108907547 */ /* 0x000fea000b800000 */
[----:B------:R-:W-:-:S09]  /*2030*/  UISETP.NE.AND UP0, UPT, UR4, 0x1d, UPT ;  /* 0x0000001d0400788c */ /* 0x000fd2000bf05270 */
[----:B------:R-:W-:Y:S05]  /*2040*/  BRA.U !UP0, `(.L_x_5387) ;  /* 0x0000000108807547 */ /* 0x000fea000b800000 */
[----:B------:R-:W-:-:S09]  /*2050*/  UISETP.NE.AND UP0, UPT, UR4, 0x2c, UPT ;  /* 0x0000002c0400788c */ /* 0x000fd2000bf05270 */
[----:B------:R-:W-:Y:S05]  /*2060*/  BRA.U !UP0, `(.L_x_5388) ;  /* 0x0000000108487547 */ /* 0x000fea000b800000 */
.L_x_5362:
        /* <DEDUP_REMOVED lines=16> */
.L_x_5389:
[----:B------:R-:W-:Y:S01]  /*2170*/  PRMT R7, RZ, 0x7610, R7 ;  /* 0x00007610ff077816 */ /* 0x000fe20000000007 */
[----:B------:R-:W-:Y:S06]  /*2180*/  BRA `(.L_x_5363) ;  /* 0x00000000003c7947 */ /* 0x000fec0003800000 */
.L_x_5388:
        /* <DEDUP_REMOVED lines=8> */
.L_x_5391:
[----:B------:R-:W-:Y:S05]  /*2210*/  BSYNC.RECONVERGENT B0 ;  /* 0x0000000000007941 */ /* 0x000fea0003800200 */
.L_x_5390:
[----:B------:R-:W0:Y:S02]  /*2220*/  F2I.S64.TRUNC R2, R2 ;  /* 0x0000000200027311 */ /* 0x000e24000020d900 */
[----:B0-----:R-:W-:Y:S01]  /*2230*/  PRMT R7, R2, 0x7610, R7 ;  /* 0x0000761002077816 */ /* 0x001fe20000000007 */
[----:B------:R-:W-:Y:S06]  /*2240*/  BRA `(.L_x_5363) ;  /* 0x00000000000c7947 */ /* 0x000fec0003800000 */
.L_x_5387:
[----:B------:R2:W5:Y:S01]  /*2250*/  LDG.E.U8 R7, desc[UR36][R4.64] ;  /* 0x0000002404077981 */ /* 0x000562000c1e1100 */
[----:B------:R-:W-:Y:S05]  /*2260*/  BRA `(.L_x_5363) ;  /* 0x0000000000047947 */ /* 0x000fea0003800000 */
.L_x_5386:
[----:B------:R1:W5:Y:S02]  /*2270*/  LDG.E.U8 R7, desc[UR36][R4.64] ;  /* 0x0000002404077981 */ /* 0x000364000c1e1100 */
.L_x_5363:
        /* <DEDUP_REMOVED lines=15> */
[----:B-----5:R0:W-:Y:S01]  /*2370*/  STG.E.U8 desc[UR36][R2.64], R7 ;  /* 0x0000000702007986 */ /* 0x0201e2000c101124 */
[----:B------:R-:W-:Y:S05]  /*2380*/  BRA `(.L_x_5398) ;  /* 0x0000000c00587947 */ /* 0x000fea0003800000 */
.L_x_5396:
[----:B-----5:R0:W-:Y:S01]  /*2390*/  STG.E.U8 desc[UR36][R2.64], R7 ;  /* 0x0000000702007986 */ /* 0x0201e2000c101124 */
[----:B------:R-:W-:Y:S05]  /*23a0*/  BRA `(.L_x_5398) ;  /* 0x0000000c00507947 */ /* 0x000fea0003800000 */
.L_x_5395:
[----:B------:R-:W-:-:S09]  /*23b0*/  UISETP.NE.AND UP0, UPT, UR4, 0x2, UPT ;  /* 0x000000020400788c */ /* 0x000fd2000bf05270 */
[----:B------:R-:W-:Y:S05]  /*23c0*/  BRA.U !UP0, `(.L_x_5399) ;  /* 0x00000001082c7547 */ /* 0x000fea000b800000 */
[----:B------:R-:W-:-:S09]  /*23d0*/  UISETP.NE.AND UP0, UPT, UR4, 0x3, UPT ;  /* 0x000000030400788c */ /* 0x000fd2000bf05270 */
[----:B------:R-:W-:Y:S05]  /*23e0*/  BRA.U !UP0, `(.L_x_5400) ;  /* 0x0000000108187547 */ /* 0x000fea000b800000 */
[----:B------:R-:W-:-:S09]  /*23f0*/  UISETP.NE.AND UP0, UPT, UR4, 0x4, UPT ;  /* 0x000000040400788c */ /* 0x000fd2000bf05270 */
[----:B------:R-:W-:Y:S05]  /*2400*/  BRA.U UP0, `(.L_x_5397) ;  /* 0x00000009009c7547 */ /* 0x000fea000b800000 */
[----:B-12345:R-:W-:Y:S01]  /*2410*/  LOP3.LUT R4, R7, 0xff, RZ, 0xc0, !PT ;  /* 0x000000ff07047812 */ /* 0x03efe200078ec0ff */
[----:B------:R-:W-:-:S05]  /*2420*/  IMAD.MOV.U32 R5, RZ, RZ, RZ ;  /* 0x000000ffff057224 */ /* 0x000fca00078e00ff */
[----:B------:R0:W-:Y:S01]  /*2430*/  STG.E.64 desc[UR36][R2.64], R4 ;  /* 0x0000000402007986 */ /* 0x0001e2000c101b24 */
[----:B------:R-:W-:Y:S05]  /*2440*/  BRA `(.L_x_5398) ;  /* 0x0000000c00287947 */ /* 0x000fea0003800000 */
.L_x_5400:
[----:B-----5:R-:W-:-:S05]  /*2450*/  LOP3.LUT R7, R7, 0xff, RZ, 0xc0, !PT ;  /* 0x000000ff07077812 */ /* 0x020fca00078ec0ff */
[----:B------:R0:W-:Y:S01]  /*2460*/  STG.E desc[UR36][R2.64], R7 ;  /* 0x0000000702007986 */ /* 0x0001e2000c101924 */
[----:B------:R-:W-:Y:S05]  /*2470*/  BRA `(.L_x_5398) ;  /* 0x0000000c001c7947 */ /* 0x000fea0003800000 */
.L_x_5399:
[----:B-----5:R-:W-:-:S05]  /*2480*/  LOP3.LUT R7, R7, 0xff, RZ, 0xc0, !PT ;  /* 0x000000ff07077812 */ /* 0x020fca00078ec0ff */
[----:B------:R0:W-:Y:S01]  /*2490*/  STG.E.U16 desc[UR36][R2.64], R7 ;  /* 0x0000000702007986 */ /* 0x0001e2000c101524 */
[----:B------:R-:W-:Y:S05]  /*24a0*/  BRA `(.L_x_5398) ;  /* 0x0000000c00107947 */ /* 0x000fea0003800000 */
.L_x_5394:
[----:B------:R-:W-:-:S09]  /*24b0*/  UISETP.GT.AND UP0, UPT, UR4, 0x6, UPT ;  /* 0x000000060400788c */ /* 0x000fd2000bf04270 */
[----:B------:R-:W-:Y:S05]  /*24c0*/  BRA.U UP0, `(.L_x_5401) ;  /* 0x0000000100347547 */ /* 0x000fea000b800000 */
[----:B------:R-:W-:-:S09]  /*24d0*/  UISETP.NE.AND UP0, UPT, UR4, 0x5, UPT ;  /* 0x000000050400788c */ /* 0x000fd2000bf05270 */
[----:B------:R-:W-:Y:S05]  /*24e0*/  BRA.U !UP0, `(.L_x_5402) ;  /* 0x0000000108187547 */ /* 0x000fea000b800000 */
[----:B------:R-:W-:-:S09]  /*24f0*/  UISETP.NE.AND UP0, UPT, UR4, 0x6, UPT ;  /* 0x000000060400788c */ /* 0x000fd2000bf05270 */
[----:B------:R-:W-:Y:S05]  /*2500*/  BRA.U UP0, `(.L_x_5397) ;  /* 0x00000009005c7547 */ /* 0x000fea000b800000 */
[----:B-12345:R-:W-:-:S06]  /*2510*/  LOP3.LUT R5, R7, 0xff, RZ, 0xc0, !PT ;  /* 0x000000ff07057812 */ /* 0x03efcc00078ec0ff */
[----:B------:R-:W0:Y:S02]  /*2520*/  I2F.U16 R5, R5 ;  /* 0x0000000500057306 */ /* 0x000e240000101000 */
[----:B0-----:R0:W-:Y:S01]  /*2530*/  STG.E desc[UR36][R2.64], R5 ;  /* 0x0000000502007986 */ /* 0x0011e2000c101924 */
[----:B------:R-:W-:Y:S05]  /*2540*/  BRA `(.L_x_5398) ;  /* 0x0000000800e87947 */ /* 0x000fea0003800000 */
.L_x_5402:
[----:B-----5:R-:W-:-:S04]  /*2550*/  LOP3.LUT R7, R7, 0xff, RZ, 0xc0, !PT ;  /* 0x000000ff07077812 */ /* 0x020fc800078ec0ff */
[----:B------:R-:W0:Y:S02]  /*2560*/  I2F.U16 R0, R7 ;  /* 0x0000000700007306 */ /* 0x000e240000101000 */
[----:B0-----:R-:W-:-:S05]  /*2570*/  F2FP.F16.F32.PACK_AB R0, RZ, R0 ;  /* 0x00000000ff00723e */ /* 0x001fca00000000ff */
[----:B------:R0:W-:Y:S01]  /*2580*/  STG.E.U16 desc[UR36][R2.64], R0 ;  /* 0x0000000002007986 */ /* 0x0001e2000c101524 */
[----:B------:R-:W-:Y:S05]  /*2590*/  BRA `(.L_x_5398) ;  /* 0x0000000800d47947 */ /* 0x000fea0003800000 */
.L_x_5401:
[----:B------:R-:W-:-:S09]  /*25a0*/  UISETP.NE.AND UP0, UPT, UR4, 0x7, UPT ;  /* 0x000000070400788c */ /* 0x000fd2000bf05270 */
[----:B------:R-:W-:Y:S05]  /*25b0*/  BRA.U !UP0, `(.L_x_5403) ;  /* 0x00000001083c7547 */ /* 0x000fea000b800000 */
[----:B------:R-:W-:-:S09]  /*25c0*/  UISETP.NE.AND UP0, UPT, UR4, 0x8, UPT ;  /* 0x000000080400788c */ /* 0x000fd2000bf05270 */
[----:B------:R-:W-:Y:S05]  /*25d0*/  BRA.U !UP0, `(.L_x_5404) ;  /* 0x00000001081c7547 */ /* 0x000fea000b800000 */
[----:B------:R-:W-:-:S09]  /*25e0*/  UISETP.NE.AND UP0, UPT, UR4, 0x9, UPT ;  /* 0x000000090400788c */ /* 0x000fd2000bf05270 */
[----:B------:R-:W-:Y:S05]  /*25f0*/  BRA.U UP0, `(.L_x_5397) ;  /* 0x0000000900207547 */ /* 0x000fea000b800000 */
[----:B-----5:R-:W-:Y:S01]  /*2600*/  LOP3.LUT R7, R7, 0xff, RZ, 0xc0, !PT ;  /* 0x000000ff07077812 */ /* 0x020fe200078ec0ff */
[----:B-1234-:R-:W-:-:S03]  /*2610*/  HFMA2 R5, -RZ, RZ, 0, 0 ;  /* 0x00000000ff057431 */ /* 0x01efc600000001ff */
[----:B------:R-:W0:Y:S02]  /*2620*/  I2F.U16 R4, R7 ;  /* 0x0000000700047306 */ /* 0x000e240000101000 */
[----:B0-----:R0:W-:Y:S01]  /*2630*/  STG.E.64 desc[UR36][R2.64], R4 ;  /* 0x0000000402007986 */ /* 0x0011e2000c101b24 */
[----:B------:R-:W-:Y:S05]  /*2640*/  BRA `(.L_x_5398) ;  /* 0x0000000800a87947 */ /* 0x000fea0003800000 */
.L_x_5404:
[----:B-----5:R-:W-:-:S06]  /*2650*/  LOP3.LUT R7, R7, 0xff, RZ, 0xc0, !PT ;  /* 0x000000ff07077812 */ /* 0x020fcc00078ec0ff */
[----:B------:R-:W1:Y:S02]  /*2660*/  I2F.U16 R7, R7 ;  /* 0x0000000700077306 */ /* 0x000e640000101000 */
[----:B-1234-:R-:W-:-:S04]  /*2670*/  F2FP.F16.F32.PACK_AB R5, RZ, R7 ;  /* 0x00000007ff05723e */ /* 0x01efc800000000ff */
[----:B------:R-:W-:-:S05]  /*2680*/  PRMT R5, R5, 0x5410, RZ ;  /* 0x0000541005057816 */ /* 0x000fca00000000ff */
[----:B------:R0:W-:Y:S01]  /*2690*/  STG.E desc[UR36][R2.64], R5 ;  /* 0x0000000502007986 */ /* 0x0001e2000c101924 */
[----:B------:R-:W-:Y:S05]  /*26a0*/  BRA `(.L_x_5398) ;  /* 0x0000000800907947 */ /* 0x000fea0003800000 */
.L_x_5403:
[----:B-12345:R-:W-:-:S06]  /*26b0*/  LOP3.LUT R4, R7, 0xff, RZ, 0xc0, !PT ;  /* 0x000000ff07047812 */ /* 0x03efcc00078ec0ff */
[----:B------:R-:W0:Y:S02]  /*26c0*/  I2F.F64.U16 R4, R4 ;  /* 0x0000000400047312 */ /* 0x000e240000101800 */
[----:B0-----:R0:W-:Y:S01]  /*26d0*/  STG.E.64 desc[UR36][R2.64], R4 ;  /* 0x0000000402007986 */ /* 0x0011e2000c101b24 */
[----:B------:R-:W-:Y:S05]  /*26e0*/  BRA `(.L_x_5398) ;  /* 0x0000000800807947 */ /* 0x000fea0003800000 */
.L_x_5393:
        /* <DEDUP_REMOVED lines=8> */
[----:B-----5:R-:W-:-:S04]  /*2770*/  LOP3.LUT P0, RZ, R7, 0xff, RZ, 0xc0, !PT ;  /* 0x000000ff07ff7812 */ /* 0x020fc8000780c0ff */
[----:B-1234-:R-:W-:-:S05]  /*2780*/  SEL R5, RZ, 0x1, !P0 ;  /* 0x00000001ff057807 */ /* 0x01efca0004000000 */
[----:B------:R0:W-:Y:S01]  /*2790*/  STG.E.U8 desc[UR36][R2.64], R5 ;  /* 0x0000000502007986 */ /* 0x0001e2000c101124 */
[----:B------:R-:W-:Y:S05]  /*27a0*/  BRA `(.L_x_5398) ;  /* 0x0000000800507947 */ /* 0x000fea0003800000 */
.L_x_5407:
[----:B-12345:R-:W-:Y:S02]  /*27b0*/  LOP3.LUT R4, R7, 0xff, RZ, 0xc0, !PT ;  /* 0x000000ff07047812 */ /* 0x03efe400078ec0ff */
[----:B------:R-:W-:-:S04]  /*27c0*/  CS2R R6, SRZ ;  /* 0x0000000000067805 */ /* 0x000fc8000001ff00 */
[----:B------:R-:W0:Y:S02]  /*27d0*/  I2F.F64.U16 R4, R4 ;  /* 0x0000000400047312 */ /* 0x000e240000101800 */
[----:B0-----:R0:W-:Y:S01]  /*27e0*/  STG.E.128 desc[UR36][R2.64], R4 ;  /* 0x0000000402007986 */ /* 0x0011e2000c101d24 */
[----:B------:R-:W-:Y:S05]  /*27f0*/  BRA `(.L_x_5398) ;  /* 0x00000008003c7947 */ /* 0x000fea0003800000 */
.L_x_5406:
[----:B------:R-:W-:-:S09]  /*2800*/  UISETP.NE.AND UP0, UPT, UR4, 0xf, UPT ;  /* 0x0000000f0400788c */ /* 0x000fd2000bf05270 */
[----:B------:R-:W-:Y:S05]  /*2810*/  BRA.U !UP0, `(.L_x_5408) ;  /* 0x0000000108907547 */ /* 0x000fea000b800000 */
[----:B------:R-:W-:-:S09]  /*2820*/  UISETP.NE.AND UP0, UPT, UR4, 0x17, UPT ;  /* 0x000000170400788c */ /* 0x000fd2000bf05270 */
[----:B------:R-:W-:Y:S05]  /*2830*/  BRA.U !UP0, `(.L_x_5409) ;  /* 0x0000000108447547 */ /* 0x000fea000b800000 */
[----:B------:R-:W-:-:S09]  /*2840*/  UISETP.NE.AND UP0, UPT, UR4, 0x18, UPT ;  /* 0x000000180400788c */ /* 0x000fd2000bf05270 */
[----:B------:R-:W-:Y:S05]  /*2850*/  BRA.U UP0, `(.L_x_5397) ;  /* 0x0000000500887547 */ /* 0x000fea000b800000 */
[----:B-----5:R-:W-:Y:S01]  /*2860*/  LOP3.LUT R7, R7, 0xff, RZ, 0xc0, !PT ;  /* 0x000000ff07077812 */ /* 0x020fe200078ec0ff */
[----:B------:R-:W-:Y:S01]  /*2870*/  BSSY.RECONVERGENT B0, `(.L_x_5410) ;  /* 0x000000b000007945 */ /* 0x000fe20003800200 */
[----:B-1234-:R-:W-:-:S04]  /*2880*/  IMAD.MOV.U32 R5, RZ, RZ, 0x7f ;  /* 0x0000007fff057424 */ /* 0x01efc800078e00ff */
[----:B------:R-:W0:Y:S02]  /*2890*/  I2F.U16 R7, R7 ;  /* 0x0000000700077306 */ /* 0x000e240000101000 */
        /* <DEDUP_REMOVED lines=8> */
.L_x_5411:
[----:B------:R-:W-:Y:S05]  /*2920*/  BSYNC.RECONVERGENT B0 ;  /* 0x0000000000007941 */ /* 0x000fea0003800200 */
.L_x_5410:
[----:B------:R0:W-:Y:S01]  /*2930*/  STG.E.U8 desc[UR36][R2.64], R5 ;  /* 0x0000000502007986 */ /* 0x0001e2000c101124 */
[----:B------:R-:W-:Y:S05]  /*2940*/  BRA `(.L_x_5398) ;  /* 0x0000000400e87947 */ /* 0x000fea0003800000 */
.L_x_5409:
[----:B-----5:R-:W-:-:S06]  /*2950*/  LOP3.LUT R7, R7, 0xff, RZ, 0xc0, !PT ;  /* 0x000000ff07077812 */ /* 0x020fcc00078ec0ff */
[----:B------:R-:W0:Y:S02]  /*2960*/  I2F.U16 R7, R7 ;  /* 0x0000000700077306 */ /* 0x000e240000101000 */
[----:B0-----:R-:W-:-:S13]  /*2970*/  ISETP.GE.U32.AND P1, PT, R7, 0x47800000, PT ;  /* 0x478000000700780c */ /* 0x001fda0003f26070 */
[----:B-1234-:R-:W-:Y:S01]  /*2980*/  @P1 IMAD.MOV.U32 R5, RZ, RZ, 0x7f ;  /* 0x0000007fff051424 */ /* 0x01efe200078e00ff */
        /* <DEDUP_REMOVED lines=13> */
.L_x_5408:
[----:B-----5:R-:W-:-:S04]  /*2a60*/  LOP3.LUT R7, R7, 0xff, RZ, 0xc0, !PT ;  /* 0x000000ff07077812 */ /* 0x020fc800078ec0ff */
[----:B------:R-:W0:Y:S02]  /*2a70*/  I2F.U16 R0, R7 ;  /* 0x0000000700007306 */ /* 0x000e240000101000 */
[----:B0-----:R-:W-:-:S05]  /*2a80*/  F2FP.BF16.F32.PACK_AB R0, RZ, R0 ;  /* 0x00000000ff00723e */ /* 0x001fca00000010ff */
[----:B------:R0:W-:Y:S01]  /*2a90*/  STG.E.U16 desc[UR36][R2.64], R0 ;  /* 0x0000000002007986 */ /* 0x0001e2000c101524 */
[----:B------:R-:W-:Y:S05]  /*2aa0*/  BRA `(.L_x_5398) ;  /* 0x0000000400907947 */ /* 0x000fea0003800000 */
.L_x_5405:
        /* <DEDUP_REMOVED lines=8> */
[----:B-----5:R-:W-:-:S05]  /*2b30*/  LOP3.LUT R7, R7, 0xff, RZ, 0xc0, !PT ;  /* 0x000000ff07077812 */ /* 0x020fca00078ec0ff */
[----:B------:R0:W-:Y:S01]  /*2b40*/  STG.E.U16 desc[UR36][R2.64], R7 ;  /* 0x0000000702007986 */ /* 0x0001e2000c101524 */
[----:B------:R-:W-:Y:S05]  /*2b50*/  BRA `(.L_x_5398) ;  /* 0x0000000400647947 */ /* 0x000fea0003800000 */
.L_x_5414:
[----:B-----5:R-:W-:Y:S01]  /*2b60*/  LOP3.LUT R7, R7, 0xff, RZ, 0xc0, !PT ;  /* 0x000000ff07077812 */ /* 0x020fe200078ec0ff */
[----:B------:R-:W-:Y:S01]  /*2b70*/  BSSY.RECONVERGENT B0, `(.L_x_5415) ;  /* 0x0000012000007945 */ /* 0x000fe20003800200 */
[----:B------:R-:W-:-:S04]  /*2b80*/  IMAD.MOV.U32 R0, RZ, RZ, 0x80 ;  /* 0x00000080ff007424 */ /* 0x000fc800078e00ff */
[----:B------:R-:W0:Y:S02]  /*2b90*/  I2F.U16 R7, R7 ;  /* 0x0000000700077306 */ /* 0x000e240000101000 */
[----:B0-----:R-:W-:-:S13]  /*2ba0*/  ISETP.GT.U32.AND P0, PT, R7, 0x437fffff, PT ;  /* 0x437fffff0700780c */ /* 0x001fda0003f04070 */
[----:B------:R-:W-:Y:S05]  /*2bb0*/  @P0 BRA `(.L_x_5416) ;  /* 0x0000000000340947 */ /* 0x000fea0003800000 */
[----:B------:R-:W-:-:S13]  /*2bc0*/  ISETP.GT.U32.AND P0, PT, R7, 0x3bffffff, PT ;  /* 0x3bffffff0700780c */ /* 0x000fda0003f04070 */
[----:B------:R-:W-:Y:S05]  /*2bd0*/  @P0 BRA `(.L_x_5417) ;  /* 0x0000000000140947 */ /* 0x000fea0003800000 */
[----:B------:R-:W-:-:S05]  /*2be0*/  FADD.FTZ R0, R7, 8192 ;  /* 0x4600000007007421 */ /* 0x000fca0000010000 */
[----:B-1234-:R-:W-:Y:S02]  /*2bf0*/  LOP3.LUT P0, R4, R0, 0xff, RZ, 0xc0, !PT ;  /* 0x000000ff00047812 */ /* 0x01efe4000780c0ff */
[----:B------:R-:W-:-:S11]  /*2c00*/  PRMT R0, RZ, 0x7610, R0 ;  /* 0x00007610ff007816 */ /* 0x000fd60000000000 */
[----:B------:R-:W-:Y:S05]  /*2c10*/  @!P0 BRA `(.L_x_5416) ;  /* 0x00000000001c8947 */ /* 0x000fea0003800000 */
[----:B------:R-:W-:Y:S05]  /*2c20*/  BRA `(.L_x_5418) ;  /* 0x0000000000147947 */ /* 0x000fea0003800000 */
.L_x_5417:
[----:B------:R-:W-:-:S04]  /*2c30*/  SHF.R.U32.HI R0, RZ, 0x14, R7 ;  /* 0x00000014ff007819 */ /* 0x000fc80000011607 */
[----:B------:R-:W-:-:S04]  /*2c40*/  LOP3.LUT R0, R0, 0x1, RZ, 0xc0, !PT ;  /* 0x0000000100007812 */ /* 0x000fc800078ec0ff */
[----:B------:R-:W-:-:S04]  /*2c50*/  IADD3 R0, PT, PT, R7, 0x487ffff, R0 ;  /* 0x0487ffff07007810 */ /* 0x000fc80007ffe000 */
[----:B------:R-:W-:-:S04]  /*2c60*/  SHF.R.U32.HI R0, RZ, 0x14, R0 ;  /* 0x00000014ff007819 */ /* 0x000fc80000011600 */
[----:B-1234-:R-:W-:-:S07]  /*2c70*/  LOP3.LUT R4, R0, 0xff, RZ, 0xc0, !PT ;  /* 0x000000ff00047812 */ /* 0x01efce00078ec0ff */
.L_x_5418:
[----:B------:R-:W-:-:S07]  /*2c80*/  PRMT R0, R4, 0x7610, R0 ;  /* 0x0000761004007816 */ /* 0x000fce0000000000 */
.L_x_5416:
[----:B------:R-:W-:Y:S05]  /*2c90*/  BSYNC.RECONVERGENT B0 ;  /* 0x0000000000007941 */ /* 0x000fea0003800200 */
.L_x_5415:
[----:B------:R0:W-:Y:S01]  /*2ca0*/  STG.E.U8 desc[UR36][R2.64], R0 ;  /* 0x0000000002007986 */ /* 0x0001e2000c101124 */
[----:B------:R-:W-:Y:S05]  /*2cb0*/  BRA `(.L_x_5398) ;  /* 0x00000004000c7947 */ /* 0x000fea0003800000 */
.L_x_5413:
[----:B-----5:R-:W-:Y:S01]  /*2cc0*/  LOP3.LUT R7, R7, 0xff, RZ, 0xc0, !PT ;  /* 0x000000ff07077812 */ /* 0x020fe200078ec0ff */
[----:B------:R-:W-:Y:S01]  /*2cd0*/  BSSY.RECONVERGENT B0, `(.L_x_5419) ;  /* 0x0000012000007945 */ /* 0x000fe20003800200 */
[----:B------:R-:W-:-:S04]  /*2ce0*/  MOV R0, 0x80 ;  /* 0x0000008000007802 */ /* 0x000fc80000000f00 */
        /* <DEDUP_REMOVED lines=10> */
.L_x_5421:
[----:B------:R-:W-:-:S04]  /*2d90*/  SHF.R.U32.HI R0, RZ, 0x15, R7 ;  /* 0x00000015ff007819 */ /* 0x000fc80000011607 */
[----:B------:R-:W-:-:S04]  /*2da0*/  LOP3.LUT R0, R0, 0x1, RZ, 0xc0, !PT ;  /* 0x0000000100007812 */ /* 0x000fc800078ec0ff */
[----:B------:R-:W-:-:S04]  /*2db0*/  IADD3 R0, PT, PT, R7, 0x88fffff, R0 ;  /* 0x088fffff07007810 */ /* 0x000fc80007ffe000 */
[----:B------:R-:W-:-:S04]  /*2dc0*/  SHF.R.U32.HI R0, RZ, 0x15, R0 ;  /* 0x00000015ff007819 */ /* 0x000fc80000011600 */
[----:B-1234-:R-:W-:-:S07]  /*2dd0*/  LOP3.LUT R4, R0, 0xff, RZ, 0xc0, !PT ;  /* 0x000000ff00047812 */ /* 0x01efce00078ec0ff */
.L_x_5422:
[----:B------:R-:W-:-:S07]  /*2de0*/  PRMT R0, R4, 0x7610, R0 ;  /* 0x0000761004007816 */ /* 0x000fce0000000000 */
.L_x_5420:
[----:B------:R-:W-:Y:S05]  /*2df0*/  BSYNC.RECONVERGENT B0 ;  /* 0x0000000000007941 */ /* 0x000fea0003800200 */
.L_x_5419:
[----:B------:R0:W-:Y:S01]  /*2e00*/  STG.E.U8 desc[UR36][R2.64], R0 ;  /* 0x0000000002007986 */ /* 0x0001e2000c101124 */
[----:B------:R-:W-:Y:S05]  /*2e10*/  BRA `(.L_x_5398) ;  /* 0x0000000000b47947 */ /* 0x000fea0003800000 */
.L_x_5412:
[----:B------:R-:W-:-:S09]  /*2e20*/  UISETP.NE.AND UP0, UPT, UR4, 0x1c, UPT ;  /* 0x0000001c0400788c */ /* 0x000fd2000bf05270 */
[----:B------:R-:W-:Y:S05]  /*2e30*/  BRA.U !UP0, `(.L_x_5423) ;  /* 0x0000000108a47547 */ /* 0x000fea000b800000 */
[----:B------:R-:W-:-:S09]  /*2e40*/  UISETP.NE.AND UP0, UPT, UR4, 0x1d, UPT ;  /* 0x0000001d0400788c */ /* 0x000fd2000bf05270 */
[----:B------:R-:W-:Y:S05]  /*2e50*/  BRA.U !UP0, `(.L_x_5424) ;  /* 0x00000001088c7547 */ /* 0x000fea000b800000 */
[----:B------:R-:W-:-:S09]  /*2e60*/  UISETP.NE.AND UP0, UPT, UR4, 0x2c, UPT ;  /* 0x0000002c0400788c */ /* 0x000fd2000bf05270 */
[----:B------:R-:W-:Y:S05]  /*2e70*/  BRA.U !UP0, `(.L_x_5425) ;  /* 0x0000000108447547 */ /* 0x000fea000b800000 */
.L_x_5397:
[----:B------:R-:W-:Y:S01]  /*2e80*/  MOV R0, 0x0 ;  /* 0x0000000000007802 */ /* 0x000fe20000000f00 */
[----:B------:R-:W1:Y:S01]  /*2e90*/  LDCU.64 UR6, c[0x4][0x188] ;  /* 0x01003100ff0677ac */ /* 0x000e620008000a00 */
[----:B------:R-:W-:Y:S02]  /*2ea0*/  HFMA2 R12, -RZ, RZ, 0, 5.9604644775390625e-08 ;  /* 0x00000001ff0c7431 */ /* 0x000fe400000001ff */
[----:B------:R-:W-:Y:S01]  /*2eb0*/  IMAD.MOV.U32 R8, RZ, RZ, 0x65 ;  /* 0x00000065ff087424 */ /* 0x000fe200078e00ff */
[----:B------:R0:W0:Y:S01]  /*2ec0*/  LDC.64 R2, c[0x4][R0] ;  /* 0x0100000000027b82 */ /* 0x0000220000000a00 */
[----:B------:R-:W1:Y:S01]  /*2ed0*/  LDCU.64 UR8, c[0x4][0x190] ;  /* 0x01003200ff0877ac */ /* 0x000e620008000a00 */
[----:B------:R-:W-:Y:S01]  /*2ee0*/  IMAD.MOV.U32 R13, RZ, RZ, RZ ;  /* 0x000000ffff0d7224 */ /* 0x000fe200078e00ff */
[----:B------:R-:W1:Y:S02]  /*2ef0*/  LDCU.64 UR4, c[0x4][0x10] ;  /* 0x01000200ff0477ac */ /* 0x000e640008000a00 */
[----:B-1234-:R-:W-:-:S02]  /*2f00*/  IMAD.U32 R4, RZ, RZ, UR6 ;  /* 0x00000006ff047e24 */ /* 0x01efc4000f8e00ff */
[----:B------:R-:W-:Y:S02]  /*2f10*/  IMAD.U32 R5, RZ, RZ, UR7 ;  /* 0x00000007ff057e24 */ /* 0x000fe4000f8e00ff */
[----:B------:R-:W-:Y:S01]  /*2f20*/  IMAD.U32 R6, RZ, RZ, UR8 ;  /* 0x00000008ff067e24 */ /* 0x000fe2000f8e00ff */
[----:B-----5:R-:W-:Y:S01]  /*2f30*/  MOV R7, UR9 ;  /* 0x0000000900077c02 */ /* 0x020fe20008000f00 */
[----:B------:R-:W-:Y:S02]  /*2f40*/  IMAD.U32 R10, RZ, RZ, UR4 ;  /* 0x00000004ff0a7e24 */ /* 0x000fe4000f8e00ff */
[----:B------:R-:W-:-:S07]  /*2f50*/  IMAD.U32 R11, RZ, RZ, UR5 ;  /* 0x00000005ff0b7e24 */ /* 0x000fce000f8e00ff */
[----:B------:R-:W-:-:S07]  /*2f60*/  LEPC R20, `(.L_x_5426) ;  /* 0x000000001014794e */ /* 0x000fce0000000000 */
[----:B0-----:R-:W-:Y:S05]  /*2f70*/  CALL.ABS.NOINC R2 ;  /* 0x0000000002007343 */ /* 0x001fea0003c00000 */
.L_x_5426:
[----:B------:R-:W-:Y:S05]  /*2f80*/  BRA `(.L_x_5398) ;  /* 0x0000000000587947 */ /* 0x000fea0003800000 */
.L_x_5425:
[----:B-----5:R-:W-:Y:S01]  /*2f90*/  LOP3.LUT R7, R7, 0xff, RZ, 0xc0, !PT ;  /* 0x000000ff07077812 */ /* 0x020fe200078ec0ff */
[----:B-1234-:R-:W-:-:S05]  /*2fa0*/  IMAD.MOV.U32 R5, RZ, RZ, 0xff ;  /* 0x000000ffff057424 */ /* 0x01efca00078e00ff */
[----:B------:R-:W0:Y:S02]  /*2fb0*/  I2F.U16 R7, R7 ;  /* 0x0000000700077306 */ /* 0x000e240000101000 */
        /* <DEDUP_REMOVED lines=13> */
.L_x_5424:
[----:B-12345:R-:W-:Y:S01]  /*3090*/  LOP3.LUT R4, R7, 0xff, RZ, 0xc0, !PT ;  /* 0x000000ff07047812 */ /* 0x03efe200078ec0ff */
[----:B------:R-:W-:-:S05]  /*30a0*/  IMAD.MOV.U32 R5, RZ, RZ, RZ ;  /* 0x000000ffff057224 */ /* 0x000fca00078e00ff */
[----:B------:R0:W-:Y:S01]  /*30b0*/  STG.E.64 desc[UR36][R2.64], R4 ;  /* 0x0000000402007986 */ /* 0x0001e2000c101b24 */
[----:B------:R-:W-:Y:S05]  /*30c0*/  BRA `(.L_x_5398) ;  /* 0x0000000000087947 */ /* 0x000fea0003800000 */
.L_x_5423:
[----:B-----5:R-:W-:-:S05]  /*30d0*/  LOP3.LUT R7, R7, 0xff, RZ, 0xc0, !PT ;  /* 0x000000ff07077812 */ /* 0x020fca00078ec0ff */
[----:B------:R0:W-:Y:S02]  /*30e0*/  STG.E desc[UR36][R2.64], R7 ;  /* 0x0000000702007986 */ /* 0x0001e4000c101924 */
.L_x_5398:
[----:B------:R-:W-:Y:S05]  /*30f0*/  BSYNC.RECONVERGENT B6 ;  /* 0x0000000000067941 */ /* 0x000fea0003800200 */
.L_x_5392:
[----:B------:R-:W-:-:S07]  /*3100*/  VIADD R17, R17, 0x80 ;  /* 0x0000008011117836 */ /* 0x000fce0000000000 */
.L_x_5356:
[----:B------:R-:W-:Y:S05]  /*3110*/  BSYNC.RECONVERGENT B7 ;  /* 0x0000000000077941 */ /* 0x000fea0003800200 */
.L_x_5355:
        /* <DEDUP_REMOVED lines=9> */
[----:B------:R-:W0:Y:S01]  /*31b0*/  LDCU.64 UR4, c[0x0][0x390] ;  /* 0x00007200ff0477ac */ /* 0x000e220008000a00 */
[----:B------:R-:W-:Y:S01]  /*31c0*/  IMAD.MOV.U32 R16, RZ, RZ, RZ ;  /* 0x000000ffff107224 */ /* 0x000fe200078e00ff */
[----:B------:R-:W5:Y:S01]  /*31d0*/  LDCU UR6, c[0x0][0x38c] ;  /* 0x00007180ff0677ac */ /* 0x000f620008000800 */
[----:B------:R-:W1:Y:S01]  /*31e0*/  LDCU.64 UR8, c[0x0][0x4b8] ;  /* 0x00009700ff0877ac */ /* 0x000e620008000a00 */
[----:B------:R-:W-:Y:S01]  /*31f0*/  UISETP.NE.AND UP0, UPT, UR40, URZ, UPT ;  /* 0x000000ff2800728c */ /* 0x000fe2000bf05270 */
[----:B0-----:R-:W-:-:S05]  /*3200*/  IMAD.HI.U32 R2, R17, UR4, R16 ;  /* 0x0000000411027c27 */ /* 0x001fca000f8e0010 */
[----:B------:R-:W-:-:S05]  /*3210*/  SHF.R.U32.HI R3, RZ, UR5, R2 ;  /* 0x00000005ff037c19 */ /* 0x000fca0008011602 */
[----:B------:R-:W-:-:S04]  /*3220*/  IMAD.MOV R0, RZ, RZ, -R3 ;  /* 0x000000ffff007224 */ /* 0x000fc800078e0a03 */
[----:B-----5:R-:W-:-:S04]  /*3230*/  IMAD R0, R0, UR6, R17 ;  /* 0x0000000600007c24 */ /* 0x020fc8000f8e0211 */
[C---:B-1----:R-:W-:Y:S02]  /*3240*/  IMAD R16, R0.reuse, UR8, RZ ;  /* 0x0000000800107c24 */ /* 0x042fe4000f8e02ff */
[----:B------:R-:W-:Y:S01]  /*3250*/  IMAD R0, R0, UR9, RZ ;  /* 0x0000000900007c24 */ /* 0x000fe2000f8e02ff */
[----:B------:R-:W-:Y:S06]  /*3260*/  BRA.U !UP0, `(.L_x_5429) ;  /* 0x0000001108787547 */ /* 0x000fec000b800000 */
[----:B------:R-:W2:Y:S01]  /*3270*/  LDCU.64 UR6, c[0x0][0x398] ;  /* 0x00007300ff0677ac */ /* 0x000ea20008000a00 */
[----:B------:R-:W-:Y:S01]  /*3280*/  MOV R2, RZ ;  /* 0x000000ff00027202 */ /* 0x000fe20000000f00 */
[----:B------:R-:W0:Y:S01]  /*3290*/  LDCU UR4, c[0x0][0x3a0] ;  /* 0x00007400ff0477ac */ /* 0x000e220008000800 */
[----:B------:R-:W1:Y:S01]  /*32a0*/  LDCU.64 UR8, c[0x0][0x4c0] ;  /* 0x00009800ff0877ac */ /* 0x000e620008000a00 */
[----:B------:R-:W-:Y:S02]  /*32b0*/  UISETP.NE.AND UP0, UPT, UR38, 0x2, UPT ;  /* 0x000000022600788c */ /* 0x000fe4000bf05270 */
[----:B--234-:R-:W-:-:S05]  /*32c0*/  IMAD.HI.U32 R4, R3, UR7, R2 ;  /* 0x0000000703047c27 */ /* 0x01cfca000f8e0002 */
[----:B0-----:R-:W-:-:S05]  /*32d0*/  SHF.R.U32.HI R5, RZ, UR4, R4 ;  /* 0x00000004ff057c19 */ /* 0x001fca0008011604 */
[----:B------:R-:W-:-:S04]  /*32e0*/  IMAD.MOV R2, RZ, RZ, -R5 ;  /* 0x000000ffff027224 */ /* 0x000fc800078e0a05 */
[----:B------:R-:W-:-:S04]  /*32f0*/  IMAD R3, R2, UR6, R3 ;  /* 0x0000000602037c24 */ /* 0x000fc8000f8e0203 */
[C---:B-1----:R-:W-:Y:S02]  /*3300*/  IMAD R16, R3.reuse, UR8, R16 ;  /* 0x0000000803107c24 */ /* 0x042fe4000f8e0210 */
        /* <DEDUP_REMOVED lines=276> */
.L_x_5429:
        /* <DEDUP_REMOVED lines=16> */
.L_x_5433:
[----:B------:R4:W5:Y:S01]  /*4550*/  LDG.E.U8 R7, desc[UR36][R4.64] ;  /* 0x0000002404077981 */ /* 0x000962000c1e1100 */
[----:B------:R-:W-:Y:S05]  /*4560*/  BRA `(.L_x_5435) ;  /* 0x0000000c005c7947 */ /* 0x000fea0003800000 */
.L_x_5432:
        /* <DEDUP_REMOVED lines=8> */
.L_x_5437:
[----:B------:R0:W5:Y:S01]  /*45f0*/  LDG.E.U8 R7, desc[UR36][R4.64] ;  /* 0x0000002404077981 */ /* 0x000162000c1e1100 */
[----:B------:R-:W-:Y:S05]  /*4600*/  BRA `(.L_x_5435) ;  /* 0x0000000c00347947 */ /* 0x000fea0003800000 */
.L_x_5436:
[----:B------:R0:W5:Y:S01]  /*4610*/  LDG.E.U16 R7, desc[UR36][R4.64] ;  /* 0x0000002404077981 */ /* 0x000162000c1e1500 */
[----:B------:R-:W-:Y:S05]  /*4620*/  BRA `(.L_x_5435) ;  /* 0x0000000c002c7947 */ /* 0x000fea0003800000 */
.L_x_5431:
        /* <DEDUP_REMOVED lines=10> */
.L_x_5439:
[----:B------:R-:W2:Y:S02]  /*46d0*/  LDG.E.U16 R2, desc[UR36][R4.64] ;  /* 0x0000002404027981 */ /* 0x000ea4000c1e1500 */
[----:B--2---:R-:W-:-:S06]  /*46e0*/  HADD2.F32 R2, -RZ, R2.H0_H0 ;  /* 0x20000002ff027230 */ /* 0x004fcc0000004100 */
[----:B------:R-:W0:Y:S02]  /*46f0*/  F2I.S64.TRUNC R2, R2 ;  /* 0x0000000200027311 */ /* 0x000e24000020d900 */
[----:B0-----:R-:W-:Y:S01]  /*4700*/  PRMT R7, R2, 0x7610, R7 ;  /* 0x0000761002077816 */ /* 0x001fe20000000007 */
[----:B------:R-:W-:Y:S06]  /*4710*/  BRA `(.L_x_5435) ;  /* 0x0000000800f07947 */ /* 0x000fec0003800000 */
.L_x_5438:
        /* <DEDUP_REMOVED lines=10> */
.L_x_5441:
[----:B------:R-:W2:Y:S02]  /*47c0*/  LDG.E.U16 R4, desc[UR36][R4.64] ;  /* 0x0000002404047981 */ /* 0x000ea4000c1e1500 */
[----:B--2---:R-:W-:-:S06]  /*47d0*/  HADD2.F32 R2, -RZ, R4.H0_H0 ;  /* 0x20000004ff027230 */ /* 0x004fcc0000004100 */
[----:B------:R-:W0:Y:S02]  /*47e0*/  F2I.S64.TRUNC R2, R2 ;  /* 0x0000000200027311 */ /* 0x000e24000020d900 */
[----:B0-----:R-:W-:Y:S01]  /*47f0*/  PRMT R7, R2, 0x7610, R7 ;  /* 0x0000761002077816 */ /* 0x001fe20000000007 */
[----:B------:R-:W-:Y:S06]  /*4800*/  BRA `(.L_x_5435) ;  /* 0x0000000800b47947 */ /* 0x000fec0003800000 */
.L_x_5440:
[----:B------:R-:W2:Y:S02]  /*4810*/  LDG.E.64 R2, desc[UR36][R4.64] ;  /* 0x0000002404027981 */ /* 0x000ea4000c1e1b00 */
[----:B--2---:R-:W0:Y:S02]  /*4820*/  F2I.S64.F64.TRUNC R2, R2 ;  /* 0x0000000200027311 */ /* 0x004e24000030d900 */
[----:B0-----:R-:W-:Y:S01]  /*4830*/  PRMT R7, R2, 0x7610, R7 ;  /* 0x0000761002077816 */ /* 0x001fe20000000007 */
[----:B------:R-:W-:Y:S06]  /*4840*/  BRA `(.L_x_5435) ;  /* 0x0000000800a47947 */ /* 0x000fec0003800000 */
.L_x_5430:
        /* <DEDUP_REMOVED lines=12> */
.L_x_5444:
[----:B------:R-:W2:Y:S02]  /*4910*/  LDG.E.64 R4, desc[UR36][R4.64] ;  /* 0x0000002404047981 */ /* 0x000ea4000c1e1b00 */
[----:B--2---:R-:W0:Y:S02]  /*4920*/  F2I.S64.F64.TRUNC R2, R4 ;  /* 0x0000000400027311 */ /* 0x004e24000030d900 */
[----:B0-----:R-:W-:Y:S01]  /*4930*/  PRMT R7, R2, 0x7610, R7 ;  /* 0x0000761002077816 */ /* 0x001fe20000000007 */
[----:B------:R-:W-:Y:S06]  /*4940*/  BRA `(.L_x_5435) ;  /* 0x0000000800647947 */ /* 0x000fec0003800000 */
.L_x_5443:
        /* <DEDUP_REMOVED lines=24> */
[----:B------:R-:W0:Y:S02]  /*4ad0*/  F2I.S64.TRUNC R2, R3 ;  /* 0x0000000300027311 */ /* 0x000e24000020d900 */
[----:B0-----:R-:W-:Y:S01]  /*4ae0*/  PRMT R7, R2, 0x7610, R7 ;  /* 0x0000761002077816 */ /* 0x001fe20000000007 */
[----:B------:R-:W-:Y:S06]  /*4af0*/  BRA `(.L_x_5435) ;  /* 0x0000000400f87947 */ /* 0x000fec0003800000 */
.L_x_5446:
        /* <DEDUP_REMOVED lines=11> */
[----:B------:R-:W0:Y:S02]  /*4bb0*/  F2I.S64.TRUNC R2, R3 ;  /* 0x0000000300027311 */ /* 0x000e24000020d900 */
[----:B0-----:R-:W-:Y:S01]  /*4bc0*/  PRMT R7, R2, 0x7610, R7 ;  /* 0x0000761002077816 */ /* 0x001fe20000000007 */
[----:B------:R-:W-:Y:S06]  /*4bd0*/  BRA `(.L_x_5435) ;  /* 0x0000000400c07947 */ /* 0x000fec0003800000 */
.L_x_5445:
[----:B------:R-:W2:Y:S02]  /*4be0*/  LDG.E.U16 R2, desc[UR36][R4.64] ;  /* 0x0000002404027981 */ /* 0x000ea4000c1e1500 */
[----:B--2---:R-:W-:-:S06]  /*4bf0*/  IMAD.U32 R2, R2, 0x10000, RZ ;  /* 0x0001000002027824 */ /* 0x004fcc00078e00ff */
[----:B------:R-:W0:Y:S02]  /*4c00*/  F2I.S64.TRUNC R2, R2 ;  /* 0x0000000200027311 */ /* 0x000e24000020d900 */
[----:B0-----:R-:W-:Y:S01]  /*4c10*/  PRMT R7, R2, 0x7610, R7 ;  /* 0x0000761002077816 */ /* 0x001fe20000000007 */
[----:B------:R-:W-:Y:S06]  /*4c20*/  BRA `(.L_x_5435) ;  /* 0x0000000400ac7947 */ /* 0x000fec0003800000 */
.L_x_5442:
        /* <DEDUP_REMOVED lines=10> */
.L_x_5449:
        /* <DEDUP_REMOVED lines=21> */
.L_x_5453:
[----:B------:R-:W-:Y:S05]  /*4e20*/  BSYNC.RECONVERGENT B1 ;  /* 0x0000000000017941 */ /* 0x000fea0003800200 */
.L_x_5452:
[----:B------:R-:W-:Y:S01]  /*4e30*/  IMAD.SHL.U32 R0, R0, 0x100000, RZ ;  /* 0x0010000000007824 */ /* 0x000fe200078e00ff */
[----:B------:R-:W-:-:S04]  /*4e40*/  LEA R2, R2, 0x3b800000, 0x17 ;  /* 0x3b80000002027811 */ /* 0x000fc800078eb8ff */
[----:B------:R-:W-:-:S07]  /*4e50*/  LOP3.LUT R2, R2, R0, R7, 0xfe, !PT ;  /* 0x0000000002027212 */ /* 0x000fce00078efe07 */
.L_x_5451:
[----:B------:R-:W-:Y:S05]  /*4e60*/  BSYNC.RECONVERGENT B0 ;  /* 0x0000000000007941 */ /* 0x000fea0003800200 */
.L_x_5450:
[----:B------:R-:W0:Y:S02]  /*4e70*/  F2I.S64.TRUNC R2, R2 ;  /* 0x0000000200027311 */ /* 0x000e24000020d900 */
[----:B0-----:R-:W-:Y:S01]  /*4e80*/  PRMT R7, R2, 0x7610, R7 ;  /* 0x0000761002077816 */ /* 0x001fe20000000007 */
[----:B------:R-:W-:Y:S06]  /*4e90*/  BRA `(.L_x_5435) ;  /* 0x0000000400107947 */ /* 0x000fec0003800000 */
.L_x_5448:
        /* <DEDUP_REMOVED lines=21> */
.L_x_5457:
[----:B------:R-:W-:Y:S05]  /*4ff0*/  BSYNC.RECONVERGENT B1 ;  /* 0x0000000000017941 */ /* 0x000fea0003800200 */
.L_x_5456:
[----:B------:R-:W-:Y:S02]  /*5000*/  SHF.L.U32 R0, R0, 0x15, RZ ;  /* 0x0000001500007819 */ /* 0x000fe400000006ff */
[----:B------:R-:W-:-:S04]  /*5010*/  LEA R2, R2, 0x37800000, 0x17 ;  /* 0x3780000002027811 */ /* 0x000fc800078eb8ff */
[----:B------:R-:W-:-:S07]  /*5020*/  LOP3.LUT R2, R2, R0, R7, 0xfe, !PT ;  /* 0x0000000002027212 */ /* 0x000fce00078efe07 */
.L_x_5455:
[----:B------:R-:W-:Y:S05]  /*5030*/  BSYNC.RECONVERGENT B0 ;  /* 0x0000000000007941 */ /* 0x000fea0003800200 */
.L_x_5454:
[----:B------:R-:W0:Y:S02]  /*5040*/  F2I.S64.TRUNC R2, R2 ;  /* 0x0000000200027311 */ /* 0x000e24000020d900 */
[----:B0-----:R-:W-:Y:S01]  /*5050*/  PRMT R7, R2, 0x7610, R7 ;  /* 0x0000761002077816 */ /* 0x001fe20000000007 */
[----:B------:R-:W-:Y:S06]  /*5060*/  BRA `(.L_x_5435) ;  /* 0x00000000009c7947 */ /* 0x000fec0003800000 */
.L_x_5447:
        /* <DEDUP_REMOVED lines=14> */
.L_x_5461:
[----:B------:R-:W-:Y:S05]  /*5150*/  BSYNC.RECONVERGENT B0 ;  /* 0x0000000000007941 */ /* 0x000fea0003800200 */
.L_x_5460:
[----:B------:R-:W0:Y:S02]  /*5160*/  F2I.S64.TRUNC R2, R2 ;  /* 0x0000000200027311 */ /* 0x000e24000020d900 */
[----:B0-----:R-:W-:Y:S01]  /*5170*/  PRMT R7, R2, 0x7610, R7 ;  /* 0x0000761002077816 */ /* 0x001fe20000000007 */
[----:B------:R-:W-:Y:S06]  /*5180*/  BRA `(.L_x_5435) ;  /* 0x0000000000547947 */ /* 0x000fec0003800000 */
.L_x_5434:
        /* <DEDUP_REMOVED lines=16> */
.L_x_5462:
[----:B------:R-:W-:Y:S01]  /*5290*/  PRMT R7, RZ, 0x7610, R7 ;  /* 0x00007610ff077816 */ /* 0x000fe20000000007 */
[----:B------:R-:W-:Y:S06]  /*52a0*/  BRA `(.L_x_5435) ;  /* 0x00000000000c7947 */ /* 0x000fec0003800000 */
.L_x_5459:
[----:B------:R1:W5:Y:S01]  /*52b0*/  LDG.E.U8 R7, desc[UR36][R4.64] ;  /* 0x0000002404077981 */ /* 0x000362000c1e1100 */
[----:B------:R-:W-:Y:S05]  /*52c0*/  BRA `(.L_x_5435) ;  /* 0x0000000000047947 */ /* 0x000fea0003800000 */
.L_x_5458:
[----:B------:R2:W5:Y:S02]  /*52d0*/  LDG.E.U8 R7, desc[UR36][R4.64] ;  /* 0x0000002404077981 */ /* 0x000564000c1e1100 */
.L_x_5435:
        /* <DEDUP_REMOVED lines=17> */
.L_x_5467:
[----:B-----5:R0:W-:Y:S01]  /*53f0*/  STG.E.U8 desc[UR36][R2.64], R7 ;  /* 0x0000000702007986 */ /* 0x0201e2000c101124 */
[----:B------:R-:W-:Y:S05]  /*5400*/  BRA `(.L_x_5469) ;  /* 0x0000000c004c7947 */ /* 0x000fea0003800000 */
.L_x_5466:
        /* <DEDUP_REMOVED lines=10> */
.L_x_5471:
[----:B-----5:R-:W-:-:S05]  /*54b0*/  LOP3.LUT R7, R7, 0xff, RZ, 0xc0, !PT ;  /* 0x000000ff07077812 */ /* 0x020fca00078ec0ff */
[----:B------:R0:W-:Y:S01]  /*54c0*/  STG.E desc[UR36][R2.64], R7 ;  /* 0x0000000702007986 */ /* 0x0001e2000c101924 */
[----:B------:R-:W-:Y:S05]  /*54d0*/  BRA `(.L_x_5469) ;  /* 0x0000000c00187947 */ /* 0x000fea0003800000 */
.L_x_5470:
[----:B-----5:R-:W-:-:S05]  /*54e0*/  LOP3.LUT R7, R7, 0xff, RZ, 0xc0, !PT ;  /* 0x000000ff07077812 */ /* 0x020fca00078ec0ff */
[----:B------:R0:W-:Y:S01]  /*54f0*/  STG.E.U16 desc[UR36][R2.64], R7 ;  /* 0x0000000702007986 */ /* 0x0001e2000c101524 */
[----:B------:R-:W-:Y:S05]  /*5500*/  BRA `(.L_x_5469) ;  /* 0x0000000c000c7947 */ /* 0x000fea0003800000 */
.L_x_5465:
        /* <DEDUP_REMOVED lines=10> */
.L_x_5473:
[----:B-----5:R-:W-:-:S04]  /*55b0*/  LOP3.LUT R7, R7, 0xff, RZ, 0xc0, !PT ;  /* 0x000000ff07077812 */ /* 0x020fc800078ec0ff */
[----:B------:R-:W0:Y:S02]  /*55c0*/  I2F.U16 R0, R7 ;  /* 0x0000000700007306 */ /* 0x000e240000101000 */
[----:B0-----:R-:W-:-:S05]  /*55d0*/  F2FP.F16.F32.PACK_AB R0, RZ, R0 ;  /* 0x00000000ff00723e */ /* 0x001fca00000000ff */
[----:B------:R0:W-:Y:S01]  /*55e0*/  STG.E.U16 desc[UR36][R2.64], R0 ;  /* 0x0000000002007986 */ /* 0x0001e2000c101524 */
[----:B------:R-:W-:Y:S05]  /*55f0*/  BRA `(.L_x_5469) ;  /* 0x0000000800d07947 */ /* 0x000fea0003800000 */
.L_x_5472:
[----:B------:R-:W-:-:S09]  /*5600*/  UISETP.NE.AND UP0, UPT, UR4, 0x7, UPT ;  /* 0x000000070400788c */ /* 0x000fd2000bf05270 */
[----:B------:R-:W-:Y:S05]  /*5610*/  BRA.U !UP0, `(.L_x_5474) ;  /* 0x00000001083c7547 */ /* 0x000fea000b800000 */
[----:B------:R-:W-:-:S09]  /*5620*/  UISETP.NE.AND UP0, UPT, UR4, 0x8, UPT ;  /* 0x000000080400788c */ /* 0x000fd2000bf05270 */
[----:B------:R-:W-:Y:S05]  /*5630*/  BRA.U !UP0, `(.L_x_5475) ;  /* 0x00000001081c7547 */ /* 0x000fea000b800000 */
[----:B------:R-:W-:-:S09]  /*5640*/  UISETP.NE.AND UP0, UPT, UR4, 0x9, UPT ;  /* 0x000000090400788c */ /* 0x000fd2000bf05270 */
[----:B------:R-:W-:Y:S05]  /*5650*/  BRA.U UP0, `(.L_x_5468) ;  /* 0x0000000500e07547 */ /* 0x000fea000b800000 */
[----:B-----5:R-:W-:Y:S01]  /*5660*/  LOP3.LUT R7, R7, 0xff, RZ, 0xc0, !PT ;  /* 0x000000ff07077812 */ /* 0x020fe200078ec0ff */
[----:B-1234-:R-:W-:-:S03]  /*5670*/  IMAD.MOV.U32 R5, RZ, RZ, RZ ;  /* 0x000000ffff057224 */ /* 0x01efc600078e00ff */
[----:B------:R-:W0:Y:S02]  /*5680*/  I2F.U16 R4, R7 ;  /* 0x0000000700047306 */ /* 0x000e240000101000 */
[----:B0-----:R0:W-:Y:S01]  /*5690*/  STG.E.64 desc[UR36][R2.64], R4 ;  /* 0x0000000402007986 */ /* 0x0011e2000c101b24 */
[----:B------:R-:W-:Y:S05]  /*56a0*/  BRA `(.L_x_5469) ;  /* 0x0000000800a47947 */ /* 0x000fea0003800000 */
.L_x_5475:
[----:B-----5:R-:W-:-:S06]  /*56b0*/  LOP3.LUT R7, R7, 0xff, RZ, 0xc0, !PT ;  /* 0x000000ff07077812 */ /* 0x020fcc00078ec0ff */
[----:B------:R-:W1:Y:S02]  /*56c0*/  I2F.U16 R7, R7 ;  /* 0x0000000700077306 */ /* 0x000e640000101000 */
[----:B-1234-:R-:W-:-:S04]  /*56d0*/  F2FP.F16.F32.PACK_AB R5, RZ, R7 ;  /* 0x00000007ff05723e */ /* 0x01efc800000000ff */
[----:B------:R-:W-:-:S05]  /*56e0*/  PRMT R5, R5, 0x5410, RZ ;  /* 0x0000541005057816 */ /* 0x000fca00000000ff */
[----:B------:R0:W-:Y:S01]  /*56f0*/  STG.E desc[UR36][R2.64], R5 ;  /* 0x0000000502007986 */ /* 0x0001e2000c101924 */
[----:B------:R-:W-:Y:S05]  /*5700*/  BRA `(.L_x_5469) ;  /* 0x00000008008c7947 */ /* 0x000fea0003800000 */
.L_x_5474:
[----:B-12345:R-:W-:-:S06]  /*5710*/  LOP3.LUT R4, R7, 0xff, RZ, 0xc0, !PT ;  /* 0x000000ff07047812 */ /* 0x03efcc00078ec0ff */
[----:B------:R-:W0:Y:S02]  /*5720*/  I2F.F64.U16 R4, R4 ;  /* 0x0000000400047312 */ /* 0x000e240000101800 */
[----:B0-----:R0:W-:Y:S01]  /*5730*/  STG.E.64 desc[UR36][R2.64], R4 ;  /* 0x0000000402007986 */ /* 0x0011e2000c101b24 */
[----:B------:R-:W-:Y:S05]  /*5740*/  BRA `(.L_x_5469) ;  /* 0x00000008007c7947 */ /* 0x000fea0003800000 */
.L_x_5464:
        /* <DEDUP_REMOVED lines=13> */
.L_x_5479:
[----:B-----5:R-:W-:Y:S01]  /*5820*/  LOP3.LUT R7, R7, 0xff, RZ, 0xc0, !PT ;  /* 0x000000ff07077812 */ /* 0x020fe200078ec0ff */
[----:B------:R-:W-:Y:S01]  /*5830*/  BSSY.RECONVERGENT B0, `(.L_x_5480) ;  /* 0x0000011000007945 */ /* 0x000fe20003800200 */
[----:B------:R-:W-:-:S04]  /*5840*/  MOV R0, 0x80 ;  /* 0x0000008000007802 */ /* 0x000fc80000000f00 */
[----:B------:R-:W0:Y:S02]  /*5850*/  I2F.U16 R7, R7 ;  /* 0x0000000700077306 */ /* 0x000e240000101000 */
        /* <DEDUP_REMOVED lines=10> */
[----:B-1234-:R-:W-:Y:S02]  /*5900*/  LOP3.LUT P0, R4, R0, 0xff, RZ, 0xc0, !PT ;  /* 0x000000ff00047812 */ /* 0x01efe4000780c0ff */
[----:B------:R-:W-:-:S11]  /*5910*/  PRMT R0, RZ, 0x7610, R0 ;  /* 0x00007610ff007816 */ /* 0x000fd60000000000 */
[----:B------:R-:W-:Y:S05]  /*5920*/  @!P0 BRA `(.L_x_5481) ;  /* 0x0000000000048947 */ /* 0x000fea0003800000 */
[----:B------:R-:W-:-:S07]  /*5930*/  IMAD.MOV.U32 R0, RZ, RZ, R4 ;  /* 0x000000ffff007224 */ /* 0x000fce00078e0004 */
.L_x_5481:
[----:B------:R-:W-:Y:S05]  /*5940*/  BSYNC.RECONVERGENT B0 ;  /* 0x0000000000007941 */ /* 0x000fea0003800200 */
.L_x_5480:
[----:B------:R0:W-:Y:S01]  /*5950*/  STG.E.U8 desc[UR36][R2.64], R0 ;  /* 0x0000000002007986 */ /* 0x0001e2000c101124 */
[----:B------:R-:W-:Y:S05]  /*5960*/  BRA `(.L_x_5469) ;  /* 0x0000000400f47947 */ /* 0x000fea0003800000 */
.L_x_5478:
[----:B-----5:R-:W-:Y:S01]  /*5970*/  LOP3.LUT R7, R7, 0xff, RZ, 0xc0, !PT ;  /* 0x000000ff07077812 */ /* 0x020fe200078ec0ff */
[----:B------:R-:W-:Y:S01]  /*5980*/  BSSY.RECONVERGENT B0, `(.L_x_5482) ;  /* 0x0000011000007945 */ /* 0x000fe20003800200 */
[----:B------:R-:W-:-:S04]  /*5990*/  IMAD.MOV.U32 R0, RZ, RZ, 0x80 ;  /* 0x00000080ff007424 */ /* 0x000fc800078e00ff */
        /* <DEDUP_REMOVED lines=15> */
.L_x_5483:
[----:B------:R-:W-:Y:S05]  /*5a90*/  BSYNC.RECONVERGENT B0 ;  /* 0x0000000000007941 */ /* 0x000fea0003800200 */
.L_x_5482:
[----:B------:R0:W-:Y:S01]  /*5aa0*/  STG.E.U8 desc[UR36][R2.64], R0 ;  /* 0x0000000002007986 */ /* 0x0001e2000c101124 */
[----:B------:R-:W-:Y:S05]  /*5ab0*/  BRA `(.L_x_5469) ;  /* 0x0000000400a07947 */ /* 0x000fea0003800000 */
.L_x_5477:
[----:B------:R-:W-:-:S09]  /*5ac0*/  UISETP.NE.AND UP0, UPT, UR4, 0x1c, UPT ;  /* 0x0000001c0400788c */ /* 0x000fd2000bf05270 */
[----:B------:R-:W-:Y:S05]  /*5ad0*/  BRA.U !UP0, `(.L_x_5484) ;  /* 0x0000000108607547 */ /* 0x000fea000b800000 */
[----:B------:R-:W-:-:S09]  /*5ae0*/  UISETP.NE.AND UP0, UPT, UR4, 0x1d, UPT ;  /* 0x0000001d0400788c */ /* 0x000fd2000bf05270 */
[----:B------:R-:W-:Y:S05]  /*5af0*/  BRA.U !UP0, `(.L_x_5485) ;  /* 0x0000000108487547 */ /* 0x000fea000b800000 */
[----:B------:R-:W-:-:S09]  /*5b00*/  UISETP.NE.AND UP0, UPT, UR4, 0x2c, UPT ;  /* 0x0000002c0400788c */ /* 0x000fd2000bf05270 */
[----:B------:R-:W-:Y:S05]  /*5b10*/  BRA.U UP0, `(.L_x_5468) ;  /* 0x0000000100b07547 */ /* 0x000fea000b800000 */
[----:B-----5:R-:W-:Y:S01]  /*5b20*/  LOP3.LUT R7, R7, 0xff, RZ, 0xc0, !PT ;  /* 0x000000ff07077812 */ /* 0x020fe200078ec0ff */
[----:B-1234-:R-:W-:-:S05]  /*5b30*/  HFMA2 R5, -RZ, RZ, 0, 1.5199184417724609375e-05 ;  /* 0x000000ffff057431 */ /* 0x01efca00000001ff */
        /* <DEDUP_REMOVED lines=14> */
.L_x_5485:
[----:B-12345:R-:W-:Y:S02]  /*5c20*/  LOP3.LUT R4, R7, 0xff, RZ, 0xc0, !PT ;  /* 0x000000ff07047812 */ /* 0x03efe400078ec0ff */
[----:B------:R-:W-:-:S05]  /*5c30*/  MOV R5, RZ ;  /* 0x000000ff00057202 */ /* 0x000fca0000000f00 */
[----:B------:R0:W-:Y:S01]  /*5c40*/  STG.E.64 desc[UR36][R2.64], R4 ;  /* 0x0000000402007986 */ /* 0x0001e2000c101b24 */
[----:B------:R-:W-:Y:S05]  /*5c50*/  BRA `(.L_x_5469) ;  /* 0x0000000400387947 */ /* 0x000fea0003800000 */
.L_x_5484:
[----:B-----5:R-:W-:-:S05]  /*5c60*/  LOP3.LUT R7, R7, 0xff, RZ, 0xc0, !PT ;  /* 0x000000ff07077812 */ /* 0x020fca00078ec0ff */
[----:B------:R0:W-:Y:S01]  /*5c70*/  STG.E desc[UR36][R2.64], R7 ;  /* 0x0000000702007986 */ /* 0x0001e2000c101924 */
[----:B------:R-:W-:Y:S05]  /*5c80*/  BRA `(.L_x_5469) ;  /* 0x00000004002c7947 */ /* 0x000fea0003800000 */
.L_x_5476:
        /* <DEDUP_REMOVED lines=10> */
.L_x_5487:
[----:B-12345:R-:W-:Y:S02]  /*5d30*/  LOP3.LUT R4, R7, 0xff, RZ, 0xc0, !PT ;  /* 0x000000ff07047812 */ /* 0x03efe400078ec0ff */
[----:B------:R-:W-:-:S04]  /*5d40*/  CS2R R6, SRZ ;  /* 0x0000000000067805 */ /* 0x000fc8000001ff00 */
[----:B------:R-:W0:Y:S02]  /*5d50*/  I2F.F64.U16 R4, R4 ;  /* 0x0000000400047312 */ /* 0x000e240000101800 */
[----:B0-----:R0:W-:Y:S01]  /*5d60*/  STG.E.128 desc[UR36][R2.64], R4 ;  /* 0x0000000402007986 */ /* 0x0011e2000c101d24 */
[----:B------:R-:W-:Y:S05]  /*5d70*/  BRA `(.L_x_5469) ;  /* 0x0000000000f07947 */ /* 0x000fea0003800000 */
.L_x_5486:
[----:B------:R-:W-:-:S09]  /*5d80*/  UISETP.NE.AND UP0, UPT, UR4, 0xf, UPT ;  /* 0x0000000f0400788c */ /* 0x000fd2000bf05270 */
[----:B------:R-:W-:Y:S05]  /*5d90*/  BRA.U !UP0, `(.L_x_5488) ;  /* 0x0000000108d87547 */ /* 0x000fea000b800000 */
[----:B------:R-:W-:-:S09]  /*5da0*/  UISETP.NE.AND UP0, UPT, UR4, 0x17, UPT ;  /* 0x000000170400788c */ /* 0x000fd2000bf05270 */
[----:B------:R-:W-:Y:S05]  /*5db0*/  BRA.U !UP0, `(.L_x_5489) ;  /* 0x0000000108887547 */ /* 0x000fea000b800000 */
[----:B------:R-:W-:-:S09]  /*5dc0*/  UISETP.NE.AND UP0, UPT, UR4, 0x18, UPT ;  /* 0x000000180400788c */ /* 0x000fd2000bf05270 */
[----:B------:R-:W-:Y:S05]  /*5dd0*/  BRA.U !UP0, `(.L_x_5490) ;  /* 0x0000000108447547 */ /* 0x000fea000b800000 */
.L_x_5468:
        /* <DEDUP_REMOVED lines=16> */
.L_x_5491:
[----:B------:R-:W-:Y:S05]  /*5ee0*/  BRA `(.L_x_5469) ;  /* 0x0000000000947947 */ /* 0x000fea0003800000 */
.L_x_5490:
[----:B-----5:R-:W-:Y:S01]  /*5ef0*/  LOP3.LUT R7, R7, 0xff, RZ, 0xc0, !PT ;  /* 0x000000ff07077812 */ /* 0x020fe200078ec0ff */
[----:B------:R-:W-:Y:S01]  /*5f00*/  BSSY.RECONVERGENT B0, `(.L_x_5492) ;  /* 0x000000b000007945 */ /* 0x000fe20003800200 */
[----:B-1234-:R-:W-:-:S04]  /*5f10*/  IMAD.MOV.U32 R5, RZ, RZ, 0x7f ;  /* 0x0000007fff057424 */ /* 0x01efc800078e00ff */
[----:B------:R-:W0:Y:S02]  /*5f20*/  I2F.U16 R7, R7 ;  /* 0x0000000700077306 */ /* 0x000e240000101000 */
        /* <DEDUP_REMOVED lines=8> */
.L_x_5493:
[----:B------:R-:W-:Y:S05]  /*5fb0*/  BSYNC.RECONVERGENT B0 ;  /* 0x0000000000007941 */ /* 0x000fea0003800200 */
.L_x_5492:
[----:B------:R0:W-:Y:S01]  /*5fc0*/  STG.E.U8 desc[UR36][R2.64], R5 ;  /* 0x0000000502007986 */ /* 0x0001e2000c101124 */
[----:B------:R-:W-:Y:S05]  /*5fd0*/  BRA `(.L_x_5469) ;  /* 0x0000000000587947 */ /* 0x000fea0003800000 */
.L_x_5489:
[----:B-----5:R-:W-:-:S06]  /*5fe0*/  LOP3.LUT R7, R7, 0xff, RZ, 0xc0, !PT ;  /* 0x000000ff07077812 */ /* 0x020fcc00078ec0ff */
[----:B------:R-:W0:Y:S02]  /*5ff0*/  I2F.U16 R7, R7 ;  /* 0x0000000700077306 */ /* 0x000e240000101000 */
[----:B0-----:R-:W-:-:S13]  /*6000*/  ISETP.GT.U32.AND P0, PT, R7, 0x477fffff, PT ;  /* 0x477fffff0700780c */ /* 0x001fda0003f04070 */
[----:B------:R-:W-:Y:S05]  /*6010*/  @P0 BRA `(.L_x_5494) ;  /* 0x0000000000240947 */ /* 0x000fea0003800000 */
[----:B------:R-:W-:-:S13]  /*6020*/  ISETP.GE.U32.AND P0, PT, R7, 0x38800000, PT ;  /* 0x388000000700780c */ /* 0x000fda0003f06070 */
[----:B------:R-:W-:-:S04]  /*6030*/  @P0 SHF.R.U32.HI R0, RZ, 0x15, R7 ;  /* 0x00000015ff000819 */ /* 0x000fc80000011607 */
[----:B------:R-:W-:-:S04]  /*6040*/  @P0 LOP3.LUT R0, R0, 0x1, RZ, 0xc0, !PT ;  /* 0x0000000100000812 */ /* 0x000fc800078ec0ff */
[C---:B------:R-:W-:Y:S01]  /*6050*/  @P0 IADD3 R0, PT, PT, R7.reuse, 0x80fffff, R0 ;  /* 0x080fffff07000810 */ /* 0x040fe20007ffe000 */
[----:B------:R-:W-:-:S03]  /*6060*/  @!P0 FADD.FTZ R7, R7, 128 ;  /* 0x4300000007078421 */ /* 0x000fc60000010000 */
[----:B-1234-:R-:W-:-:S05]  /*6070*/  @P0 SHF.R.U32.HI R5, RZ, 0x15, R0 ;  /* 0x00000015ff050819 */ /* 0x01efca0000011600 */
[----:B------:R0:W-:Y:S04]  /*6080*/  @P0 STG.E.U8 desc[UR36][R2.64], R5 ;  /* 0x0000000502000986 */ /* 0x0001e8000c101124 */
[----:B------:R0:W-:Y:S01]  /*6090*/  @!P0 STG.E.U8 desc[UR36][R2.64], R7 ;  /* 0x0000000702008986 */ /* 0x0001e2000c101124 */
[----:B------:R-:W-:Y:S05]  /*60a0*/  BRA `(.L_x_5469) ;  /* 0x0000000000247947 */ /* 0x000fea0003800000 */
.L_x_5494:
[----:B-1234-:R-:W-:Y:S01]  /*60b0*/  IMAD.MOV.U32 R5, RZ, RZ, 0x7f ;  /* 0x0000007fff057424 */ /* 0x01efe200078e00ff */
[----:B------:R-:W-:-:S04]  /*60c0*/  ISETP.GT.U32.AND P0, PT, R7, 0x7f800000, PT ;  /* 0x7f8000000700780c */ /* 0x000fc80003f04070 */
[----:B------:R-:W-:-:S05]  /*60d0*/  SEL R5, R5, 0x7c, P0 ;  /* 0x0000007c05057807 */ /* 0x000fca0000000000 */
[----:B------:R0:W-:Y:S01]  /*60e0*/  STG.E.U8 desc[UR36][R2.64], R5 ;  /* 0x0000000502007986 */ /* 0x0001e2000c101124 */
[----:B------:R-:W-:Y:S05]  /*60f0*/  BRA `(.L_x_5469) ;  /* 0x0000000000107947 */ /* 0x000fea0003800000 */
.L_x_5488:
[----:B-----5:R-:W-:-:S04]  /*6100*/  LOP3.LUT R7, R7, 0xff, RZ, 0xc0, !PT ;  /* 0x000000ff07077812 */ /* 0x020fc800078ec0ff */
[----:B------:R-:W0:Y:S02]  /*6110*/  I2F.U16 R0, R7 ;  /* 0x0000000700007306 */ /* 0x000e240000101000 */
[----:B0-----:R-:W-:-:S05]  /*6120*/  F2FP.BF16.F32.PACK_AB R0, RZ, R0 ;  /* 0x00000000ff00723e */ /* 0x001fca00000010ff */
[----:B------:R0:W-:Y:S02]  /*6130*/  STG.E.U16 desc[UR36][R2.64], R0 ;  /* 0x0000000002007986 */ /* 0x0001e4000c101524 */
.L_x_5469:
[----:B------:R-:W-:Y:S05]  /*6140*/  BSYNC.RECONVERGENT B6 ;  /* 0x0000000000067941 */ /* 0x000fea0003800200 */
.L_x_5463:
[----:B------:R-:W-:-:S07]  /*6150*/  IADD3 R17, PT, PT, R17, 0x80, RZ ;  /* 0x0000008011117810 */ /* 0x000fce0007ffe0ff */
.L_x_5428:
[----:B------:R-:W-:Y:S05]  /*6160*/  BSYNC.RECONVERGENT B7 ;  /* 0x0000000000077941 */ /* 0x000fea0003800200 */
.L_x_5427:
        /* <DEDUP_REMOVED lines=15> */
[----:B------:R-:W-:-:S04]  /*6260*/  SHF.R.U32.HI R3, RZ, UR5, R2 ;  /* 0x00000005ff037c19 */ /* 0x000fc80008011602 */
[----:B------:R-:W-:-:S05]  /*6270*/  IADD3 R0, PT, PT, -R3, RZ, RZ ;  /* 0x000000ff03007210 */ /* 0x000fca0007ffe1ff */
[----:B-----5:R-:W-:-:S04]  /*6280*/  IMAD R0, R0, UR6, R17 ;  /* 0x0000000600007c24 */ /* 0x020fc8000f8e0211 */
[C---:B-1----:R-:W-:Y:S02]  /*6290*/  IMAD R16, R0.reuse, UR8, RZ ;  /* 0x0000000800107c24 */ /* 0x042fe4000f8e02ff */
[----:B------:R-:W-:Y:S01]  /*62a0*/  IMAD R0, R0, UR9, RZ ;  /* 0x0000000900007c24 */ /* 0x000fe2000f8e02ff */
[----:B------:R-:W-:Y:S06]  /*62b0*/  BRA.U !UP0, `(.L_x_5497) ;  /* 0x0000001108787547 */ /* 0x000fec000b800000 */
[----:B------:R-:W2:Y:S01]  /*62c0*/  LDCU.64 UR6, c[0x0][0x398] ;  /* 0x00007300ff0677ac */ /* 0x000ea20008000a00 */
[----:B------:R-:W-:Y:S01]  /*62d0*/  IMAD.MOV.U32 R2, RZ, RZ, RZ ;  /* 0x000000ffff027224 */ /* 0x000fe200078e00ff */
[----:B------:R-:W0:Y:S01]  /*62e0*/  LDCU UR4, c[0x0][0x3a0] ;  /* 0x00007400ff0477ac */ /* 0x000e220008000800 */
[----:B------:R-:W1:Y:S01]  /*62f0*/  LDCU.64 UR8, c[0x0][0x4c0] ;  /* 0x00009800ff0877ac */ /* 0x000e620008000a00 */
[----:B------:R-:W-:Y:S01]  /*6300*/  UISETP.NE.AND UP0, UPT, UR38, 0x2, UPT ;  /* 0x000000022600788c */ /* 0x000fe2000bf05270 */
        /* <DEDUP_REMOVED lines=281> */
.L_x_5497:
        /* <DEDUP_REMOVED lines=16> */
.L_x_5501:
[----:B------:R0:W5:Y:S01]  /*75a0*/  LDG.E.U8 R7, desc[UR36][R4.64] ;  /* 0x0000002404077981 */ /* 0x000162000c1e1100 */
[----:B------:R-:W-:Y:S05]  /*75b0*/  BRA `(.L_x_5503) ;  /* 0x0000000c005c7947 */ /* 0x000fea0003800000 */
.L_x_5500:
        /* <DEDUP_REMOVED lines=8> */
.L_x_5505:
[----:B------:R3:W5:Y:S01]  /*7640*/  LDG.E.U8 R7, desc[UR36][R4.64] ;  /* 0x0000002404077981 */ /* 0x000762000c1e1100 */
[----:B------:R-:W-:Y:S05]  /*7650*/  BRA `(.L_x_5503) ;  /* 0x0000000c00347947 */ /* 0x000fea0003800000 */
.L_x_5504:
[----:B------:R2:W5:Y:S01]  /*7660*/  LDG.E.U16 R7, desc[UR36][R4.64] ;  /* 0x0000002404077981 */ /* 0x000562000c1e1500 */
[----:B------:R-:W-:Y:S05]  /*7670*/  BRA `(.L_x_5503) ;  /* 0x0000000c002c7947 */ /* 0x000fea0003800000 */
.L_x_5499:
        /* <DEDUP_REMOVED lines=10> */
.L_x_5507:
[----:B------:R-:W2:Y:S02]  /*7720*/  LDG.E.U16 R2, desc[UR36][R4.64] ;  /* 0x0000002404027981 */ /* 0x000ea4000c1e1500 */
[----:B--2---:R-:W-:-:S06]  /*7730*/  HADD2.F32 R2, -RZ, R2.H0_H0 ;  /* 0x20000002ff027230 */ /* 0x004fcc0000004100 */
[----:B------:R-:W0:Y:S02]  /*7740*/  F2I.S64.TRUNC R2, R2 ;  /* 0x0000000200027311 */ /* 0x000e24000020d900 */
[----:B0-----:R-:W-:Y:S01]  /*7750*/  PRMT R7, R2, 0x7610, R7 ;  /* 0x0000761002077816 */ /* 0x001fe20000000007 */
[----:B------:R-:W-:Y:S06]  /*7760*/  BRA `(.L_x_5503) ;  /* 0x0000000800f07947 */ /* 0x000fec0003800000 */
.L_x_5506:
        /* <DEDUP_REMOVED lines=10> */
.L_x_5509:
[----:B------:R-:W2:Y:S02]  /*7810*/  LDG.E.U16 R4, desc[UR36][R4.64] ;  /* 0x0000002404047981 */ /* 0x000ea4000c1e1500 */
[----:B--2---:R-:W-:-:S06]  /*7820*/  HADD2.F32 R2, -RZ, R4.H0_H0 ;  /* 0x20000004ff027230 */ /* 0x004fcc0000004100 */
[----:B------:R-:W0:Y:S02]  /*7830*/  F2I.S64.TRUNC R2, R2 ;  /* 0x0000000200027311 */ /* 0x000e24000020d900 */
[----:B0-----:R-:W-:Y:S01]  /*7840*/  PRMT R7, R2, 0x7610, R7 ;  /* 0x0000761002077816 */ /* 0x001fe20000000007 */
[----:B------:R-:W-:Y:S06]  /*7850*/  BRA `(.L_x_5503) ;  /* 0x0000000800b47947 */ /* 0x000fec0003800000 */
.L_x_5508:
[----:B------:R-:W2:Y:S02]  /*7860*/  LDG.E.64 R2, desc[UR36][R4.64] ;  /* 0x0000002404027981 */ /* 0x000ea4000c1e1b00 */
[----:B--2---:R-:W0:Y:S02]  /*7870*/  F2I.S64.F64.TRUNC R2, R2 ;  /* 0x0000000200027311 */ /* 0x004e24000030d900 */
[----:B0-----:R-:W-:Y:S01]  /*7880*/  PRMT R7, R2, 0x7610, R7 ;  /* 0x0000761002077816 */ /* 0x001fe20000000007 */
[----:B------:R-:W-:Y:S06]  /*7890*/  BRA `(.L_x_5503) ;  /* 0x0000000800a47947 */ /* 0x000fec0003800000 */
.L_x_5498:
        /* <DEDUP_REMOVED lines=12> */
.L_x_5512:
[----:B------:R-:W2:Y:S02]  /*7960*/  LDG.E.64 R4, desc[UR36][R4.64] ;  /* 0x0000002404047981 */ /* 0x000ea4000c1e1b00 */
[----:B--2---:R-:W0:Y:S02]  /*7970*/  F2I.S64.F64.TRUNC R2, R4 ;  /* 0x0000000400027311 */ /* 0x004e24000030d900 */
[----:B0-----:R-:W-:Y:S01]  /*7980*/  PRMT R7, R2, 0x7610, R7 ;  /* 0x0000761002077816 */ /* 0x001fe20000000007 */
[----:B------:R-:W-:Y:S06]  /*7990*/  BRA `(.L_x_5503) ;  /* 0x0000000800647947 */ /* 0x000fec0003800000 */
.L_x_5511:
        /* <DEDUP_REMOVED lines=27> */
.L_x_5514:
        /* <DEDUP_REMOVED lines=14> */
.L_x_5513:
[----:B------:R-:W2:Y:S02]  /*7c30*/  LDG.E.U16 R2, desc[UR36][R4.64] ;  /* 0x0000002404027981 */ /* 0x000ea4000c1e1500 */
[----:B--2---:R-:W-:-:S06]  /*7c40*/  IMAD.U32 R2, R2, 0x10000, RZ ;  /* 0x0001000002027824 */ /* 0x004fcc00078e00ff */
[----:B------:R-:W0:Y:S02]  /*7c50*/  F2I.S64.TRUNC R2, R2 ;  /* 0x0000000200027311 */ /* 0x000e24000020d900 */
[----:B0-----:R-:W-:Y:S01]  /*7c60*/  PRMT R7, R2, 0x7610, R7 ;  /* 0x0000761002077816 */ /* 0x001fe20000000007 */
[----:B------:R-:W-:Y:S06]  /*7c70*/  BRA `(.L_x_5503) ;  /* 0x0000000400ac7947 */ /* 0x000fec0003800000 */
.L_x_5510:
        /* <DEDUP_REMOVED lines=10> */
.L_x_5517:
        /* <DEDUP_REMOVED lines=21> */
.L_x_5521:
[----:B------:R-:W-:Y:S05]  /*7e70*/  BSYNC.RECONVERGENT B1 ;  /* 0x0000000000017941 */ /* 0x000fea0003800200 */
.L_x_5520:
[----:B------:R-:W-:Y:S01]  /*7e80*/  IMAD.SHL.U32 R0, R0, 0x100000, RZ ;  /* 0x0010000000007824 */ /* 0x000fe200078e00ff */
[----:B------:R-:W-:-:S04]  /*7e90*/  LEA R2, R2, 0x3b800000, 0x17 ;  /* 0x3b80000002027811 */ /* 0x000fc800078eb8ff */
[----:B------:R-:W-:-:S07]  /*7ea0*/  LOP3.LUT R2, R2, R0, R7, 0xfe, !PT ;  /* 0x0000000002027212 */ /* 0x000fce00078efe07 */
.L_x_5519:
[----:B------:R-:W-:Y:S05]  /*7eb0*/  BSYNC.RECONVERGENT B0 ;  /* 0x0000000000007941 */ /* 0x000fea0003800200 */
.L_x_5518:
[----:B------:R-:W0:Y:S02]  /*7ec0*/  F2I.S64.TRUNC R2, R2 ;  /* 0x0000000200027311 */ /* 0x000e24000020d900 */
[----:B0-----:R-:W-:Y:S01]  /*7ed0*/  PRMT R7, R2, 0x7610, R7 ;  /* 0x0000761002077816 */ /* 0x001fe20000000007 */
[----:B------:R-:W-:Y:S06]  /*7ee0*/  BRA `(.L_x_5503) ;  /* 0x0000000400107947 */ /* 0x000fec0003800000 */
.L_x_5516:
        /* <DEDUP_REMOVED lines=21> */
.L_x_5525:
[----:B------:R-:W-:Y:S05]  /*8040*/  BSYNC.RECONVERGENT B1 ;  /* 0x0000000000017941 */ /* 0x000fea0003800200 */
.L_x_5524:
[----:B------:R-:W-:Y:S02]  /*8050*/  SHF.L.U32 R0, R0, 0x15, RZ ;  /* 0x0000001500007819 */ /* 0x000fe400000006ff */
[----:B------:R-:W-:-:S04]  /*8060*/  LEA R2, R2, 0x37800000, 0x17 ;  /* 0x3780000002027811 */ /* 0x000fc800078eb8ff */
[----:B------:R-:W-:-:S07]  /*8070*/  LOP3.LUT R2, R2, R0, R7, 0xfe, !PT ;  /* 0x0000000002027212 */ /* 0x000fce00078efe07 */
.L_x_5523:
[----:B------:R-:W-:Y:S05]  /*8080*/  BSYNC.RECONVERGENT B0 ;  /* 0x0000000000007941 */ /* 0x000fea0003800200 */
.L_x_5522:
[----:B------:R-:W0:Y:S02]  /*8090*/  F2I.S64.TRUNC R2, R2 ;  /* 0x0000000200027311 */ /* 0x000e24000020d900 */
[----:B0-----:R-:W-:Y:S01]  /*80a0*/  PRMT R7, R2, 0x7610, R7 ;  /* 0x0000761002077816 */ /* 0x001fe20000000007 */
[----:B------:R-:W-:Y:S06]  /*80b0*/  BRA `(.L_x_5503) ;  /* 0x00000000009c7947 */ /* 0x000fec0003800000 */
.L_x_5515:
        /* <DEDUP_REMOVED lines=14> */
.L_x_5529:
[----:B------:R-:W-:Y:S05]  /*81a0*/  BSYNC.RECONVERGENT B0 ;  /* 0x0000000000007941 */ /* 0x000fea0003800200 */
.L_x_5528:
[----:B------:R-:W0:Y:S02]  /*81b0*/  F2I.S64.TRUNC R2, R2 ;  /* 0x0000000200027311 */ /* 0x000e24000020d900 */
[----:B0-----:R-:W-:Y:S01]  /*81c0*/  PRMT R7, R2, 0x7610, R7 ;  /* 0x0000761002077816 */ /* 0x001fe20000000007 */
[----:B------:R-:W-:Y:S06]  /*81d0*/  BRA `(.L_x_5503) ;  /* 0x0000000000547947 */ /* 0x000fec0003800000 */
.L_x_5502:
        /* <DEDUP_REMOVED lines=16> */
.L_x_5530:
[----:B------:R-:W-:Y:S01]  /*82e0*/  PRMT R7, RZ, 0x7610, R7 ;  /* 0x00007610ff077816 */ /* 0x000fe20000000007 */
[----:B------:R-:W-:Y:S06]  /*82f0*/  BRA `(.L_x_5503) ;  /* 0x00000000000c7947 */ /* 0x000fec0003800000 */
.L_x_5527:
[----:B------:R0:W5:Y:S01]  /*8300*/  LDG.E.U8 R7, desc[UR36][R4.64] ;  /* 0x0000002404077981 */ /* 0x000162000c1e1100 */
[----:B------:R-:W-:Y:S05]  /*8310*/  BRA `(.L_x_5503) ;  /* 0x0000000000047947 */ /* 0x000fea0003800000 */
.L_x_5526:
[----:B------:R0:W5:Y:S02]  /*8320*/  LDG.E.U8 R7, desc[UR36][R4.64] ;  /* 0x0000002404077981 */ /* 0x000164000c1e1100 */
.L_x_5503:
[----:B------:R-:W1:Y:S01]  /*8330*/  LDCU.64 UR6, c[0x0][0x580] ;  /* 0x0000b000ff0677ac */ /* 0x000e620008000a00 */
[----:B------:R-:W-:Y:S01]  /*8340*/  BSSY.RECONVERGENT B6, `(.L_x_5531) ;  /* 0x00000e5000067945 */ /* 0x000fe20003800200 */
[----:B------:R-:W-:-:S04]  /*8350*/  UPRMT UR4, UR42, 0x9910, URZ ;  /* 0x000099102a047896 */ /* 0x000fc800080000ff */
[----:B------:R-:W-:Y:S01]  /*8360*/  UISETP.GT.AND UP0, UPT, UR4, 0x9, UPT ;  /* 0x000000090400788c */ /* 0x000fe2000bf04270 */
[----:B-1----:R-:W-:-:S05]  /*8370*/  IADD3 R2, P0, PT, R16, UR6, RZ ;  /* 0x0000000610027c10 */ /* 0x002fca000ff1e0ff */
        /* <DEDUP_REMOVED lines=12> */
.L_x_5535:
[----:B-----5:R1:W-:Y:S01]  /*8440*/  STG.E.U8 desc[UR36][R2.64], R7 ;  /* 0x0000000702007986 */ /* 0x0203e2000c101124 */
[----:B------:R-:W-:Y:S05]  /*8450*/  BRA `(.L_x_5537) ;  /* 0x0000000c004c7947 */ /* 0x000fea0003800000 */
.L_x_5534:
[----:B------:R-:W-:-:S09]  /*8460*/  UISETP.NE.AND UP0, UPT, UR4, 0x2, UPT ;  /* 0x000000020400788c */ /* 0x000fd2000bf05270 */
[----:B------:R-:W-:Y:S05]  /*8470*/  BRA.U !UP0, `(.L_x_5538) ;  /* 0x00000001082c7547 */ /* 0x000fea000b800000 */
[----:B------:R-:W-:-:S09]  /*8480*/  UISETP.NE.AND UP0, UPT, UR4, 0x3, UPT ;  /* 0x000000030400788c */ /* 0x000fd2000bf05270 */
[----:B------:R-:W-:Y:S05]  /*8490*/  BRA.U !UP0, `(.L_x_5539) ;  /* 0x0000000108187547 */ /* 0x000fea000b800000 */
[----:B------:R-:W-:-:S09]  /*84a0*/  UISETP.NE.AND UP0, UPT, UR4, 0x4, UPT ;  /* 0x000000040400788c */ /* 0x000fd2000bf05270 */
[----:B------:R-:W-:Y:S05]  /*84b0*/  BRA.U UP0, `(.L_x_5536) ;  /* 0x00000009005c7547 */ /* 0x000fea000b800000 */
[----:B0-2345:R-:W-:Y:S01]  /*84c0*/  LOP3.LUT R4, R7, 0xff, RZ, 0xc0, !PT ;  /* 0x000000ff07047812 */ /* 0x03dfe200078ec0ff */
[----:B------:R-:W-:-:S05]  /*84d0*/  IMAD.MOV.U32 R5, RZ, RZ, RZ ;  /* 0x000000ffff057224 */ /* 0x000fca00078e00ff */
[----:B------:R0:W-:Y:S01]  /*84e0*/  STG.E.64 desc[UR36][R2.64], R4 ;  /* 0x0000000402007986 */ /* 0x0001e2000c101b24 */
[----:B------:R-:W-:Y:S05]  /*84f0*/  BRA `(.L_x_5537) ;  /* 0x0000000c00247947 */ /* 0x000fea0003800000 */
.L_x_5539:
[----:B-----5:R-:W-:-:S05]  /*8500*/  LOP3.LUT R7, R7, 0xff, RZ, 0xc0, !PT ;  /* 0x000000ff07077812 */ /* 0x020fca00078ec0ff */
[----:B------:R1:W-:Y:S01]  /*8510*/  STG.E desc[UR36][R2.64], R7 ;  /* 0x0000000702007986 */ /* 0x0003e2000c101924 */
[----:B------:R-:W-:Y:S05]  /*8520*/  BRA `(.L_x_5537) ;  /* 0x0000000c00187947 */ /* 0x000fea0003800000 */
.L_x_5538:
[----:B-----5:R-:W-:-:S05]  /*8530*/  LOP3.LUT R7, R7, 0xff, RZ, 0xc0, !PT ;  /* 0x000000ff07077812 */ /* 0x020fca00078ec0ff */
[----:B------:R1:W-:Y:S01]  /*8540*/  STG.E.U16 desc[UR36][R2.64], R7 ;  /* 0x0000000702007986 */ /* 0x0003e2000c101524 */
[----:B------:R-:W-:Y:S05]  /*8550*/  BRA `(.L_x_5537) ;  /* 0x0000000c000c7947 */ /* 0x000fea0003800000 */
.L_x_5533:
[----:B------:R-:W-:-:S09]  /*8560*/  UISETP.GT.AND UP0, UPT, UR4, 0x6, UPT ;  /* 0x000000060400788c */ /* 0x000fd2000bf04270 */
[----:B------:R-:W-:Y:S05]  /*8570*/  BRA.U UP0, `(.L_x_5540) ;  /* 0x0000000100347547 */ /* 0x000fea000b800000 */
[----:B------:R-:W-:-:S09]  /*8580*/  UISETP.NE.AND UP0, UPT, UR4, 0x5, UPT ;  /* 0x000000050400788c */ /* 0x000fd2000bf05270 */
[----:B------:R-:W-:Y:S05]  /*8590*/  BRA.U !UP0, `(.L_x_5541) ;  /* 0x0000000108187547 */ /* 0x000fea000b800000 */
[----:B------:R-:W-:-:S09]  /*85a0*/  UISETP.NE.AND UP0, UPT, UR4, 0x6, UPT ;  /* 0x000000060400788c */ /* 0x000fd2000bf05270 */
[----:B------:R-:W-:Y:S05]  /*85b0*/  BRA.U UP0, `(.L_x_5536) ;  /* 0x00000009001c7547 */ /* 0x000fea000b800000 */
[----:B0-2345:R-:W-:-:S06]  /*85c0*/  LOP3.LUT R5, R7, 0xff, RZ, 0xc0, !PT ;  /* 0x000000ff07057812 */ /* 0x03dfcc00078ec0ff */
[----:B------:R-:W0:Y:S02]  /*85d0*/  I2F.U16 R5, R5 ;  /* 0x0000000500057306 */ /* 0x000e240000101000 */
[----:B0-----:R0:W-:Y:S01]  /*85e0*/  STG.E desc[UR36][R2.64], R5 ;  /* 0x0000000502007986 */ /* 0x0011e2000c101924 */
[----:B------:R-:W-:Y:S05]  /*85f0*/  BRA `(.L_x_5537) ;  /* 0x0000000800e47947 */ /* 0x000fea0003800000 */
.L_x_5541:
[----:B-----5:R-:W-:-:S04]  /*8600*/  LOP3.LUT R7, R7, 0xff, RZ, 0xc0, !PT ;  /* 0x000000ff07077812 */ /* 0x020fc800078ec0ff */
[----:B------:R-:W1:Y:S02]  /*8610*/  I2F.U16 R0, R7 ;  /* 0x0000000700007306 */ /* 0x000e640000101000 */
[----:B-1----:R-:W-:-:S05]  /*8620*/  F2FP.F16.F32.PACK_AB R0, RZ, R0 ;  /* 0x00000000ff00723e */ /* 0x002fca00000000ff */
[----:B------:R1:W-:Y:S01]  /*8630*/  STG.E.U16 desc[UR36][R2.64], R0 ;  /* 0x0000000002007986 */ /* 0x0003e2000c101524 */
[----:B------:R-:W-:Y:S05]  /*8640*/  BRA `(.L_x_5537) ;  /* 0x0000000800d07947 */ /* 0x000fea0003800000 */
.L_x_5540:
[----:B------:R-:W-:-:S09]  /*8650*/  UISETP.NE.AND UP0, UPT, UR4, 0x7, UPT ;  /* 0x000000070400788c */ /* 0x000fd2000bf05270 */
[----:B------:R-:W-:Y:S05]  /*8660*/  BRA.U !UP0, `(.L_x_5542) ;  /* 0x00000001083c7547 */ /* 0x000fea000b800000 */
[----:B------:R-:W-:-:S09]  /*8670*/  UISETP.NE.AND UP0, UPT, UR4, 0x8, UPT ;  /* 0x000000080400788c */ /* 0x000fd2000bf05270 */
[----:B------:R-:W-:Y:S05]  /*8680*/  BRA.U !UP0, `(.L_x_5543) ;  /* 0x00000001081c7547 */ /* 0x000fea000b800000 */
[----:B------:R-:W-:-:S09]  /*8690*/  UISETP.NE.AND UP0, UPT, UR4, 0x9, UPT ;  /* 0x000000090400788c */ /* 0x000fd2000bf05270 */
[----:B------:R-:W-:Y:S05]  /*86a0*/  BRA.U UP0, `(.L_x_5536) ;  /* 0x0000000500e07547 */ /* 0x000fea000b800000 */
[----:B-----5:R-:W-:Y:S02]  /*86b0*/  LOP3.LUT R7, R7, 0xff, RZ, 0xc0, !PT ;  /* 0x000000ff07077812 */ /* 0x020fe400078ec0ff */
[----:B0-234-:R-:W-:Y:S02]  /*86c0*/  MOV R5, RZ ;  /* 0x000000ff00057202 */ /* 0x01dfe40000000f00 */
[----:B------:R-:W0:Y:S03]  /*86d0*/  I2F.U16 R4, R7 ;  /* 0x0000000700047306 */ /* 0x000e260000101000 */
[----:B0-----:R0:W-:Y:S01]  /*86e0*/  STG.E.64 desc[UR36][R2.64], R4 ;  /* 0x0000000402007986 */ /* 0x0011e2000c101b24 */
[----:B------:R-:W-:Y:S05]  /*86f0*/  BRA `(.L_x_5537) ;  /* 0x0000000800a47947 */ /* 0x000fea0003800000 */
.L_x_5543:
[----:B-----5:R-:W-:-:S06]  /*8700*/  LOP3.LUT R7, R7, 0xff, RZ, 0xc0, !PT ;  /* 0x000000ff07077812 */ /* 0x020fcc00078ec0ff */
[----:B------:R-:W0:Y:S02]  /*8710*/  I2F.U16 R7, R7 ;  /* 0x0000000700077306 */ /* 0x000e240000101000 */
[----:B0-234-:R-:W-:-:S04]  /*8720*/  F2FP.F16.F32.PACK_AB R5, RZ, R7 ;  /* 0x00000007ff05723e */ /* 0x01dfc800000000ff */
[----:B------:R-:W-:-:S05]  /*8730*/  PRMT R5, R5, 0x5410, RZ ;  /* 0x0000541005057816 */ /* 0x000fca00000000ff */
[----:B------:R0:W-:Y:S01]  /*8740*/  STG.E desc[UR36][R2.64], R5 ;  /* 0x0000000502007986 */ /* 0x0001e2000c101924 */
[----:B------:R-:W-:Y:S05]  /*8750*/  BRA `(.L_x_5537) ;  /* 0x00000008008c7947 */ /* 0x000fea0003800000 */
.L_x_5542:
[----:B0-2345:R-:W-:-:S06]  /*8760*/  LOP3.LUT R4, R7, 0xff, RZ, 0xc0, !PT ;  /* 0x000000ff07047812 */ /* 0x03dfcc00078ec0ff */
[----:B------:R-:W0:Y:S02]  /*8770*/  I2F.F64.U16 R4, R4 ;  /* 0x0000000400047312 */ /* 0x000e240000101800 */
[----:B0-----:R0:W-:Y:S01]  /*8780*/  STG.E.64 desc[UR36][R2.64], R4 ;  /* 0x0000000402007986 */ /* 0x0011e2000c101b24 */
[----:B------:R-:W-:Y:S05]  /*8790*/  BRA `(.L_x_5537) ;  /* 0x00000008007c7947 */ /* 0x000fea0003800000 */
.L_x_5532:
        /* <DEDUP_REMOVED lines=13> */
.L_x_5547:
[----:B-----5:R-:W-:Y:S01]  /*8870*/  LOP3.LUT R7, R7, 0xff, RZ, 0xc0, !PT ;  /* 0x000000ff07077812 */ /* 0x020fe200078ec0ff */
[----:B------:R-:W-:Y:S01]  /*8880*/  BSSY.RECONVERGENT B0, `(.L_x_5548) ;  /* 0x0000011000007945 */ /* 0x000fe20003800200 */
[----:B------:R-:W-:-:S04]  /*8890*/  IMAD.MOV.U32 R0, RZ, RZ, 0x80 ;  /* 0x00000080ff007424 */ /* 0x000fc800078e00ff */
[----:B------:R-:W1:Y:S02]  /*88a0*/  I2F.U16 R7, R7 ;  /* 0x0000000700077306 */ /* 0x000e640000101000 */
[----:B-1----:R-:W-:-:S13]  /*88b0*/  ISETP.GT.U32.AND P0, PT, R7, 0x437fffff, PT ;  /* 0x437fffff0700780c */ /* 0x002fda0003f04070 */
        /* <DEDUP_REMOVED lines=9> */
[----:B0-234-:R-:W-:Y:S02]  /*8950*/  LOP3.LUT P0, R4, R0, 0xff, RZ, 0xc0, !PT ;  /* 0x000000ff00047812 */ /* 0x01dfe4000780c0ff */
[----:B------:R-:W-:-:S11]  /*8960*/  PRMT R0, RZ, 0x7610, R0 ;  /* 0x00007610ff007816 */ /* 0x000fd60000000000 */
[----:B------:R-:W-:Y:S05]  /*8970*/  @!P0 BRA `(.L_x_5549) ;  /* 0x0000000000048947 */ /* 0x000fea0003800000 */
[----:B------:R-:W-:-:S07]  /*8980*/  IMAD.MOV.U32 R0, RZ, RZ, R4 ;  /* 0x000000ffff007224 */ /* 0x000fce00078e0004 */
.L_x_5549:
[----:B------:R-:W-:Y:S05]  /*8990*/  BSYNC.RECONVERGENT B0 ;  /* 0x0000000000007941 */ /* 0x000fea0003800200 */
.L_x_5548:
[----:B------:R1:W-:Y:S01]  /*89a0*/  STG.E.U8 desc[UR36][R2.64], R0 ;  /* 0x0000000002007986 */ /* 0x0003e2000c101124 */
[----:B------:R-:W-:Y:S05]  /*89b0*/  BRA `(.L_x_5537) ;  /* 0x0000000400f47947 */ /* 0x000fea0003800000 */
.L_x_5546:
[----:B-----5:R-:W-:Y:S01]  /*89c0*/  LOP3.LUT R7, R7, 0xff, RZ, 0xc0, !PT ;  /* 0x000000ff07077812 */ /* 0x020fe200078ec0ff */
[----:B------:R-:W-:Y:S01]  /*89d0*/  BSSY.RECONVERGENT B0, `(.L_x_5550) ;  /* 0x0000011000007945 */ /* 0x000fe20003800200 */
[----:B------:R-:W-:-:S04]  /*89e0*/  HFMA2 R0, -RZ, RZ, 0, 7.62939453125e-06 ;  /* 0x00000080ff007431 */ /* 0x000fc800000001ff */
        /* <DEDUP_REMOVED lines=15> */
.L_x_5551:
[----:B------:R-:W-:Y:S05]  /*8ae0*/  BSYNC.RECONVERGENT B0 ;  /* 0x0000000000007941 */ /* 0x000fea0003800200 */
.L_x_5550:
[----:B------:R1:W-:Y:S01]  /*8af0*/  STG.E.U8 desc[UR36][R2.64], R0 ;  /* 0x0000000002007986 */ /* 0x0003e2000c101124 */
[----:B------:R-:W-:Y:S05]  /*8b00*/  BRA `(.L_x_5537) ;  /* 0x0000000400a07947 */ /* 0x000fea0003800000 */
.L_x_5545:
[----:B------:R-:W-:-:S09]  /*8b10*/  UISETP.NE.AND UP0, UPT, UR4, 0x1c, UPT ;  /* 0x0000001c0400788c */ /* 0x000fd2000bf05270 */
[----:B------:R-:W-:Y:S05]  /*8b20*/  BRA.U !UP0, `(.L_x_5552) ;  /* 0x0000000108607547 */ /* 0x000fea000b800000 */
[----:B------:R-:W-:-:S09]  /*8b30*/  UISETP.NE.AND UP0, UPT, UR4, 0x1d, UPT ;  /* 0x0000001d0400788c */ /* 0x000fd2000bf05270 */
[----:B------:R-:W-:Y:S05]  /*8b40*/  BRA.U !UP0, `(.L_x_5553) ;  /* 0x0000000108487547 */ /* 0x000fea000b800000 */
[----:B------:R-:W-:-:S09]  /*8b50*/  UISETP.NE.AND UP0, UPT, UR4, 0x2c, UPT ;  /* 0x0000002c0400788c */ /* 0x000fd2000bf05270 */
[----:B------:R-:W-:Y:S05]  /*8b60*/  BRA.U UP0, `(.L_x_5536) ;  /* 0x0000000100b07547 */ /* 0x000fea000b800000 */
[----:B-----5:R-:W-:Y:S01]  /*8b70*/  LOP3.LUT R7, R7, 0xff, RZ, 0xc0, !PT ;  /* 0x000000ff07077812 */ /* 0x020fe200078ec0ff */
[----:B0-234-:R-:W-:-:S05]  /*8b80*/  IMAD.MOV.U32 R5, RZ, RZ, 0xff ;  /* 0x000000ffff057424 */ /* 0x01dfca00078e00ff */
[----:B------:R-:W0:Y:S02]  /*8b90*/  I2F.U16 R7, R7 ;  /* 0x0000000700077306 */ /* 0x000e240000101000 */
[----:B0-----:R-:W-:-:S04]  /*8ba0*/  SHF.R.U32.HI R4, RZ, 0x17, R7 ;  /* 0x00000017ff047819 */ /* 0x001fc80000011607 */
        /* <DEDUP_REMOVED lines=12> */
.L_x_5553:
[----:B0-234-:R-:W-:Y:S01]  /*8c70*/  HFMA2 R5, -RZ, RZ, 0, 0 ;  /* 0x00000000ff057431 */ /* 0x01dfe200000001ff */
[----:B-----5:R-:W-:-:S05]  /*8c80*/  LOP3.LUT R4, R7, 0xff, RZ, 0xc0, !PT ;  /* 0x000000ff07047812 */ /* 0x020fca00078ec0ff */
[----:B------:R0:W-:Y:S01]  /*8c90*/  STG.E.64 desc[UR36][R2.64], R4 ;  /* 0x0000000402007986 */ /* 0x0001e2000c101b24 */
[----:B------:R-:W-:Y:S05]  /*8ca0*/  BRA `(.L_x_5537) ;  /* 0x0000000400387947 */ /* 0x000fea0003800000 */
.L_x_5552:
[----:B-----5:R-:W-:-:S05]  /*8cb0*/  LOP3.LUT R7, R7, 0xff, RZ, 0xc0, !PT ;  /* 0x000000ff07077812 */ /* 0x020fca00078ec0ff */
[----:B------:R1:W-:Y:S01]  /*8cc0*/  STG.E desc[UR36][R2.64], R7 ;  /* 0x0000000702007986 */ /* 0x0003e2000c101924 */
[----:B------:R-:W-:Y:S05]  /*8cd0*/  BRA `(.L_x_5537) ;  /* 0x00000004002c7947 */ /* 0x000fea0003800000 */
.L_x_5544:
[----:B------:R-:W-:-:S09]  /*8ce0*/  UISETP.GT.AND UP0, UPT, UR4, 0xe, UPT ;  /* 0x0000000e0400788c */ /* 0x000fd2000bf04270 */
[----:B------:R-:W-:Y:S05]  /*8cf0*/  BRA.U UP0, `(.L_x_5554) ;  /* 0x0000000100347547 */ /* 0x000fea000b800000 */
[----:B------:R-:W-:-:S09]  /*8d00*/  UISETP.NE.AND UP0, UPT, UR4, 0xa, UPT ;  /* 0x0000000a0400788c */ /* 0x000fd2000bf05270 */
[----:B------:R-:W-:Y:S05]  /*8d10*/  BRA.U !UP0, `(.L_x_5555) ;  /* 0x0000000108187547 */ /* 0x000fea000b800000 */
[----:B------:R-:W-:-:S09]  /*8d20*/  UISETP.NE.AND UP0, UPT, UR4, 0xb, UPT ;  /* 0x0000000b0400788c */ /* 0x000fd2000bf05270 */
[----:B------:R-:W-:Y:S05]  /*8d30*/  BRA.U UP0, `(.L_x_5536) ;  /* 0x00000001003c7547 */ /* 0x000fea000b800000 */
[----:B-----5:R-:W-:-:S04]  /*8d40*/  LOP3.LUT P0, RZ, R7, 0xff, RZ, 0xc0, !PT ;  /* 0x000000ff07ff7812 */ /* 0x020fc8000780c0ff */
[----:B0-234-:R-:W-:-:S05]  /*8d50*/  SEL R5, RZ, 0x1, !P0 ;  /* 0x00000001ff057807 */ /* 0x01dfca0004000000 */
[----:B------:R0:W-:Y:S01]  /*8d60*/  STG.E.U8 desc[UR36][R2.64], R5 ;  /* 0x0000000502007986 */ /* 0x0001e2000c101124 */
[----:B------:R-:W-:Y:S05]  /*8d70*/  BRA `(.L_x_5537) ;  /* 0x0000000400047947 */ /* 0x000fea0003800000 */
.L_x_5555:
[----:B0-2345:R-:W-:Y:S02]  /*8d80*/  LOP3.LUT R4, R7, 0xff, RZ, 0xc0, !PT ;  /* 0x000000ff07047812 */ /* 0x03dfe400078ec0ff */
[----:B------:R-:W-:-:S04]  /*8d90*/  CS2R R6, SRZ ;  /* 0x0000000000067805 */ /* 0x000fc8000001ff00 */
[----:B------:R-:W0:Y:S02]  /*8da0*/  I2F.F64.U16 R4, R4 ;  /* 0x0000000400047312 */ /* 0x000e240000101800 */
[----:B0-----:R0:W-:Y:S01]  /*8db0*/  STG.E.128 desc[UR36][R2.64], R4 ;  /* 0x0000000402007986 */ /* 0x0011e2000c101d24 */
[----:B------:R-:W-:Y:S05]  /*8dc0*/  BRA `(.L_x_5537) ;  /* 0x0000000000f07947 */ /* 0x000fea0003800000 */
.L_x_5554:
[----:B------:R-:W-:-:S09]  /*8dd0*/  UISETP.NE.AND UP0, UPT, UR4, 0xf, UPT ;  /* 0x0000000f0400788c */ /* 0x000fd2000bf05270 */
[----:B------:R-:W-:Y:S05]  /*8de0*/  BRA.U !UP0, `(.L_x_5556) ;  /* 0x0000000108d87547 */ /* 0x000fea000b800000 */
[----:B------:R-:W-:-:S09]  /*8df0*/  UISETP.NE.AND UP0, UPT, UR4, 0x17, UPT ;  /* 0x000000170400788c */ /* 0x000fd2000bf05270 */
[----:B------:R-:W-:Y:S05]  /*8e00*/  BRA.U !UP0, `(.L_x_5557) ;  /* 0x0000000108887547 */ /* 0x000fea000b800000 */
[----:B------:R-:W-:-:S09]  /*8e10*/  UISETP.NE.AND UP0, UPT, UR4, 0x18, UPT ;  /* 0x000000180400788c */ /* 0x000fd2000bf05270 */
[----:B------:R-:W-:Y:S05]  /*8e20*/  BRA.U !UP0, `(.L_x_5558) ;  /* 0x0000000108447547 */ /* 0x000fea000b800000 */
.L_x_5536:
[----:B------:R-:W-:Y:S01]  /*8e30*/  MOV R0, 0x0 ;  /* 0x0000000000007802 */ /* 0x000fe20000000f00 */
[----:B------:R-:W0:Y:S01]  /*8e40*/  LDCU.64 UR4, c[0x4][0x188] ;  /* 0x01003100ff0477ac */ /* 0x000e220008000a00 */
[----:B------:R-:W-:Y:S02]  /*8e50*/  HFMA2 R13, -RZ, RZ, 0, 0 ;  /* 0x00000000ff0d7431 */ /* 0x000fe400000001ff */
[----:B------:R-:W-:Y:S01]  /*8e60*/  IMAD.MOV.U32 R8, RZ, RZ, 0x65 ;  /* 0x00000065ff087424 */ /* 0x000fe200078e00ff */
[----:B------:R1:W1:Y:S01]  /*8e70*/  LDC.64 R2, c[0x4][R0] ;  /* 0x0100000000027b82 */ /* 0x0002620000000a00 */
[----:B------:R-:W0:Y:S01]  /*8e80*/  LDCU.64 UR6, c[0x4][0x190] ;  /* 0x01003200ff0677ac */ /* 0x000e220008000a00 */
[----:B------:R-:W-:Y:S01]  /*8e90*/  IMAD.MOV.U32 R12, RZ, RZ, 0x1 ;  /* 0x00000001ff0c7424 */ /* 0x000fe200078e00ff */
[----:B------:R-:W0:Y:S02]  /*8ea0*/  LDCU.64 UR8, c[0x4][0x10] ;  /* 0x01000200ff0877ac */ /* 0x000e240008000a00 */
[----:B0-234-:R-:W-:-:S02]  /*8eb0*/  IMAD.U32 R4, RZ, RZ, UR4 ;  /* 0x00000004ff047e24 */ /* 0x01dfc4000f8e00ff */
[----:B------:R-:W-:Y:S01]  /*8ec0*/  IMAD.U32 R5, RZ, RZ, UR5 ;  /* 0x00000005ff057e24 */ /* 0x000fe2000f8e00ff */
[----:B------:R-:W-:Y:S01]  /*8ed0*/  MOV R6, UR6 ;  /* 0x0000000600067c02 */ /* 0x000fe20008000f00 */
[----:B-----5:R-:W-:Y:S02]  /*8ee0*/  IMAD.U32 R7, RZ, RZ, UR7 ;  /* 0x00000007ff077e24 */ /* 0x020fe4000f8e00ff */
[----:B------:R-:W-:Y:S01]  /*8ef0*/  IMAD.U32 R10, RZ, RZ, UR8 ;  /* 0x00000008ff0a7e24 */ /* 0x000fe2000f8e00ff */
[----:B------:R-:W-:-:S07]  /*8f00*/  MOV R11, UR9 ;  /* 0x00000009000b7c02 */ /* 0x000fce0008000f00 */
[----:B------:R-:W-:-:S07]  /*8f10*/  LEPC R20, `(.L_x_5559) ;  /* 0x000000001014794e */ /* 0x000fce0000000000 */
[----:B-1----:R-:W-:Y:S05]  /*8f20*/  CALL.ABS.NOINC R2 ;  /* 0x0000000002007343 */ /* 0x002fea0003c00000 */
.L_x_5559:
[----:B------:R-:W-:Y:S05]  /*8f30*/  BRA `(.L_x_5537) ;  /* 0x0000000000947947 */ /* 0x000fea0003800000 */
.L_x_5558:
[----:B-----5:R-:W-:Y:S01]  /*8f40*/  LOP3.LUT R7, R7, 0xff, RZ, 0xc0, !PT ;  /* 0x000000ff07077812 */ /* 0x020fe200078ec0ff */
[----:B------:R-:W-:Y:S01]  /*8f50*/  BSSY.RECONVERGENT B0, `(.L_x_5560) ;  /* 0x000000b000007945 */ /* 0x000fe20003800200 */
[----:B0-234-:R-:W-:-:S04]  /*8f60*/  IMAD.MOV.U32 R5, RZ, RZ, 0x7f ;  /* 0x0000007fff057424 */ /* 0x01dfc800078e00ff */
        /* <DEDUP_REMOVED lines=9> */
.L_x_5561:
[----:B------:R-:W-:Y:S05]  /*9000*/  BSYNC.RECONVERGENT B0 ;  /* 0x0000000000007941 */ /* 0x000fea0003800200 */
.L_x_5560:
[----:B------:R0:W-:Y:S01]  /*9010*/  STG.E.U8 desc[UR36][R2.64], R5 ;  /* 0x0000000502007986 */ /* 0x0001e2000c101124 */
[----:B------:R-:W-:Y:S05]  /*9020*/  BRA `(.L_x_5537) ;  /* 0x0000000000587947 */ /* 0x000fea0003800000 */
.L_x_5557:
[----:B-----5:R-:W-:-:S06]  /*9030*/  LOP3.LUT R7, R7, 0xff, RZ, 0xc0, !PT ;  /* 0x000000ff07077812 */ /* 0x020fcc00078ec0ff */
[----:B------:R-:W1:Y:S02]  /*9040*/  I2F.U16 R7, R7 ;  /* 0x0000000700077306 */ /* 0x000e640000101000 */
[----:B-1----:R-:W-:-:S13]  /*9050*/  ISETP.GT.U32.AND P0, PT, R7, 0x477fffff, PT ;  /* 0x477fffff0700780c */ /* 0x002fda0003f04070 */
[----:B------:R-:W-:Y:S05]  /*9060*/  @P0 BRA `(.L_x_5562) ;  /* 0x0000000000240947 */ /* 0x000fea0003800000 */
[----:B------:R-:W-:-:S13]  /*9070*/  ISETP.GE.U32.AND P0, PT, R7, 0x38800000, PT ;  /* 0x388000000700780c */ /* 0x000fda0003f06070 */
[----:B------:R-:W-:-:S04]  /*9080*/  @P0 SHF.R.U32.HI R0, RZ, 0x15, R7 ;  /* 0x00000015ff000819 */ /* 0x000fc80000011607 */
[----:B------:R-:W-:-:S04]  /*9090*/  @P0 LOP3.LUT R0, R0, 0x1, RZ, 0xc0, !PT ;  /* 0x0000000100000812 */ /* 0x000fc800078ec0ff */
[C---:B------:R-:W-:Y:S01]  /*90a0*/  @P0 IADD3 R0, PT, PT, R7.reuse, 0x80fffff, R0 ;  /* 0x080fffff07000810 */ /* 0x040fe20007ffe000 */
[----:B------:R-:W-:-:S03]  /*90b0*/  @!P0 FADD.FTZ R7, R7, 128 ;  /* 0x4300000007078421 */ /* 0x000fc60000010000 */
[----:B0-234-:R-:W-:-:S05]  /*90c0*/  @P0 SHF.R.U32.HI R5, RZ, 0x15, R0 ;  /* 0x00000015ff050819 */ /* 0x01dfca0000011600 */
[----:B------:R0:W-:Y:S04]  /*90d0*/  @P0 STG.E.U8 desc[UR36][R2.64], R5 ;  /* 0x0000000502000986 */ /* 0x0001e8000c101124 */
[----:B------:R0:W-:Y:S01]  /*90e0*/  @!P0 STG.E.U8 desc[UR36][R2.64], R7 ;  /* 0x0000000702008986 */ /* 0x0001e2000c101124 */
[----:B------:R-:W-:Y:S05]  /*90f0*/  BRA `(.L_x_5537) ;  /* 0x0000000000247947 */ /* 0x000fea0003800000 */
.L_x_5562:
[----:B0-234-:R-:W-:Y:S01]  /*9100*/  IMAD.MOV.U32 R5, RZ, RZ, 0x7f ;  /* 0x0000007fff057424 */ /* 0x01dfe200078e00ff */
[----:B------:R-:W-:-:S04]  /*9110*/  ISETP.GT.U32.AND P0, PT, R7, 0x7f800000, PT ;  /* 0x7f8000000700780c */ /* 0x000fc80003f04070 */
[----:B------:R-:W-:-:S05]  /*9120*/  SEL R5, R5, 0x7c, P0 ;  /* 0x0000007c05057807 */ /* 0x000fca0000000000 */
[----:B------:R0:W-:Y:S01]  /*9130*/  STG.E.U8 desc[UR36][R2.64], R5 ;  /* 0x0000000502007986 */ /* 0x0001e2000c101124 */
[----:B------:R-:W-:Y:S05]  /*9140*/  BRA `(.L_x_5537) ;  /* 0x0000000000107947 */ /* 0x000fea0003800000 */
.L_x_5556:
[----:B-----5:R-:W-:-:S04]  /*9150*/  LOP3.LUT R7, R7, 0xff, RZ, 0xc0, !PT ;  /* 0x000000ff07077812 */ /* 0x020fc800078ec0ff */
[----:B------:R-:W1:Y:S02]  /*9160*/  I2F.U16 R0, R7 ;  /* 0x0000000700007306 */ /* 0x000e640000101000 */
[----:B-1----:R-:W-:-:S05]  /*9170*/  F2FP.BF16.F32.PACK_AB R0, RZ, R0 ;  /* 0x00000000ff00723e */ /* 0x002fca00000010ff */
[----:B------:R1:W-:Y:S02]  /*9180*/  STG.E.U16 desc[UR36][R2.64], R0 ;  /* 0x0000000002007986 */ /* 0x0003e4000c101524 */
.L_x_5537:
[----:B------:R-:W-:Y:S05]  /*9190*/  BSYNC.RECONVERGENT B6 ;  /* 0x0000000000067941 */ /* 0x000fea0003800200 */
.L_x_5531:
[----:B------:R-:W-:-:S07]  /*91a0*/  IADD3 R17, PT, PT, R17, 0x80, RZ ;  /* 0x0000008011117810 */ /* 0x000fce0007ffe0ff */
.L_x_5496:
[----:B------:R-:W-:Y:S05]  /*91b0*/  BSYNC.RECONVERGENT B7 ;  /* 0x0000000000077941 */ /* 0x000fea0003800200 */
.L_x_5495:
[----:B------:R-:W5:Y:S02]  /*91c0*/  LDCU UR4, c[0x0][0x380] ;  /* 0x00007000ff0477ac */ /* 0x000f640008000800 */
[----:B-----5:R-:W-:-:S13]  /*91d0*/  ISETP.GE.AND P0, PT, R17, UR4, PT ;  /* 0x0000000411007c0c */ /* 0x020fda000bf06270 */
[----:B------:R-:W-:Y:S05]  /*91e0*/  @P0 EXIT ;  /* 0x000000000000094d */ /* 0x000fea0003800000 */
[----:B------:R-:W5:Y:S01]  /*91f0*/  LDCU UR4, c[0x0][0x388] ;  /* 0x00007100ff0477ac */ /* 0x000f620008000800 */
[----:B01----:R-:W-:Y:S02]  /*9200*/  IMAD.MOV.U32 R0, RZ, RZ, RZ ;  /* 0x000000ffff007224 */ /* 0x003fe400078e00ff */
[----:B------:R-:W-:Y:S01]  /*9210*/  IMAD.MOV.U32 R16, RZ, RZ, RZ ;  /* 0x000000ffff107224 */ /* 0x000fe200078e00ff */
[----:B-----5:R-:W-:-:S09]  /*9220*/  UISETP.NE.AND UP0, UPT, UR4, URZ, UPT ;  /* 0x000000ff0400728c */ /* 0x020fd2000bf05270 */
[----:B------:R-:W-:Y:S05]  /*9230*/  BRA.U !UP0, `(.L_x_5563) ;  /* 0x0000001108a87547 */ /* 0x000fea000b800000 */
[----:B------:R-:W0:Y:S01]  /*9240*/  LDCU.64 UR4, c[0x0][0x390] ;  /* 0x00007200ff0477ac */ /* 0x000e220008000a00 */
[----:B------:R-:W-:Y:S01]  /*9250*/  MOV R16, RZ ;  /* 0x000000ff00107202 */ /* 0x000fe20000000f00 */
[----:B------:R-:W1:Y:S01]  /*9260*/  LDCU UR6, c[0x0][0x38c] ;  /* 0x00007180ff0677ac */ /* 0x000e620008000800 */
[----:B------:R-:W5:Y:S01]  /*9270*/  LDCU.64 UR8, c[0x0][0x4b8] ;  /* 0x00009700ff0877ac */ /* 0x000f620008000a00 */
[----:B------:R-:W-:Y:S02]  /*9280*/  UISETP.NE.AND UP0, UPT, UR40, URZ, UPT ;  /* 0x000000ff2800728c */ /* 0x000fe4000bf05270 */
[----:B0-----:R-:W-:-:S05]  /*9290*/  IMAD.HI.U32 R2, R17, UR4, R16 ;  /* 0x0000000411027c27 */ /* 0x001fca000f8e0010 */
[----:B------:R-:W-:-:S05]  /*92a0*/  SHF.R.U32.HI R3, RZ, UR5, R2 ;  /* 0x00000005ff037c19 */ /* 0x000fca0008011602 */
[----:B------:R-:W-:-:S04]  /*92b0*/  IMAD.MOV R0, RZ, RZ, -R3 ;  /* 0x000000ffff007224 */ /* 0x000fc800078e0a03 */
[----:B-1----:R-:W-:-:S04]  /*92c0*/  IMAD R0, R0, UR6, R17 ;  /* 0x0000000600007c24 */ /* 0x002fc8000f8e0211 */
[C---:B-----5:R-:W-:Y:S02]  /*92d0*/  IMAD R16, R0.reuse, UR8, RZ ;  /* 0x0000000800107c24 */ /* 0x060fe4000f8e02ff */
        /* <DEDUP_REMOVED lines=8> */
[----:B0-----:R-:W-:-:S04]  /*9360*/  SHF.R.U32.HI R5, RZ, UR4, R4 ;  /* 0x00000004ff057c19 */ /* 0x001fc80008011604 */
[----:B------:R-:W-:-:S05]  /*9370*/  IADD3 R2, PT, PT, -R5, RZ, RZ ;  /* 0x000000ff05027210 */ /* 0x000fca0007ffe1ff */
        /* <DEDUP_REMOVED lines=278> */
.L_x_5563:
[----:B------:R-:W0:Y:S01]  /*a4e0*/  LDCU.128 UR8, c[0x0][0x580] ;  /* 0x0000b000ff0877ac */ /* 0x000e220008000c00 */
[----:B------:R-:W-:-:S04]  /*a4f0*/  UPRMT UR4, UR41, 0x9910, URZ ;  /* 0x0000991029047896 */ /* 0x000fc800080000ff */
[----:B------:R-:W-:Y:S01]  /*a500*/  UISETP.GT.AND UP0, UPT, UR4, 0x9, UPT ;  /* 0x000000090400788c */ /* 0x000fe2000bf04270 */
[----:B0-----:R-:W-:Y:S02]  /*a510*/  IADD3 R16, P0, PT, R16, UR8, RZ ;  /* 0x0000000810107c10 */ /* 0x001fe4000ff1e0ff */
[----:B--234-:R-:W-:-:S03]  /*a520*/  IADD3 R4, P1, PT, R0, UR10, RZ ;  /* 0x0000000a00047c10 */ /* 0x01cfc6000ff3e0ff */
        /* <DEDUP_REMOVED lines=13> */
.L_x_5567:
[----:B------:R4:W5:Y:S01]  /*a600*/  LDG.E.U8 R7, desc[UR36][R4.64] ;  /* 0x0000002404077981 */ /* 0x000962000c1e1100 */
[----:B------:R-:W-:Y:S05]  /*a610*/  BRA `(.L_x_5569) ;  /* 0x0000000c005c7947 */ /* 0x000fea0003800000 */
.L_x_5566:
        /* <DEDUP_REMOVED lines=8> */
.L_x_5571:
[----:B------:R2:W5:Y:S01]  /*a6a0*/  LDG.E.U8 R7, desc[UR36][R4.64] ;  /* 0x0000002404077981 */ /* 0x000562000c1e1100 */
[----:B------:R-:W-:Y:S05]  /*a6b0*/  BRA `(.L_x_5569) ;  /* 0x0000000c00347947 */ /* 0x000fea0003800000 */
.L_x_5570:
[----:B------:R0:W5:Y:S01]  /*a6c0*/  LDG.E.U16 R7, desc[UR36][R4.64] ;  /* 0x0000002404077981 */ /* 0x000162000c1e1500 */
[----:B------:R-:W-:Y:S05]  /*a6d0*/  BRA `(.L_x_5569) ;  /* 0x0000000c002c7947 */ /* 0x000fea0003800000 */
.L_x_5565:
        /* <DEDUP_REMOVED lines=10> */
.L_x_5573:
[----:B------:R-:W2:Y:S02]  /*a780*/  LDG.E.U16 R2, desc[UR36][R4.64] ;  /* 0x0000002404027981 */ /* 0x000ea4000c1e1500 */
[----:B--2---:R-:W-:-:S06]  /*a790*/  HADD2.F32 R2, -RZ, R2.H0_H0 ;  /* 0x20000002ff027230 */ /* 0x004fcc0000004100 */
[----:B------:R-:W0:Y:S02]  /*a7a0*/  F2I.S64.TRUNC R2, R2 ;  /* 0x0000000200027311 */ /* 0x000e24000020d900 */
[----:B0-----:R-:W-:Y:S01]  /*a7b0*/  PRMT R7, R2, 0x7610, R7 ;  /* 0x0000761002077816 */ /* 0x001fe20000000007 */
[----:B------:R-:W-:Y:S06]  /*a7c0*/  BRA `(.L_x_5569) ;  /* 0x0000000800f07947 */ /* 0x000fec0003800000 */
.L_x_5572:
        /* <DEDUP_REMOVED lines=10> */
.L_x_5575:
[----:B------:R-:W2:Y:S02]  /*a870*/  LDG.E.U16 R4, desc[UR36][R4.64] ;  /* 0x0000002404047981 */ /* 0x000ea4000c1e1500 */
[----:B--2---:R-:W-:-:S06]  /*a880*/  HADD2.F32 R2, -RZ, R4.H0_H0 ;  /* 0x20000004ff027230 */ /* 0x004fcc0000004100 */
[----:B------:R-:W0:Y:S02]  /*a890*/  F2I.S64.TRUNC R2, R2 ;  /* 0x0000000200027311 */ /* 0x000e24000020d900 */
[----:B0-----:R-:W-:Y:S01]  /*a8a0*/  PRMT R7, R2, 0x7610, R7 ;  /* 0x0000761002077816 */ /* 0x001fe20000000007 */
[----:B------:R-:W-:Y:S06]  /*a8b0*/  BRA `(.L_x_5569) ;  /* 0x0000000800b47947 */ /* 0x000fec0003800000 */
.L_x_5574:
[----:B------:R-:W2:Y:S02]  /*a8c0*/  LDG.E.64 R2, desc[UR36][R4.64] ;  /* 0x0000002404027981 */ /* 0x000ea4000c1e1b00 */
[----:B--2---:R-:W0:Y:S02]  /*a8d0*/  F2I.S64.F64.TRUNC R2, R2 ;  /* 0x0000000200027311 */ /* 0x004e24000030d900 */
[----:B0-----:R-:W-:Y:S01]  /*a8e0*/  PRMT R7, R2, 0x7610, R7 ;  /* 0x0000761002077816 */ /* 0x001fe20000000007 */
[----:B------:R-:W-:Y:S06]  /*a8f0*/  BRA `(.L_x_5569) ;  /* 0x0000000800a47947 */ /* 0x000fec0003800000 */
.L_x_5564:
        /* <DEDUP_REMOVED lines=12> */
.L_x_5578:
[----:B------:R-:W2:Y:S02]  /*a9c0*/  LDG.E.64 R4, desc[UR36][R4.64] ;  /* 0x0000002404047981 */ /* 0x000ea4000c1e1b00 */
[----:B--2---:R-:W0:Y:S02]  /*a9d0*/  F2I.S64.F64.TRUNC R2, R4 ;  /* 0x0000000400027311 */ /* 0x004e24000030d900 */
[----:B0-----:R-:W-:Y:S01]  /*a9e0*/  PRMT R7, R2, 0x7610, R7 ;  /* 0x0000761002077816 */ /* 0x001fe20000000007 */
[----:B------:R-:W-:Y:S06]  /*a9f0*/  BRA `(.L_x_5569) ;  /* 0x0000000800647947 */ /* 0x000fec0003800000 */
.L_x_5577:
        /* <DEDUP_REMOVED lines=27> */
.L_x_5580:
        /* <DEDUP_REMOVED lines=14> */
.L_x_5579:
[----:B------:R-:W2:Y:S02]  /*ac90*/  LDG.E.U16 R2, desc[UR36][R4.64] ;  /* 0x0000002404027981 */ /* 0x000ea4000c1e1500 */
[----:B--2---:R-:W-:-:S06]  /*aca0*/  IMAD.U32 R2, R2, 0x10000, RZ ;  /* 0x0001000002027824 */ /* 0x004fcc00078e00ff */
[----:B------:R-:W0:Y:S02]  /*acb0*/  F2I.S64.TRUNC R2, R2 ;  /* 0x0000000200027311 */ /* 0x000e24000020d900 */
[----:B0-----:R-:W-:Y:S01]  /*acc0*/  PRMT R7, R2, 0x7610, R7 ;  /* 0x0000761002077816 */ /* 0x001fe20000000007 */
[----:B------:R-:W-:Y:S06]  /*acd0*/  BRA `(.L_x_5569) ;  /* 0x0000000400ac7947 */ /* 0x000fec0003800000 */
.L_x_5576:
        /* <DEDUP_REMOVED lines=10> */
.L_x_5583:
        /* <DEDUP_REMOVED lines=21> */
.L_x_5587:
[----:B------:R-:W-:Y:S05]  /*aed0*/  BSYNC.RECONVERGENT B1 ;  /* 0x0000000000017941 */ /* 0x000fea0003800200 */
.L_x_5586:
[----:B------:R-:W-:Y:S02]  /*aee0*/  SHF.L.U32 R0, R0, 0x14, RZ ;  /* 0x0000001400007819 */ /* 0x000fe400000006ff */
[----:B------:R-:W-:-:S04]  /*aef0*/  LEA R2, R2, 0x3b800000, 0x17 ;  /* 0x3b80000002027811 */ /* 0x000fc800078eb8ff */
[----:B------:R-:W-:-:S07]  /*af00*/  LOP3.LUT R2, R2, R0, R7, 0xfe, !PT ;  /* 0x0000000002027212 */ /* 0x000fce00078efe07 */
.L_x_5585:
[----:B------:R-:W-:Y:S05]  /*af10*/  BSYNC.RECONVERGENT B0 ;  /* 0x0000000000007941 */ /* 0x000fea0003800200 */
.L_x_5584:
[----:B------:R-:W0:Y:S02]  /*af20*/  F2I.S64.TRUNC R2, R2 ;  /* 0x0000000200027311 */ /* 0x000e24000020d900 */
[----:B0-----:R-:W-:Y:S01]  /*af30*/  PRMT R7, R2, 0x7610, R7 ;  /* 0x0000761002077816 */ /* 0x001fe20000000007 */
[----:B------:R-:W-:Y:S06]  /*af40*/  BRA `(.L_x_5569) ;  /* 0x0000000400107947 */ /* 0x000fec0003800000 */
.L_x_5582:
        /* <DEDUP_REMOVED lines=21> */
.L_x_5591:
[----:B------:R-:W-:Y:S05]  /*b0a0*/  BSYNC.RECONVERGENT B1 ;  /* 0x0000000000017941 */ /* 0x000fea0003800200 */
.L_x_5590:
[----:B------:R-:W-:Y:S01]  /*b0b0*/  IMAD.SHL.U32 R0, R0, 0x200000, RZ ;  /* 0x0020000000007824 */ /* 0x000fe200078e00ff */
[----:B------:R-:W-:-:S04]  /*b0c0*/  LEA R2, R2, 0x37800000, 0x17 ;  /* 0x3780000002027811 */ /* 0x000fc800078eb8ff */
[----:B------:R-:W-:-:S07]  /*b0d0*/  LOP3.LUT R2, R2, R0, R7, 0xfe, !PT ;  /* 0x0000000002027212 */ /* 0x000fce00078efe07 */
.L_x_5589:
[----:B------:R-:W-:Y:S05]  /*b0e0*/  BSYNC.RECONVERGENT B0 ;  /* 0x0000000000007941 */ /* 0x000fea0003800200 */
.L_x_5588:
[----:B------:R-:W0:Y:S02]  /*b0f0*/  F2I.S64.TRUNC R2, R2 ;  /* 0x0000000200027311 */ /* 0x000e24000020d900 */
[----:B0-----:R-:W-:Y:S01]  /*b100*/  PRMT R7, R2, 0x7610, R7 ;  /* 0x0000761002077816 */ /* 0x001fe20000000007 */
[----:B------:R-:W-:Y:S06]  /*b110*/  BRA `(.L_x_5569) ;  /* 0x00000000009c7947 */ /* 0x000fec0003800000 */
.L_x_5581:
        /* <DEDUP_REMOVED lines=14> */
.L_x_5595:
[----:B------:R-:W-:Y:S05]  /*b200*/  BSYNC.RECONVERGENT B0 ;  /* 0x0000000000007941 */ /* 0x000fea0003800200 */
.L_x_5594:
[----:B------:R-:W0:Y:S02]  /*b210*/  F2I.S64.TRUNC R2, R2 ;  /* 0x0000000200027311 */ /* 0x000e24000020d900 */
[----:B0-----:R-:W-:Y:S01]  /*b220*/  PRMT R7, R2, 0x7610, R7 ;  /* 0x0000761002077816 */ /* 0x001fe20000000007 */
[----:B------:R-:W-:Y:S06]  /*b230*/  BRA `(.L_x_5569) ;  /* 0x0000000000547947 */ /* 0x000fec0003800000 */
.L_x_5568:
        /* <DEDUP_REMOVED lines=16> */
.L_x_5596:
[----:B------:R-:W-:Y:S01]  /*b340*/  PRMT R7, RZ, 0x7610, R7 ;  /* 0x00007610ff077816 */ /* 0x000fe20000000007 */
[----:B------:R-:W-:Y:S06]  /*b350*/  BRA `(.L_x_5569) ;  /* 0x00000000000c7947 */ /* 0x000fec0003800000 */
.L_x_5593:
[----:B------:R0:W5:Y:S01]  /*b360*/  LDG.E.U8 R7, desc[UR36][R4.64] ;  /* 0x0000002404077981 */ /* 0x000162000c1e1100 */
[----:B------:R-:W-:Y:S05]  /*b370*/  BRA `(.L_x_5569) ;  /* 0x0000000000047947 */ /* 0x000fea0003800000 */
.L_x_5592:
[----:B------:R0:W5:Y:S02]  /*b380*/  LDG.E.U8 R7, desc[UR36][R4.64] ;  /* 0x0000002404077981 */ /* 0x000164000c1e1100 */
.L_x_5569:
        /* <DEDUP_REMOVED lines=11> */
[----:B-----5:R-:W-:Y:S01]  /*b440*/  STG.E.U8 desc[UR36][R16.64], R7 ;  /* 0x0000000710007986 */ /* 0x020fe2000c101124 */
[----:B------:R-:W-:Y:S05]  /*b450*/  EXIT ;  /* 0x000000000000794d */ /* 0x000fea0003800000 */
.L_x_5600:
[----:B-----5:R-:W-:Y:S01]  /*b460*/  STG.E.U8 desc[UR36][R16.64], R7 ;  /* 0x0000000710007986 */ /* 0x020fe2000c101124 */
[----:B------:R-:W-:Y:S05]  /*b470*/  EXIT ;  /* 0x000000000000794d */ /* 0x000fea0003800000 */
.L_x_5599:
[----:B------:R-:W-:-:S09]  /*b480*/  UISETP.NE.AND UP0, UPT, UR4, 0x2, UPT ;  /* 0x000000020400788c */ /* 0x000fd2000bf05270 */
[----:B------:R-:W-:Y:S05]  /*b490*/  BRA.U !UP0, `(.L_x_5602) ;  /* 0x00000001082c7547 */ /* 0x000fea000b800000 */
[----:B------:R-:W-:-:S09]  /*b4a0*/  UISETP.NE.AND UP0, UPT, UR4, 0x3, UPT ;  /* 0x000000030400788c */ /* 0x000fd2000bf05270 */
[----:B------:R-:W-:Y:S05]  /*b4b0*/  BRA.U !UP0, `(.L_x_5603) ;  /* 0x0000000108187547 */ /* 0x000fea000b800000 */
[----:B------:R-:W-:-:S09]  /*b4c0*/  UISETP.NE.AND UP0, UPT, UR4, 0x4, UPT ;  /* 0x000000040400788c */ /* 0x000fd2000bf05270 */
[----:B------:R-:W-:Y:S05]  /*b4d0*/  BRA.U UP0, `(.L_x_5601) ;  /* 0x00000009005c7547 */ /* 0x000fea000b800000 */
[----:B-----5:R-:W-:Y:S02]  /*b4e0*/  LOP3.LUT R2, R7, 0xff, RZ, 0xc0, !PT ;  /* 0x000000ff07027812 */ /* 0x020fe400078ec0ff */
[----:B------:R-:W-:-:S05]  /*b4f0*/  MOV R3, RZ ;  /* 0x000000ff00037202 */ /* 0x000fca0000000f00 */
[----:B------:R-:W-:Y:S01]  /*b500*/  STG.E.64 desc[UR36][R16.64], R2 ;  /* 0x0000000210007986 */ /* 0x000fe2000c101b24 */
[----:B------:R-:W-:Y:S05]  /*b510*/  EXIT ;  /* 0x000000000000794d */ /* 0x000fea0003800000 */
.L_x_5603:
[----:B-----5:R-:W-:-:S05]  /*b520*/  LOP3.LUT R7, R7, 0xff, RZ, 0xc0, !PT ;  /* 0x000000ff07077812 */ /* 0x020fca00078ec0ff */
[----:B------:R-:W-:Y:S01]  /*b530*/  STG.E desc[UR36][R16.64], R7 ;  /* 0x0000000710007986 */ /* 0x000fe2000c101924 */
[----:B------:R-:W-:Y:S05]  /*b540*/  EXIT ;  /* 0x000000000000794d */ /* 0x000fea0003800000 */
.L_x_5602:
[----:B-----5:R-:W-:-:S05]  /*b550*/  LOP3.LUT R7, R7, 0xff, RZ, 0xc0, !PT ;  /* 0x000000ff07077812 */ /* 0x020fca00078ec0ff */
[----:B------:R-:W-:Y:S01]  /*b560*/  STG.E.U16 desc[UR36][R16.64], R7 ;  /* 0x0000000710007986 */ /* 0x000fe2000c101524 */
[----:B------:R-:W-:Y:S05]  /*b570*/  EXIT ;  /* 0x000000000000794d */ /* 0x000fea0003800000 */
.L_x_5598:
[----:B------:R-:W-:-:S09]  /*b580*/  UISETP.GT.AND UP0, UPT, UR4, 0x6, UPT ;  /* 0x000000060400788c */ /* 0x000fd2000bf04270 */
[----:B------:R-:W-:Y:S05]  /*b590*/  BRA.U UP0, `(.L_x_5604) ;  /* 0x0000000100347547 */ /* 0x000fea000b800000 */
[----:B------:R-:W-:-:S09]  /*b5a0*/  UISETP.NE.AND UP0, UPT, UR4, 0x5, UPT ;  /* 0x000000050400788c */ /* 0x000fd2000bf05270 */
[----:B------:R-:W-:Y:S05]  /*b5b0*/  BRA.U !UP0, `(.L_x_5605) ;  /* 0x0000000108187547 */ /* 0x000fea000b800000 */
[----:B------:R-:W-:-:S09]  /*b5c0*/  UISETP.NE.AND UP0, UPT, UR4, 0x6, UPT ;  /* 0x000000060400788c */ /* 0x000fd2000bf05270 */
[----:B------:R-:W-:Y:S05]  /*b5d0*/  BRA.U UP0, `(.L_x_5601) ;  /* 0x00000009001c7547 */ /* 0x000fea000b800000 */
[----:B-----5:R-:W-:-:S06]  /*b5e0*/  LOP3.LUT R3, R7, 0xff, RZ, 0xc0, !PT ;  /* 0x000000ff07037812 */ /* 0x020fcc00078ec0ff */
[----:B------:R-:W0:Y:S02]  /*b5f0*/  I2F.U16 R3, R3 ;  /* 0x0000000300037306 */ /* 0x000e240000101000 */
[----:B0-----:R-:W-:Y:S01]  /*b600*/  STG.E desc[UR36][R16.64], R3 ;  /* 0x0000000310007986 */ /* 0x001fe2000c101924 */
[----:B------:R-:W-:Y:S05]  /*b610*/  EXIT ;  /* 0x000000000000794d */ /* 0x000fea0003800000 */
.L_x_5605:
[----:B-----5:R-:W-:-:S04]  /*b620*/  LOP3.LUT R7, R7, 0xff, RZ, 0xc0, !PT ;  /* 0x000000ff07077812 */ /* 0x020fc800078ec0ff */
[----:B------:R-:W0:Y:S02]  /*b630*/  I2F.U16 R0, R7 ;  /* 0x0000000700007306 */ /* 0x000e240000101000 */
[----:B0-----:R-:W-:-:S05]  /*b640*/  F2FP.F16.F32.PACK_AB R0, RZ, R0 ;  /* 0x00000000ff00723e */ /* 0x001fca00000000ff */
[----:B------:R-:W-:Y:S01]  /*b650*/  STG.E.U16 desc[UR36][R16.64], R0 ;  /* 0x0000000010007986 */ /* 0x000fe2000c101524 */
[----:B------:R-:W-:Y:S05]  /*b660*/  EXIT ;  /* 0x000000000000794d */ /* 0x000fea0003800000 */
.L_x_5604:
[----:B------:R-:W-:-:S09]  /*b670*/  UISETP.NE.AND UP0, UPT, UR4, 0x7, UPT ;  /* 0x000000070400788c */ /* 0x000fd2000bf05270 */
[----:B------:R-:W-:Y:S05]  /*b680*/  BRA.U !UP0, `(.L_x_5606) ;  /* 0x00000001083c7547 */ /* 0x000fea000b800000 */
[----:B------:R-:W-:-:S09]  /*b690*/  UISETP.NE.AND UP0, UPT, UR4, 0x8, UPT ;  /* 0x000000080400788c */ /* 0x000fd2000bf05270 */
[----:B------:R-:W-:Y:S05]  /*b6a0*/  BRA.U !UP0, `(.L_x_5607) ;  /* 0x00000001081c7547 */ /* 0x000fea000b800000 */
[----:B------:R-:W-:-:S09]  /*b6b0*/  UISETP.NE.AND UP0, UPT, UR4, 0x9, UPT ;  /* 0x000000090400788c */ /* 0x000fd2000bf05270 */
[----:B------:R-:W-:Y:S05]  /*b6c0*/  BRA.U UP0, `(.L_x_5601) ;  /* 0x0000000500e07547 */ /* 0x000fea000b800000 */
[----:B-----5:R-:W-:Y:S01]  /*b6d0*/  LOP3.LUT R7, R7, 0xff, RZ, 0xc0, !PT ;  /* 0x000000ff07077812 */ /* 0x020fe200078ec0ff */
[----:B------:R-:W-:-:S03]  /*b6e0*/  IMAD.MOV.U32 R3, RZ, RZ, RZ ;  /* 0x000000ffff037224 */ /* 0x000fc600078e00ff */
[----:B------:R-:W0:Y:S02]  /*b6f0*/  I2F.U16 R2, R7 ;  /* 0x0000000700027306 */ /* 0x000e240000101000 */
[----:B0-----:R-:W-:Y:S01]  /*b700*/  STG.E.64 desc[UR36][R16.64], R2 ;  /* 0x0000000210007986 */ /* 0x001fe2000c101b24 */
[----:B------:R-:W-:Y:S05]  /*b710*/  EXIT ;  /* 0x000000000000794d */ /* 0x000fea0003800000 */
.L_x_5607:
[----:B-----5:R-:W-:-:S06]  /*b720*/  LOP3.LUT R7, R7, 0xff, RZ, 0xc0, !PT ;  /* 0x000000ff07077812 */ /* 0x020fcc00078ec0ff */
[----:B------:R-:W0:Y:S02]  /*b730*/  I2F.U16 R7, R7 ;  /* 0x0000000700077306 */ /* 0x000e240000101000 */
[----:B0-----:R-:W-:-:S04]  /*b740*/  F2FP.F16.F32.PACK_AB R3, RZ, R7 ;  /* 0x00000007ff03723e */ /* 0x001fc800000000ff */
[----:B------:R-:W-:-:S05]  /*b750*/  PRMT R3, R3, 0x5410, RZ ;  /* 0x0000541003037816 */ /* 0x000fca00000000ff */
[----:B------:R-:W-:Y:S01]  /*b760*/  STG.E desc[UR36][R16.64], R3 ;  /* 0x0000000310007986 */ /* 0x000fe2000c101924 */
[----:B------:R-:W-:Y:S05]  /*b770*/  EXIT ;  /* 0x000000000000794d */ /* 0x000fea0003800000 */
.L_x_5606:
[----:B-----5:R-:W-:-:S06]  /*b780*/  LOP3.LUT R2, R7, 0xff, RZ, 0xc0, !PT ;  /* 0x000000ff07027812 */ /* 0x020fcc00078ec0ff */
[----:B------:R-:W0:Y:S02]  /*b790*/  I2F.F64.U16 R2, R2 ;  /* 0x0000000200027312 */ /* 0x000e240000101800 */
[----:B0-----:R-:W-:Y:S01]  /*b7a0*/  STG.E.64 desc[UR36][R16.64], R2 ;  /* 0x0000000210007986 */ /* 0x001fe2000c101b24 */
[----:B------:R-:W-:Y:S05]  /*b7b0*/  EXIT ;  /* 0x000000000000794d */ /* 0x000fea0003800000 */
.L_x_5597:
        /* <DEDUP_REMOVED lines=11> */
[----:B------:R-:W-:Y:S01]  /*b870*/  STG.E.U16 desc[UR36][R16.64], R7 ;  /* 0x0000000710007986 */ /* 0x000fe2000c101524 */
[----:B------:R-:W-:Y:S05]  /*b880*/  EXIT ;  /* 0x000000000000794d */ /* 0x000fea0003800000 */
.L_x_5611:
        /* <DEDUP_REMOVED lines=17> */
.L_x_5614:
[----:B------:R-:W-:-:S07]  /*b9a0*/  PRMT R8, R0, 0x7610, R8 ;  /* 0x0000761000087816 */ /* 0x000fce0000000008 */
.L_x_5613:
[----:B------:R-:W-:Y:S05]  /*b9b0*/  BSYNC.RECONVERGENT B0 ;  /* 0x0000000000007941 */ /* 0x000fea0003800200 */
.L_x_5612:
[----:B------:R-:W-:Y:S01]  /*b9c0*/  STG.E.U8 desc[UR36][R16.64], R8 ;  /* 0x0000000810007986 */ /* 0x000fe2000c101124 */
[----:B------:R-:W-:Y:S05]  /*b9d0*/  EXIT ;  /* 0x000000000000794d */ /* 0x000fea0003800000 */
.L_x_5610:
[----:B-----5:R-:W-:Y:S01]  /*b9e0*/  LOP3.LUT R7, R7, 0xff, RZ, 0xc0, !PT ;  /* 0x000000ff07077812 */ /* 0x020fe200078ec0ff */
[----:B------:R-:W-:Y:S01]  /*b9f0*/  BSSY.RECONVERGENT B0, `(.L_x_5615) ;  /* 0x0000011000007945 */ /* 0x000fe20003800200 */
[----:B------:R-:W-:-:S04]  /*ba00*/  HFMA2 R8, -RZ, RZ, 0, 7.62939453125e-06 ;  /* 0x00000080ff087431 */ /* 0x000fc800000001ff */
        /* <DEDUP_REMOVED lines=14> */
.L_x_5617:
[----:B------:R-:W-:-:S07]  /*baf0*/  PRMT R8, R0, 0x7610, R8 ;  /* 0x0000761000087816 */ /* 0x000fce0000000008 */
.L_x_5616:
[----:B------:R-:W-:Y:S05]  /*bb00*/  BSYNC.RECONVERGENT B0 ;  /* 0x0000000000007941 */ /* 0x000fea0003800200 */
.L_x_5615:
[----:B------:R-:W-:Y:S01]  /*bb10*/  STG.E.U8 desc[UR36][R16.64], R8 ;  /* 0x0000000810007986 */ /* 0x000fe2000c101124 */
[----:B------:R-:W-:Y:S05]  /*bb20*/  EXIT ;  /* 0x000000000000794d */ /* 0x000fea0003800000 */
.L_x_5609:
[----:B------:R-:W-:-:S09]  /*bb30*/  UISETP.NE.AND UP0, UPT, UR4, 0x1c, UPT ;  /* 0x0000001c0400788c */ /* 0x000fd2000bf05270 */
[----:B------:R-:W-:Y:S05]  /*bb40*/  BRA.U !UP0, `(.L_x_5618) ;  /* 0x0000000108607547 */ /* 0x000fea000b800000 */
[----:B------:R-:W-:-:S09]  /*bb50*/  UISETP.NE.AND UP0, UPT, UR4, 0x1d, UPT ;  /* 0x0000001d0400788c */ /* 0x000fd2000bf05270 */
[----:B------:R-:W-:Y:S05]  /*bb60*/  BRA.U !UP0, `(.L_x_5619) ;  /* 0x0000000108487547 */ /* 0x000fea000b800000 */
[----:B------:R-:W-:-:S09]  /*bb70*/  UISETP.NE.AND UP0, UPT, UR4, 0x2c, UPT ;  /* 0x0000002c0400788c */ /* 0x000fd2000bf05270 */
[----:B------:R-:W-:Y:S05]  /*bb80*/  BRA.U UP0, `(.L_x_5601) ;  /* 0x0000000100b07547 */ /* 0x000fea000b800000 */
[----:B-----5:R-:W-:Y:S01]  /*bb90*/  LOP3.LUT R7, R7, 0xff, RZ, 0xc0, !PT ;  /* 0x000000ff07077812 */ /* 0x020fe200078ec0ff */
[----:B------:R-:W-:-:S05]  /*bba0*/  IMAD.MOV.U32 R3, RZ, RZ, 0xff ;  /* 0x000000ffff037424 */ /* 0x000fca00078e00ff */
        /* <DEDUP_REMOVED lines=14> */
.L_x_5619:
[----:B-----5:R-:W-:Y:S01]  /*bc90*/  LOP3.LUT R2, R7, 0xff, RZ, 0xc0, !PT ;  /* 0x000000ff07027812 */ /* 0x020fe200078ec0ff */
[----:B------:R-:W-:-:S05]  /*bca0*/  IMAD.MOV.U32 R3, RZ, RZ, RZ ;  /* 0x000000ffff037224 */ /* 0x000fca00078e00ff */
[----:B------:R-:W-:Y:S01]  /*bcb0*/  STG.E.64 desc[UR36][R16.64], R2 ;  /* 0x0000000210007986 */ /* 0x000fe2000c101b24 */
[----:B------:R-:W-:Y:S05]  /*bcc0*/  EXIT ;  /* 0x000000000000794d */ /* 0x000fea0003800000 */
.L_x_5618:
[----:B-----5:R-:W-:-:S05]  /*bcd0*/  LOP3.LUT R7, R7, 0xff, RZ, 0xc0, !PT ;  /* 0x000000ff07077812 */ /* 0x020fca00078ec0ff */
[----:B------:R-:W-:Y:S01]  /*bce0*/  STG.E desc[UR36][R16.64], R7 ;  /* 0x0000000710007986 */ /* 0x000fe2000c101924 */
[----:B------:R-:W-:Y:S05]  /*bcf0*/  EXIT ;  /* 0x000000000000794d */ /* 0x000fea0003800000 */
.L_x_5608:
[----:B------:R-:W-:-:S09]  /*bd00*/  UISETP.GT.AND UP0, UPT, UR4, 0xe, UPT ;  /* 0x0000000e0400788c */ /* 0x000fd2000bf04270 */
[----:B------:R-:W-:Y:S05]  /*bd10*/  BRA.U UP0, `(.L_x_5620) ;  /* 0x0000000100347547 */ /* 0x000fea000b800000 */
[----:B------:R-:W-:-:S09]  /*bd20*/  UISETP.NE.AND UP0, UPT, UR4, 0xa, UPT ;  /* 0x0000000a0400788c */ /* 0x000fd2000bf05270 */
[----:B------:R-:W-:Y:S05]  /*bd30*/  BRA.U !UP0, `(.L_x_5621) ;  /* 0x0000000108187547 */ /* 0x000fea000b800000 */
[----:B------:R-:W-:-:S09]  /*bd40*/  UISETP.NE.AND UP0, UPT, UR4, 0xb, UPT ;  /* 0x0000000b0400788c */ /* 0x000fd2000bf05270 */
[----:B------:R-:W-:Y:S05]  /*bd50*/  BRA.U UP0, `(.L_x_5601) ;  /* 0x00000001003c7547 */ /* 0x000fea000b800000 */
[----:B-----5:R-:W-:-:S04]  /*bd60*/  LOP3.LUT P0, RZ, R7, 0xff, RZ, 0xc0, !PT ;  /* 0x000000ff07ff7812 */ /* 0x020fc8000780c0ff */
[----:B------:R-:W-:-:S05]  /*bd70*/  SEL R3, RZ, 0x1, !P0 ;  /* 0x00000001ff037807 */ /* 0x000fca0004000000 */
[----:B------:R-:W-:Y:S01]  /*bd80*/  STG.E.U8 desc[UR36][R16.64], R3 ;  /* 0x0000000310007986 */ /* 0x000fe2000c101124 */
[----:B------:R-:W-:Y:S05]  /*bd90*/  EXIT ;  /* 0x000000000000794d */ /* 0x000fea0003800000 */
.L_x_5621:
[----:B012345:R-:W-:Y:S02]  /*bda0*/  LOP3.LUT R4, R7, 0xff, RZ, 0xc0, !PT ;  /* 0x000000ff07047812 */ /* 0x03ffe400078ec0ff */
[----:B------:R-:W-:-:S04]  /*bdb0*/  CS2R R6, SRZ ;  /* 0x0000000000067805 */ /* 0x000fc8000001ff00 */
[----:B------:R-:W0:Y:S02]  /*bdc0*/  I2F.F64.U16 R4, R4 ;  /* 0x0000000400047312 */ /* 0x000e240000101800 */
[----:B0-----:R-:W-:Y:S01]  /*bdd0*/  STG.E.128 desc[UR36][R16.64], R4 ;  /* 0x0000000410007986 */ /* 0x001fe2000c101d24 */
[----:B------:R-:W-:Y:S05]  /*bde0*/  EXIT ;  /* 0x000000000000794d */ /* 0x000fea0003800000 */
.L_x_5620:
[----:B------:R-:W-:-:S09]  /*bdf0*/  UISETP.NE.AND UP0, UPT, UR4, 0xf, UPT ;  /* 0x0000000f0400788c */ /* 0x000fd2000bf05270 */
[----:B------:R-:W-:Y:S05]  /*be00*/  BRA.U !UP0, `(.L_x_5622) ;  /* 0x0000000108dc7547 */ /* 0x000fea000b800000 */
[----:B------:R-:W-:-:S09]  /*be10*/  UISETP.NE.AND UP0, UPT, UR4, 0x17, UPT ;  /* 0x000000170400788c */ /* 0x000fd2000bf05270 */
[----:B------:R-:W-:Y:S05]  /*be20*/  BRA.U !UP0, `(.L_x_5623) ;  /* 0x0000000108887547 */ /* 0x000fea000b800000 */
[----:B------:R-:W-:-:S09]  /*be30*/  UISETP.NE.AND UP0, UPT, UR4, 0x18, UPT ;  /* 0x000000180400788c */ /* 0x000fd2000bf05270 */
[----:B------:R-:W-:Y:S05]  /*be40*/  BRA.U !UP0, `(.L_x_5624) ;  /* 0x0000000108447547 */ /* 0x000fea000b800000 */
.L_x_5601:
[----:B------:R-:W-:Y:S01]  /*be50*/  MOV R0, 0x0 ;  /* 0x0000000000007802 */ /* 0x000fe20000000f00 */
[----:B------:R-:W0:Y:S01]  /*be60*/  LDCU.64 UR4, c[0x4][0x188] ;  /* 0x01003100ff0477ac */ /* 0x000e220008000a00 */
[----:B------:R-:W-:Y:S02]  /*be70*/  HFMA2 R8, -RZ, RZ, 0, 6.020069122314453125e-06 ;  /* 0x00000065ff087431 */ /* 0x000fe400000001ff */
[----:B------:R-:W-:Y:S01]  /*be80*/  IMAD.MOV.U32 R12, RZ, RZ, 0x1 ;  /* 0x00000001ff0c7424 */ /* 0x000fe200078e00ff */
[----:B------:R0:W0:Y:S01]  /*be90*/  LDC.64 R2, c[0x4][R0] ;  /* 0x0100000000027b82 */ /* 0x0000220000000a00 */
[----:B------:R-:W0:Y:S01]  /*bea0*/  LDCU.64 UR6, c[0x4][0x190] ;  /* 0x01003200ff0677ac */ /* 0x000e220008000a00 */
[----:B------:R-:W-:Y:S01]  /*beb0*/  IMAD.MOV.U32 R13, RZ, RZ, RZ ;  /* 0x000000ffff0d7224 */ /* 0x000fe200078e00ff */
[----:B------:R-:W0:Y:S02]  /*bec0*/  LDCU.64 UR8, c[0x4][0x10] ;  /* 0x01000200ff0877ac */ /* 0x000e240008000a00 */
[----:B01234-:R-:W-:Y:S01]  /*bed0*/  MOV R4, UR4 ;  /* 0x0000000400047c02 */ /* 0x01ffe20008000f00 */
[----:B------:R-:W-:-:S02]  /*bee0*/  IMAD.U32 R5, RZ, RZ, UR5 ;  /* 0x00000005ff057e24 */ /* 0x000fc4000f8e00ff */
[----:B------:R-:W-:Y:S01]  /*bef0*/  IMAD.U32 R6, RZ, RZ, UR6 ;  /* 0x00000006ff067e24 */ /* 0x000fe2000f8e00ff */
[----:B-----5:R-:W-:Y:S01]  /*bf00*/  MOV R7, UR7 ;  /* 0x0000000700077c02 */ /* 0x020fe20008000f00 */
[----:B------:R-:W-:Y:S02]  /*bf10*/  IMAD.U32 R10, RZ, RZ, UR8 ;  /* 0x00000008ff0a7e24 */ /* 0x000fe4000f8e00ff */
[----:B------:R-:W-:-:S07]  /*bf20*/  IMAD.U32 R11, RZ, RZ, UR9 ;  /* 0x00000009ff0b7e24 */ /* 0x000fce000f8e00ff */
[----:B------:R-:W-:-:S07]  /*bf30*/  LEPC R20, `(.L_x_5625) ;  /* 0x000000001014794e */ /* 0x000fce0000000000 */
[----:B------:R-:W-:Y:S05]  /*bf40*/  CALL.ABS.NOINC R2 ;  /* 0x0000000002007343 */ /* 0x000fea0003c00000 */
.L_x_5625:
[----:B------:R-:W-:Y:S05]  /*bf50*/  EXIT ;  /* 0x000000000000794d */ /* 0x000fea0003800000 */
.L_x_5624:
        /* <DEDUP_REMOVED lines=12> */
.L_x_5627:
[----:B------:R-:W-:Y:S05]  /*c020*/  BSYNC.RECONVERGENT B0 ;  /* 0x0000000000007941 */ /* 0x000fea0003800200 */
.L_x_5626:
[----:B------:R-:W-:Y:S01]  /*c030*/  STG.E.U8 desc[UR36][R16.64], R3 ;  /* 0x0000000310007986 */ /* 0x000fe2000c101124 */
[----:B------:R-:W-:Y:S05]  /*c040*/  EXIT ;  /* 0x000000000000794d */ /* 0x000fea0003800000 */
.L_x_5623:
[----:B-----5:R-:W-:-:S06]  /*c050*/  LOP3.LUT R7, R7, 0xff, RZ, 0xc0, !PT ;  /* 0x000000ff07077812 */ /* 0x020fcc00078ec0ff */
[----:B------:R-:W0:Y:S02]  /*c060*/  I2F.U16 R7, R7 ;  /* 0x0000000700077306 */ /* 0x000e240000101000 */
        /* <DEDUP_REMOVED lines=12> */
.L_x_5628:
[----:B------:R-:W-:Y:S01]  /*c130*/  IMAD.MOV.U32 R3, RZ, RZ, 0x7f ;  /* 0x0000007fff037424 */ /* 0x000fe200078e00ff */
[----:B------:R-:W-:-:S04]  /*c140*/  ISETP.GT.U32.AND P0, PT, R7, 0x7f800000, PT ;  /* 0x7f8000000700780c */ /* 0x000fc80003f04070 */
[----:B------:R-:W-:-:S05]  /*c150*/  SEL R3, R3, 0x7c, P0 ;  /* 0x0000007c03037807 */ /* 0x000fca0000000000 */
[----:B------:R-:W-:Y:S01]  /*c160*/  STG.E.U8 desc[UR36][R16.64], R3 ;  /* 0x0000000310007986 */ /* 0x000fe2000c101124 */
[----:B------:R-:W-:Y:S05]  /*c170*/  EXIT ;  /* 0x000000000000794d */ /* 0x000fea0003800000 */
.L_x_5622:
[----:B-----5:R-:W-:-:S04]  /*c180*/  LOP3.LUT R7, R7, 0xff, RZ, 0xc0, !PT ;  /* 0x000000ff07077812 */ /* 0x020fc800078ec0ff */
[----:B------:R-:W0:Y:S02]  /*c190*/  I2F.U16 R0, R7 ;  /* 0x0000000700007306 */ /* 0x000e240000101000 */
[----:B0-----:R-:W-:-:S05]  /*c1a0*/  F2FP.BF16.F32.PACK_AB R0, RZ, R0 ;  /* 0x00000000ff00723e */ /* 0x001fca00000010ff */
[----:B------:R-:W-:Y:S01]  /*c1b0*/  STG.E.U16 desc[UR36][R16.64], R0 ;  /* 0x0000000010007986 */ /* 0x000fe2000c101524 */
[----:B------:R-:W-:Y:S05]  /*c1c0*/  EXIT ;  /* 0x000000000000794d */ /* 0x000fea0003800000 */
.L_x_5629:
        /* <DEDUP_REMOVED lines=11> */
.L_x_6020:


//--------------------- .text._ZN2at6native27unrolled_elementwise_kernelINS0_10AbsFunctorIhEESt5arrayIPcLm2EELi4E23TrivialOffsetCalculatorILi1EjES8_NS0_6memory12LoadWithCastILi1EEENS9_13StoreWithCastILi1EEEEEviT_T0_T2_T3_T4_T5_ --------------------------
	.section	.text._ZN2at6native27unrolled_elementwise_kernelINS0_10AbsFunctorIhEESt5arrayIPcLm2EELi4E23TrivialOffsetCalculatorILi1EjES8_NS0_6memory12LoadWithCastILi1EEENS9_13StoreWithCastILi1EEEEEviT_T0_T2_T3_T4_T5_,"ax",@progbits
	.align	128
        .global         _ZN2at6native27unrolled_elementwise_kernelINS0_10AbsFunctorIhEESt5arrayIPcLm2EELi4E23TrivialOffsetCalculatorILi1EjES8_NS0_6memory12LoadWithCastILi1EEENS9_13StoreWithCastILi1EEEEEviT_T0_T2_T3_T4_T5_
        .type           _ZN2at6native27unrolled_elementwise_kernelINS0_10AbsFunctorIhEESt5arrayIPcLm2EELi4E23TrivialOffsetCalculatorILi1EjES8_NS0_6memory12LoadWithCastILi1EEENS9_13StoreWithCastILi1EEEEEviT_T0_T2_T3_T4_T5_,@function
        .size           _ZN2at6native27unrolled_elementwise_kernelINS0_10AbsFunctorIhEESt5arrayIPcLm2EELi4E23TrivialOffsetCalculatorILi1EjES8_NS0_6memory12LoadWithCastILi1EEENS9_13StoreWithCastILi1EEEEEviT_T0_T2_T3_T4_T5_,(.L_x_6021 - _ZN2at6native27unrolled_elementwise_kernelINS0_10AbsFunctorIhEESt5arrayIPcLm2EELi4E23TrivialOffsetCalculatorILi1EjES8_NS0_6memory12LoadWithCastILi1EEENS9_13StoreWithCastILi1EEEEEviT_T0_T2_T3_T4_T5_)
        .other          _ZN2at6native27unrolled_elementwise_kernelINS0_10AbsFunctorIhEESt5arrayIPcLm2EELi4E23TrivialOffsetCalculatorILi1EjES8_NS0_6memory12LoadWithCastILi1EEENS9_13StoreWithCastILi1EEEEEviT_T0_T2_T3_T4_T5_,@"STO_CUDA_ENTRY STV_DEFAULT"
_ZN2at6native27unrolled_elementwise_kernelINS0_10AbsFunctorIhEESt5arrayIPcLm2EELi4E23TrivialOffsetCalculatorILi1EjES8_NS0_6memory12LoadWithCastILi1EEENS9_13StoreWithCastILi1EEEEEviT_T0_T2_T3_T4_T5_:
.text._ZN2at6native27unrolled_elementwise_kernelINS0_10AbsFunctorIhEESt5arrayIPcLm2EELi4E23TrivialOffsetCalculatorILi1EjES8_NS0_6memory12LoadWithCastILi1EEENS9_13StoreWithCastILi1EEEEEviT_T0_T2_T3_T4_T5_:
[----:B------:R-:W0:Y:S01]  /*0000*/  LDC R1, c[0x0][0x37c] ;  /* 0x0000df00ff017b82 */ /* 0x000e220000000800 */
[----:B------:R-:W1:Y:S07]  /*0010*/  S2R R23, SR_CTAID.X ;  /* 0x0000000000177919 */ /* 0x000e6e0000002500 */
[----:B------:R-:W1:Y:S01]  /*0020*/  LDC R22, c[0x0][0x380] ;  /* 0x0000e000ff167b82 */ /* 0x000e620000000800 */
[----:B------:R-:W2:Y:S01]  /*0030*/  LDCU.64 UR36, c[0x0][0x358] ;  /* 0x00006b00ff2477ac */ /* 0x000ea20008000a00 */
[----:B------:R-:W-:Y:S01]  /*0040*/  BSSY.RECONVERGENT B6, `(.L_x_5630) ;  /* 0x00000f5000067945 */ /* 0x000fe20003800200 */
[----:B------:R-:W3:Y:S01]  /*0050*/  S2R R25, SR_TID.X ;  /* 0x0000000000197919 */ /* 0x000ee20000002100 */
        /* <DEDUP_REMOVED lines=24> */
.L_x_5635:
[----:B------:R3:W5:Y:S01]  /*01e0*/  LDG.E.U8 R24, desc[UR36][R6.64] ;  /* 0x0000002406187981 */ /* 0x000762000c1e1100 */
[----:B------:R-:W-:Y:S05]  /*01f0*/  BRA `(.L_x_5637) ;  /* 0x0000000c00607947 */ /* 0x000fea0003800000 */
.L_x_5634:
        /* <DEDUP_REMOVED lines=8> */
.L_x_5639:
[----:B------:R1:W5:Y:S01]  /*0280*/  LDG.E.U8 R24, desc[UR36][R6.64] ;  /* 0x0000002406187981 */ /* 0x000362000c1e1100 */
[----:B------:R-:W-:Y:S05]  /*0290*/  BRA `(.L_x_5637) ;  /* 0x0000000c00387947 */ /* 0x000fea0003800000 */
.L_x_5638:
[----:B------:R2:W5:Y:S01]  /*02a0*/  LDG.E.U16 R24, desc[UR36][R6.64] ;  /* 0x0000002406187981 */ /* 0x000562000c1e1500 */
[----:B------:R-:W-:Y:S05]  /*02b0*/  BRA `(.L_x_5637) ;  /* 0x0000000c00307947 */ /* 0x000fea0003800000 */
.L_x_5633:
        /* <DEDUP_REMOVED lines=10> */
.L_x_5641:
[----:B------:R-:W2:Y:S02]  /*0360*/  LDG.E.U16 R4, desc[UR36][R6.64] ;  /* 0x0000002406047981 */ /* 0x000ea4000c1e1500 */
[----:B--2---:R-:W-:-:S06]  /*0370*/  HADD2.F32 R4, -RZ, R4.H0_H0 ;  /* 0x20000004ff047230 */ /* 0x004fcc0000004100 */
[----:B------:R-:W0:Y:S02]  /*0380*/  F2I.S64.TRUNC R4, R4 ;  /* 0x0000000400047311 */ /* 0x000e24000020d900 */
[----:B0-----:R-:W-:Y:S01]  /*0390*/  PRMT R24, R4, 0x7610, R24 ;  /* 0x0000761004187816 */ /* 0x001fe20000000018 */
[----:B------:R-:W-:Y:S06]  /*03a0*/  BRA `(.L_x_5637) ;  /* 0x0000000800f47947 */ /* 0x000fec0003800000 */
.L_x_5640:
        /* <DEDUP_REMOVED lines=10> */
.L_x_5643:
[----:B------:R-:W2:Y:S02]  /*0450*/  LDG.E.U16 R6, desc[UR36][R6.64] ;  /* 0x0000002406067981 */ /* 0x000ea4000c1e1500 */
[----:B--2---:R-:W-:-:S06]  /*0460*/  HADD2.F32 R4, -RZ, R6.H0_H0 ;  /* 0x20000006ff047230 */ /* 0x004fcc0000004100 */
[----:B------:R-:W0:Y:S02]  /*0470*/  F2I.S64.TRUNC R4, R4 ;  /* 0x0000000400047311 */ /* 0x000e24000020d900 */
[----:B0-----:R-:W-:Y:S01]  /*0480*/  PRMT R24, R4, 0x7610, R24 ;  /* 0x0000761004187816 */ /* 0x001fe20000000018 */
[----:B------:R-:W-:Y:S06]  /*0490*/  BRA `(.L_x_5637) ;  /* 0x0000000800b87947 */ /* 0x000fec0003800000 */
.L_x_5642:
[----:B------:R-:W2:Y:S02]  /*04a0*/  LDG.E.64 R4, desc[UR36][R6.64] ;  /* 0x0000002406047981 */ /* 0x000ea4000c1e1b00 */
[----:B--2---:R-:W0:Y:S02]  /*04b0*/  F2I.S64.F64.TRUNC R4, R4 ;  /* 0x0000000400047311 */ /* 0x004e24000030d900 */
[----:B0-----:R-:W-:Y:S01]  /*04c0*/  PRMT R24, R4, 0x7610, R24 ;  /* 0x0000761004187816 */ /* 0x001fe20000000018 */
[----:B------:R-:W-:Y:S06]  /*04d0*/  BRA `(.L_x_5637) ;  /* 0x0000000800a87947 */ /* 0x000fec0003800000 */
.L_x_5632:
        /* <DEDUP_REMOVED lines=12> */
.L_x_5646:
[----:B------:R-:W2:Y:S02]  /*05a0*/  LDG.E.64 R6, desc[UR36][R6.64] ;  /* 0x0000002406067981 */ /* 0x000ea4000c1e1b00 */
[----:B--2---:R-:W0:Y:S02]  /*05b0*/  F2I.S64.F64.TRUNC R4, R6 ;  /* 0x0000000600047311 */ /* 0x004e24000030d900 */
[----:B0-----:R-:W-:Y:S01]  /*05c0*/  PRMT R24, R4, 0x7610, R24 ;  /* 0x0000761004187816 */ /* 0x001fe20000000018 */
[----:B------:R-:W-:Y:S06]  /*05d0*/  BRA `(.L_x_5637) ;  /* 0x0000000800687947 */ /* 0x000fec0003800000 */
.L_x_5645:
        /* <DEDUP_REMOVED lines=24> */
[----:B------:R-:W0:Y:S02]  /*0760*/  F2I.S64.TRUNC R4, R3 ;  /* 0x0000000300047311 */ /* 0x000e24000020d900 */
[----:B0-----:R-:W-:Y:S01]  /*0770*/  PRMT R24, R4, 0x7610, R24 ;  /* 0x0000761004187816 */ /* 0x001fe20000000018 */
[----:B------:R-:W-:Y:S06]  /*0780*/  BRA `(.L_x_5637) ;  /* 0x0000000400fc7947 */ /* 0x000fec0003800000 */
.L_x_5648:
        /* <DEDUP_REMOVED lines=12> */
[----:B------:R-:W0:Y:S02]  /*0850*/  F2I.S64.TRUNC R4, R0 ;  /* 0x0000000000047311 */ /* 0x000e24000020d900 */
[----:B0-----:R-:W-:Y:S01]  /*0860*/  PRMT R24, R4, 0x7610, R24 ;  /* 0x0000761004187816 */ /* 0x001fe20000000018 */
[----:B------:R-:W-:Y:S06]  /*0870*/  BRA `(.L_x_5637) ;  /* 0x0000000400c07947 */ /* 0x000fec0003800000 */
.L_x_5647:
[----:B------:R-:W2:Y:S02]  /*0880*/  LDG.E.U16 R4, desc[UR36][R6.64] ;  /* 0x0000002406047981 */ /* 0x000ea4000c1e1500 */
[----:B--2---:R-:W-:-:S06]  /*0890*/  IMAD.U32 R4, R4, 0x10000, RZ ;  /* 0x0001000004047824 */ /* 0x004fcc00078e00ff */
[----:B------:R-:W0:Y:S02]  /*08a0*/  F2I.S64.TRUNC R4, R4 ;  /* 0x0000000400047311 */ /* 0x000e24000020d900 */
[----:B0-----:R-:W-:Y:S01]  /*08b0*/  PRMT R24, R4, 0x7610, R24 ;  /* 0x0000761004187816 */ /* 0x001fe20000000018 */
[----:B------:R-:W-:Y:S06]  /*08c0*/  BRA `(.L_x_5637) ;  /* 0x0000000400ac7947 */ /* 0x000fec0003800000 */
.L_x_5644:
        /* <DEDUP_REMOVED lines=10> */
.L_x_5651:
        /* <DEDUP_REMOVED lines=21> */
.L_x_5655:
[----:B------:R-:W-:Y:S05]  /*0ac0*/  BSYNC.RECONVERGENT B1 ;  /* 0x0000000000017941 */ /* 0x000fea0003800200 */
.L_x_5654:
[----:B------:R-:W-:Y:S01]  /*0ad0*/  IMAD.SHL.U32 R0, R0, 0x100000, RZ ;  /* 0x0010000000007824 */ /* 0x000fe200078e00ff */
[----:B------:R-:W-:-:S04]  /*0ae0*/  LEA R3, R3, 0x3b800000, 0x17 ;  /* 0x3b80000003037811 */ /* 0x000fc800078eb8ff */
[----:B------:R-:W-:-:S07]  /*0af0*/  LOP3.LUT R4, R3, R0, R7, 0xfe, !PT ;  /* 0x0000000003047212 */ /* 0x000fce00078efe07 */
.L_x_5653:
[----:B------:R-:W-:Y:S05]  /*0b00*/  BSYNC.RECONVERGENT B0 ;  /* 0x0000000000007941 */ /* 0x000fea0003800200 */
.L_x_5652:
[----:B------:R-:W0:Y:S02]  /*0b10*/  F2I.S64.TRUNC R4, R4 ;  /* 0x0000000400047311 */ /* 0x000e24000020d900 */
[----:B0-----:R-:W-:Y:S01]  /*0b20*/  PRMT R24, R4, 0x7610, R24 ;  /* 0x0000761004187816 */ /* 0x001fe20000000018 */
[----:B------:R-:W-:Y:S06]  /*0b30*/  BRA `(.L_x_5637) ;  /* 0x0000000400107947 */ /* 0x000fec0003800000 */
.L_x_5650:
        /* <DEDUP_REMOVED lines=21> */
.L_x_5659:
[----:B------:R-:W-:Y:S05]  /*0c90*/  BSYNC.RECONVERGENT B1 ;  /* 0x0000000000017941 */ /* 0x000fea0003800200 */
.L_x_5658:
[----:B------:R-:W-:Y:S01]  /*0ca0*/  IMAD.SHL.U32 R0, R0, 0x200000, RZ ;  /* 0x0020000000007824 */ /* 0x000fe200078e00ff */
[----:B------:R-:W-:-:S04]  /*0cb0*/  LEA R3, R3, 0x37800000, 0x17 ;  /* 0x3780000003037811 */ /* 0x000fc800078eb8ff */
[----:B------:R-:W-:-:S07]  /*0cc0*/  LOP3.LUT R4, R3, R0, R7, 0xfe, !PT ;  /* 0x0000000003047212 */ /* 0x000fce00078efe07 */
.L_x_5657:
[----:B------:R-:W-:Y:S05]  /*0cd0*/  BSYNC.RECONVERGENT B0 ;  /* 0x0000000000007941 */ /* 0x000fea0003800200 */
.L_x_5656:
[----:B------:R-:W0:Y:S02]  /*0ce0*/  F2I.S64.TRUNC R4, R4 ;  /* 0x0000000400047311 */ /* 0x000e24000020d900 */
[----:B0-----:R-:W-:Y:S01]  /*0cf0*/  PRMT R24, R4, 0x7610, R24 ;  /* 0x0000761004187816 */ /* 0x001fe20000000018 */
[----:B------:R-:W-:Y:S06]  /*0d00*/  BRA `(.L_x_5637) ;  /* 0x00000000009c7947 */ /* 0x000fec0003800000 */
.L_x_5649:
[----:B------:R-:W-:-:S09]  /*0d10*/  UISETP.NE.AND UP0, UPT, UR4, 0x1c, UPT ;  /* 0x0000001c0400788c */ /* 0x000fd2000bf05270 */
[----:B------:R-:W-:Y:S05]  /*0d20*/  BRA.U !UP0, `(.L_x_5660) ;  /* 0x0000000108907547 */ /* 0x000fea000b800000 */
[----:B------:R-:W-:-:S09]  /*0d30*/  UISETP.NE.AND UP0, UPT, UR4, 0x1d, UPT ;  /* 0x0000001d0400788c */ /* 0x000fd2000bf05270 */
[----:B------:R-:W-:Y:S05]  /*0d40*/  BRA.U !UP0, `(.L_x_5661) ;  /* 0x0000000108807547 */ /* 0x000fea000b800000 */
[----:B------:R-:W-:-:S09]  /*0d50*/  UISETP.NE.AND UP0, UPT, UR4, 0x2c, UPT ;  /* 0x0000002c0400788c */ /* 0x000fd2000bf05270 */
[----:B------:R-:W-:Y:S05]  /*0d60*/  BRA.U !UP0, `(.L_x_5662) ;  /* 0x0000000108487547 */ /* 0x000fea000b800000 */
.L_x_5636:
        /* <DEDUP_REMOVED lines=16> */
.L_x_5663:
[----:B------:R-:W-:Y:S01]  /*0e70*/  PRMT R24, RZ, 0x7610, R24 ;  /* 0x00007610ff187816 */ /* 0x000fe20000000018 */
[----:B------:R-:W-:Y:S06]  /*0e80*/  BRA `(.L_x_5637) ;  /* 0x00000000003c7947 */ /* 0x000fec0003800000 */
.L_x_5662:
        /* <DEDUP_REMOVED lines=8> */
.L_x_5665:
[----:B------:R-:W-:Y:S05]  /*0f10*/  BSYNC.RECONVERGENT B0 ;  /* 0x0000000000007941 */ /* 0x000fea0003800200 */
.L_x_5664:
[----:B------:R-:W0:Y:S02]  /*0f20*/  F2I.S64.TRUNC R4, R4 ;  /* 0x0000000400047311 */ /* 0x000e24000020d900 */
[----:B0-----:R-:W-:Y:S01]  /*0f30*/  PRMT R24, R4, 0x7610, R24 ;  /* 0x0000761004187816 */ /* 0x001fe20000000018 */
[----:B------:R-:W-:Y:S06]  /*0f40*/  BRA `(.L_x_5637) ;  /* 0x00000000000c7947 */ /* 0x000fec0003800000 */
.L_x_5661:
[----:B------:R0:W5:Y:S01]  /*0f50*/  LDG.E.U8 R24, desc[UR36][R6.64] ;  /* 0x0000002406187981 */ /* 0x000162000c1e1100 */
[----:B------:R-:W-:Y:S05]  /*0f60*/  BRA `(.L_x_5637) ;  /* 0x0000000000047947 */ /* 0x000fea0003800000 */
.L_x_5660:
[----:B------:R0:W5:Y:S02]  /*0f70*/  LDG.E.U8 R24, desc[UR36][R6.64] ;  /* 0x0000002406187981 */ /* 0x000164000c1e1100 */
.L_x_5637:
[----:B------:R-:W-:-:S07]  /*0f80*/  VIADD R25, R2, 0x80 ;  /* 0x0000008002197836 */ /* 0x000fce0000000000 */
.L_x_5631:
[----:B------:R-:W-:Y:S05]  /*0f90*/  BSYNC.RECONVERGENT B6 ;  /* 0x0000000000067941 */ /* 0x000fea0003800200 */
.L_x_5630:
        /* <DEDUP_REMOVED lines=23> */
.L_x_5671:
[----:B------:R0:W5:Y:S01]  /*1110*/  LDG.E.U8 R19, desc[UR36][R6.64] ;  /* 0x0000002406137981 */ /* 0x000162000c1e1100 */
[----:B------:R-:W-:Y:S05]  /*1120*/  BRA `(.L_x_5673) ;  /* 0x0000000c00607947 */ /* 0x000fea0003800000 */
.L_x_5670:
        /* <DEDUP_REMOVED lines=8> */
.L_x_5675:
[----:B------:R4:W5:Y:S01]  /*11b0*/  LDG.E.U8 R19, desc[UR36][R6.64] ;  /* 0x0000002406137981 */ /* 0x000962000c1e1100 */
[----:B------:R-:W-:Y:S05]  /*11c0*/  BRA `(.L_x_5673) ;  /* 0x0000000c00387947 */ /* 0x000fea0003800000 */
.L_x_5674:
[----:B------:R0:W5:Y:S01]  /*11d0*/  LDG.E.U16 R19, desc[UR36][R6.64] ;  /* 0x0000002406137981 */ /* 0x000162000c1e1500 */
[----:B------:R-:W-:Y:S05]  /*11e0*/  BRA `(.L_x_5673) ;  /* 0x0000000c00307947 */ /* 0x000fea0003800000 */
.L_x_5669:
        /* <DEDUP_REMOVED lines=10> */
.L_x_5677:
[----:B------:R-:W2:Y:S02]  /*1290*/  LDG.E.U16 R4, desc[UR36][R6.64] ;  /* 0x0000002406047981 */ /* 0x000ea4000c1e1500 */
[----:B--2---:R-:W-:-:S06]  /*12a0*/  HADD2.F32 R4, -RZ, R4.H0_H0 ;  /* 0x20000004ff047230 */ /* 0x004fcc0000004100 */
[----:B------:R-:W0:Y:S02]  /*12b0*/  F2I.S64.TRUNC R4, R4 ;  /* 0x0000000400047311 */ /* 0x000e24000020d900 */
[----:B0-----:R-:W-:Y:S01]  /*12c0*/  PRMT R19, R4, 0x7610, R19 ;  /* 0x0000761004137816 */ /* 0x001fe20000000013 */
[----:B------:R-:W-:Y:S06]  /*12d0*/  BRA `(.L_x_5673) ;  /* 0x0000000800f47947 */ /* 0x000fec0003800000 */
.L_x_5676:
        /* <DEDUP_REMOVED lines=10> */
.L_x_5679:
[----:B------:R-:W2:Y:S02]  /*1380*/  LDG.E.U16 R6, desc[UR36][R6.64] ;  /* 0x0000002406067981 */ /* 0x000ea4000c1e1500 */
[----:B--2---:R-:W-:-:S06]  /*1390*/  HADD2.F32 R4, -RZ, R6.H0_H0 ;  /* 0x20000006ff047230 */ /* 0x004fcc0000004100 */
[----:B------:R-:W0:Y:S02]  /*13a0*/  F2I.S64.TRUNC R4, R4 ;  /* 0x0000000400047311 */ /* 0x000e24000020d900 */
[----:B0-----:R-:W-:Y:S01]  /*13b0*/  PRMT R19, R4, 0x7610, R19 ;  /* 0x0000761004137816 */ /* 0x001fe20000000013 */
[----:B------:R-:W-:Y:S06]  /*13c0*/  BRA `(.L_x_5673) ;  /* 0x0000000800b87947 */ /* 0x000fec0003800000 */
.L_x_5678:
[----:B------:R-:W2:Y:S02]  /*13d0*/  LDG.E.64 R4, desc[UR36][R6.64] ;  /* 0x0000002406047981 */ /* 0x000ea4000c1e1b00 */
[----:B--2---:R-:W0:Y:S02]  /*13e0*/  F2I.S64.F64.TRUNC R4, R4 ;  /* 0x0000000400047311 */ /* 0x004e24000030d900 */
[----:B0-----:R-:W-:Y:S01]  /*13f0*/  PRMT R19, R4, 0x7610, R19 ;  /* 0x0000761004137816 */ /* 0x001fe20000000013 */
[----:B------:R-:W-:Y:S06]  /*1400*/  BRA `(.L_x_5673) ;  /* 0x0000000800a87947 */ /* 0x000fec0003800000 */
.L_x_5668:
        /* <DEDUP_REMOVED lines=12> */
.L_x_5682:
[----:B------:R-:W2:Y:S02]  /*14d0*/  LDG.E.64 R6, desc[UR36][R6.64] ;  /* 0x0000002406067981 */ /* 0x000ea4000c1e1b00 */
[----:B--2---:R-:W0:Y:S02]  /*14e0*/  F2I.S64.F64.TRUNC R4, R6 ;  /* 0x0000000600047311 */ /* 0x004e24000030d900 */
[----:B0-----:R-:W-:Y:S01]  /*14f0*/  PRMT R19, R4, 0x7610, R19 ;  /* 0x0000761004137816 */ /* 0x001fe20000000013 */
[----:B------:R-:W-:Y:S06]  /*1500*/  BRA `(.L_x_5673) ;  /* 0x0000000800687947 */ /* 0x000fec0003800000 */
.L_x_5681:
        /* <DEDUP_REMOVED lines=27> */
.L_x_5684:
        /* <DEDUP_REMOVED lines=12> */
[----:B------:R-:W0:Y:S02]  /*1780*/  F2I.S64.TRUNC R4, R0 ;  /* 0x0000000000047311 */ /* 0x000e24000020d900 */
[----:B0-----:R-:W-:Y:S01]  /*1790*/  PRMT R19, R4, 0x7610, R19 ;  /* 0x0000761004137816 */ /* 0x001fe20000000013 */
[----:B------:R-:W-:Y:S06]  /*17a0*/  BRA `(.L_x_5673) ;  /* 0x0000000400c07947 */ /* 0x000fec0003800000 */
.L_x_5683:
[----:B------:R-:W2:Y:S02]  /*17b0*/  LDG.E.U16 R4, desc[UR36][R6.64] ;  /* 0x0000002406047981 */ /* 0x000ea4000c1e1500 */
[----:B--2---:R-:W-:-:S06]  /*17c0*/  IMAD.U32 R4, R4, 0x10000, RZ ;  /* 0x0001000004047824 */ /* 0x004fcc00078e00ff */
[----:B------:R-:W0:Y:S02]  /*17d0*/  F2I.S64.TRUNC R4, R4 ;  /* 0x0000000400047311 */ /* 0x000e24000020d900 */
[----:B0-----:R-:W-:Y:S01]  /*17e0*/  PRMT R19, R4, 0x7610, R19 ;  /* 0x0000761004137816 */ /* 0x001fe20000000013 */
[----:B------:R-:W-:Y:S06]  /*17f0*/  BRA `(.L_x_5673) ;  /* 0x0000000400ac7947 */ /* 0x000fec0003800000 */
.L_x_5680:
        /* <DEDUP_REMOVED lines=10> */
.L_x_5687:
        /* <DEDUP_REMOVED lines=21> */
.L_x_5691:
[----:B------:R-:W-:Y:S05]  /*19f0*/  BSYNC.RECONVERGENT B1 ;  /* 0x0000000000017941 */ /* 0x000fea0003800200 */
.L_x_5690:
[----:B------:R-:W-:Y:S01]  /*1a00*/  IMAD.SHL.U32 R0, R0, 0x100000, RZ ;  /* 0x0010000000007824 */ /* 0x000fe200078e00ff */
[----:B------:R-:W-:-:S04]  /*1a10*/  LEA R3, R3, 0x3b800000, 0x17 ;  /* 0x3b80000003037811 */ /* 0x000fc800078eb8ff */
[----:B------:R-:W-:-:S07]  /*1a20*/  LOP3.LUT R4, R3, R0, R7, 0xfe, !PT ;  /* 0x0000000003047212 */ /* 0x000fce00078efe07 */
.L_x_5689:
[----:B------:R-:W-:Y:S05]  /*1a30*/  BSYNC.RECONVERGENT B0 ;  /* 0x0000000000007941 */ /* 0x000fea0003800200 */
.L_x_5688:
[----:B------:R-:W0:Y:S02]  /*1a40*/  F2I.S64.TRUNC R4, R4 ;  /* 0x0000000400047311 */ /* 0x000e24000020d900 */
[----:B0-----:R-:W-:Y:S01]  /*1a50*/  PRMT R19, R4, 0x7610, R19 ;  /* 0x0000761004137816 */ /* 0x001fe20000000013 */
[----:B------:R-:W-:Y:S06]  /*1a60*/  BRA `(.L_x_5673) ;  /* 0x0000000400107947 */ /* 0x000fec0003800000 */
.L_x_5686:
        /* <DEDUP_REMOVED lines=21> */
.L_x_5695:
[----:B------:R-:W-:Y:S05]  /*1bc0*/  BSYNC.RECONVERGENT B1 ;  /* 0x0000000000017941 */ /* 0x000fea0003800200 */
.L_x_5694:
[----:B------:R-:W-:Y:S01]  /*1bd0*/  IMAD.SHL.U32 R0, R0, 0x200000, RZ ;  /* 0x0020000000007824 */ /* 0x000fe200078e00ff */
[----:B------:R-:W-:-:S04]  /*1be0*/  LEA R3, R3, 0x37800000, 0x17 ;  /* 0x3780000003037811 */ /* 0x000fc800078eb8ff */
[----:B------:R-:W-:-:S07]  /*1bf0*/  LOP3.LUT R4, R3, R0, R7, 0xfe, !PT ;  /* 0x0000000003047212 */ /* 0x000fce00078efe07 */
.L_x_5693:
[----:B------:R-:W-:Y:S05]  /*1c00*/  BSYNC.RECONVERGENT B0 ;  /* 0x0000000000007941 */ /* 0x000fea0003800200 */
.L_x_5692:
[----:B------:R-:W0:Y:S02]  /*1c10*/  F2I.S64.TRUNC R4, R4 ;  /* 0x0000000400047311 */ /* 0x000e24000020d900 */
[----:B0-----:R-:W-:Y:S01]  /*1c20*/  PRMT R19, R4, 0x7610, R19 ;  /* 0x0000761004137816 */ /* 0x001fe20000000013 */
[----:B------:R-:W-:Y:S06]  /*1c30*/  BRA `(.L_x_5673) ;  /* 0x00000000009c7947 */ /* 0x000fec0003800000 */
.L_x_5685:
        /* <DEDUP_REMOVED lines=14> */
.L_x_5699:
[----:B------:R-:W-:Y:S05]  /*1d20*/  BSYNC.RECONVERGENT B0 ;  /* 0x0000000000007941 */ /* 0x000fea0003800200 */
.L_x_5698:
[----:B------:R-:W0:Y:S02]  /*1d30*/  F2I.S64.TRUNC R4, R4 ;  /* 0x0000000400047311 */ /* 0x000e24000020d900 */
[----:B0-----:R-:W-:Y:S01]  /*1d40*/  PRMT R19, R4, 0x7610, R19 ;  /* 0x0000761004137816 */ /* 0x001fe20000000013 */
[----:B------:R-:W-:Y:S06]  /*1d50*/  BRA `(.L_x_5673) ;  /* 0x0000000000547947 */ /* 0x000fec0003800000 */
.L_x_5672:
        /* <DEDUP_REMOVED lines=16> */
.L_x_5700:
[----:B------:R-:W-:Y:S01]  /*1e60*/  PRMT R19, RZ, 0x7610, R19 ;  /* 0x00007610ff137816 */ /* 0x000fe20000000013 */
[----:B------:R-:W-:Y:S06]  /*1e70*/  BRA `(.L_x_5673) ;  /* 0x00000000000c7947 */ /* 0x000fec0003800000 */
.L_x_5697:
[----:B------:R1:W5:Y:S01]  /*1e80*/  LDG.E.U8 R19, desc[UR36][R6.64] ;  /* 0x0000002406137981 */ /* 0x000362000c1e1100 */
[----:B------:R-:W-:Y:S05]  /*1e90*/  BRA `(.L_x_5673) ;  /* 0x0000000000047947 */ /* 0x000fea0003800000 */
.L_x_5696:
[----:B------:R0:W5:Y:S02]  /*1ea0*/  LDG.E.U8 R19, desc[UR36][R6.64] ;  /* 0x0000002406137981 */ /* 0x000164000c1e1100 */
.L_x_5673:
[----:B------:R-:W-:-:S07]  /*1eb0*/  VIADD R25, R25, 0x80 ;  /* 0x0000008019197836 */ /* 0x000fce0000000000 */
.L_x_5667:
[----:B------:R-:W-:Y:S05]  /*1ec0*/  BSYNC.RECONVERGENT B6 ;  /* 0x0000000000067941 */ /* 0x000fea0003800200 */
.L_x_5666:
        /* <DEDUP_REMOVED lines=23> */
.L_x_5706:
[----:B------:R0:W5:Y:S01]  /*2040*/  LDG.E.U8 R18, desc[UR36][R6.64] ;  /* 0x0000002406127981 */ /* 0x000162000c1e1100 */
[----:B------:R-:W-:Y:S05]  /*2050*/  BRA `(.L_x_5708) ;  /* 0x0000000c00607947 */ /* 0x000fea0003800000 */
.L_x_5705:
        /* <DEDUP_REMOVED lines=8> */
.L_x_5710:
[----:B------:R3:W5:Y:S01]  /*20e0*/  LDG.E.U8 R18, desc[UR36][R6.64] ;  /* 0x0000002406127981 */ /* 0x000762000c1e1100 */
[----:B------:R-:W-:Y:S05]  /*20f0*/  BRA `(.L_x_5708) ;  /* 0x0000000c00387947 */ /* 0x000fea0003800000 */
.L_x_5709:
[----:B------:R0:W5:Y:S01]  /*2100*/  LDG.E.U16 R18, desc[UR36][R6.64] ;  /* 0x0000002406127981 */ /* 0x000162000c1e1500 */
[----:B------:R-:W-:Y:S05]  /*2110*/  BRA `(.L_x_5708) ;  /* 0x0000000c00307947 */ /* 0x000fea0003800000 */
.L_x_5704:
        /* <DEDUP_REMOVED lines=10> */
.L_x_5712:
[----:B------:R-:W2:Y:S02]  /*21c0*/  LDG.E.U16 R4, desc[UR36][R6.64] ;  /* 0x0000002406047981 */ /* 0x000ea4000c1e1500 */
[----:B--2---:R-:W-:-:S06]  /*21d0*/  HADD2.F32 R4, -RZ, R4.H0_H0 ;  /* 0x20000004ff047230 */ /* 0x004fcc0000004100 */
[----:B------:R-:W0:Y:S02]  /*21e0*/  F2I.S64.TRUNC R4, R4 ;  /* 0x0000000400047311 */ /* 0x000e24000020d900 */
[----:B0-----:R-:W-:Y:S01]  /*21f0*/  PRMT R18, R4, 0x7610, R18 ;  /* 0x0000761004127816 */ /* 0x001fe20000000012 */
[----:B------:R-:W-:Y:S06]  /*2200*/  BRA `(.L_x_5708) ;  /* 0x0000000800f47947 */ /* 0x000fec0003800000 */
.L_x_5711:
        /* <DEDUP_REMOVED lines=10> */
.L_x_5714:
[----:B------:R-:W2:Y:S02]  /*22b0*/  LDG.E.U16 R6, desc[UR36][R6.64] ;  /* 0x0000002406067981 */ /* 0x000ea4000c1e1500 */
[----:B--2---:R-:W-:-:S06]  /*22c0*/  HADD2.F32 R4, -RZ, R6.H0_H0 ;  /* 0x20000006ff047230 */ /* 0x004fcc0000004100 */
[----:B------:R-:W0:Y:S02]  /*22d0*/  F2I.S64.TRUNC R4, R4 ;  /* 0x0000000400047311 */ /* 0x000e24000020d900 */
[----:B0-----:R-:W-:Y:S01]  /*22e0*/  PRMT R18, R4, 0x7610, R18 ;  /* 0x0000761004127816 */ /* 0x001fe20000000012 */
[----:B------:R-:W-:Y:S06]  /*22f0*/  BRA `(.L_x_5708) ;  /* 0x0000000800b87947 */ /* 0x000fec0003800000 */
.L_x_5713:
[----:B------:R-:W2:Y:S02]  /*2300*/  LDG.E.64 R4, desc[UR36][R6.64] ;  /* 0x0000002406047981 */ /* 0x000ea4000c1e1b00 */
[----:B--2---:R-:W0:Y:S02]  /*2310*/  F2I.S64.F64.TRUNC R4, R4 ;  /* 0x0000000400047311 */ /* 0x004e24000030d900 */
[----:B0-----:R-:W-:Y:S01]  /*2320*/  PRMT R18, R4, 0x7610, R18 ;  /* 0x0000761004127816 */ /* 0x001fe20000000012 */
[----:B------:R-:W-:Y:S06]  /*2330*/  BRA `(.L_x_5708) ;  /* 0x0000000800a87947 */ /* 0x000fec0003800000 */
.L_x_5703:
        /* <DEDUP_REMOVED lines=12> */
.L_x_5717:
[----:B------:R-:W2:Y:S02]  /*2400*/  LDG.E.64 R6, desc[UR36][R6.64] ;  /* 0x0000002406067981 */ /* 0x000ea4000c1e1b00 */
[----:B--2---:R-:W0:Y:S02]  /*2410*/  F2I.S64.F64.TRUNC R4, R6 ;  /* 0x0000000600047311 */ /* 0x004e24000030d900 */
[----:B0-----:R-:W-:Y:S01]  /*2420*/  PRMT R18, R4, 0x7610, R18 ;  /* 0x0000761004127816 */ /* 0x001fe20000000012 */
[----:B------:R-:W-:Y:S06]  /*2430*/  BRA `(.L_x_5708) ;  /* 0x0000000800687947 */ /* 0x000fec0003800000 */
.L_x_5716:
        /* <DEDUP_REMOVED lines=27> */
.L_x_5719:
        /* <DEDUP_REMOVED lines=15> */
.L_x_5718:
[----:B------:R-:W2:Y:S02]  /*26e0*/  LDG.E.U16 R4, desc[UR36][R6.64] ;  /* 0x0000002406047981 */ /* 0x000ea4000c1e1500 */
[----:B--2---:R-:W-:-:S06]  /*26f0*/  IMAD.U32 R4, R4, 0x10000, RZ ;  /* 0x0001000004047824 */ /* 0x004fcc00078e00ff */
[----:B------:R-:W0:Y:S02]  /*2700*/  F2I.S64.TRUNC R4, R4 ;  /* 0x0000000400047311 */ /* 0x000e24000020d900 */
[----:B0-----:R-:W-:Y:S01]  /*2710*/  PRMT R18, R4, 0x7610, R18 ;  /* 0x0000761004127816 */ /* 0x001fe20000000012 */
[----:B------:R-:W-:Y:S06]  /*2720*/  BRA `(.L_x_5708) ;  /* 0x0000000400ac7947 */ /* 0x000fec0003800000 */
.L_x_5715:
        /* <DEDUP_REMOVED lines=10> */
.L_x_5722:
        /* <DEDUP_REMOVED lines=21> */
.L_x_5726:
[----:B------:R-:W-:Y:S05]  /*2920*/  BSYNC.RECONVERGENT B1 ;  /* 0x0000000000017941 */ /* 0x000fea0003800200 */
.L_x_5725:
[----:B------:R-:W-:Y:S01]  /*2930*/  IMAD.SHL.U32 R0, R0, 0x100000, RZ ;  /* 0x0010000000007824 */ /* 0x000fe200078e00ff */
[----:B------:R-:W-:-:S04]  /*2940*/  LEA R3, R3, 0x3b800000, 0x17 ;  /* 0x3b80000003037811 */ /* 0x000fc800078eb8ff */
[----:B------:R-:W-:-:S07]  /*2950*/  LOP3.LUT R4, R3, R0, R7, 0xfe, !PT ;  /* 0x0000000003047212 */ /* 0x000fce00078efe07 */
.L_x_5724:
[----:B------:R-:W-:Y:S05]  /*2960*/  BSYNC.RECONVERGENT B0 ;  /* 0x0000000000007941 */ /* 0x000fea0003800200 */
.L_x_5723:
[----:B------:R-:W0:Y:S02]  /*2970*/  F2I.S64.TRUNC R4, R4 ;  /* 0x0000000400047311 */ /* 0x000e24000020d900 */
[----:B0-----:R-:W-:Y:S01]  /*2980*/  PRMT R18, R4, 0x7610, R18 ;  /* 0x0000761004127816 */ /* 0x001fe20000000012 */
[----:B------:R-:W-:Y:S06]  /*2990*/  BRA `(.L_x_5708) ;  /* 0x0000000400107947 */ /* 0x000fec0003800000 */
.L_x_5721:
        /* <DEDUP_REMOVED lines=21> */
.L_x_5730:
[----:B------:R-:W-:Y:S05]  /*2af0*/  BSYNC.RECONVERGENT B1 ;  /* 0x0000000000017941 */ /* 0x000fea0003800200 */
.L_x_5729:
[----:B------:R-:W-:Y:S01]  /*2b00*/  IMAD.SHL.U32 R0, R0, 0x200000, RZ ;  /* 0x0020000000007824 */ /* 0x000fe200078e00ff */
[----:B------:R-:W-:-:S04]  /*2b10*/  LEA R3, R3, 0x37800000, 0x17 ;  /* 0x3780000003037811 */ /* 0x000fc800078eb8ff */
[----:B------:R-:W-:-:S07]  /*2b20*/  LOP3.LUT R4, R3, R0, R7, 0xfe, !PT ;  /* 0x0000000003047212 */ /* 0x000fce00078efe07 */
.L_x_5728:
[----:B------:R-:W-:Y:S05]  /*2b30*/  BSYNC.RECONVERGENT B0 ;  /* 0x0000000000007941 */ /* 0x000fea0003800200 */
.L_x_5727:
[----:B------:R-:W0:Y:S02]  /*2b40*/  F2I.S64.TRUNC R4, R4 ;  /* 0x0000000400047311 */ /* 0x000e24000020d900 */
[----:B0-----:R-:W-:Y:S01]  /*2b50*/  PRMT R18, R4, 0x7610, R18 ;  /* 0x0000761004127816 */ /* 0x001fe20000000012 */
[----:B------:R-:W-:Y:S06]  /*2b60*/  BRA `(.L_x_5708) ;  /* 0x00000000009c7947 */ /* 0x000fec0003800000 */
.L_x_5720:
        /* <DEDUP_REMOVED lines=14> */
.L_x_5734:
[----:B------:R-:W-:Y:S05]  /*2c50*/  BSYNC.RECONVERGENT B0 ;  /* 0x0000000000007941 */ /* 0x000fea0003800200 */
.L_x_5733:
[----:B------:R-:W0:Y:S02]  /*2c60*/  F2I.S64.TRUNC R4, R4 ;  /* 0x0000000400047311 */ /* 0x000e24000020d900 */
[----:B0-----:R-:W-:Y:S01]  /*2c70*/  PRMT R18, R4, 0x7610, R18 ;  /* 0x0000761004127816 */ /* 0x001fe20000000012 */
[----:B------:R-:W-:Y:S06]  /*2c80*/  BRA `(.L_x_5708) ;  /* 0x0000000000547947 */ /* 0x000fec0003800000 */
.L_x_5707:
        /* <DEDUP_REMOVED lines=16> */
.L_x_5735:
[----:B------:R-:W-:Y:S01]  /*2d90*/  PRMT R18, RZ, 0x7610, R18 ;  /* 0x00007610ff127816 */ /* 0x000fe20000000012 */
[----:B------:R-:W-:Y:S06]  /*2da0*/  BRA `(.L_x_5708) ;  /* 0x00000000000c7947 */ /* 0x000fec0003800000 */
.L_x_5732:
[----:B------:R2:W5:Y:S01]  /*2db0*/  LDG.E.U8 R18, desc[UR36][R6.64] ;  /* 0x0000002406127981 */ /* 0x000562000c1e1100 */
[----:B------:R-:W-:Y:S05]  /*2dc0*/  BRA `(.L_x_5708) ;  /* 0x0000000000047947 */ /* 0x000fea0003800000 */
.L_x_5731:
[----:B------:R1:W5:Y:S02]  /*2dd0*/  LDG.E.U8 R18, desc[UR36][R6.64] ;  /* 0x0000002406127981 */ /* 0x000364000c1e1100 */
.L_x_5708:
[----:B------:R-:W-:-:S07]  /*2de0*/  VIADD R25, R25, 0x80 ;  /* 0x0000008019197836 */ /* 0x000fce0000000000 */
.L_x_5702:
[----:B------:R-:W-:Y:S05]  /*2df0*/  BSYNC.RECONVERGENT B6 ;  /* 0x0000000000067941 */ /* 0x000fea0003800200 */
.L_x_5701:
        /* <DEDUP_REMOVED lines=23> */
.L_x_5741:
[----:B------:R0:W5:Y:S01]  /*2f70*/  LDG.E.U8 R17, desc[UR36][R6.64] ;  /* 0x0000002406117981 */ /* 0x000162000c1e1100 */
[----:B------:R-:W-:Y:S05]  /*2f80*/  BRA `(.L_x_5737) ;  /* 0x0000000c005c7947 */ /* 0x000fea0003800000 */
.L_x_5740:
        /* <DEDUP_REMOVED lines=8> */
.L_x_5744:
[----:B------:R0:W5:Y:S01]  /*3010*/  LDG.E.U8 R17, desc[UR36][R6.64] ;  /* 0x0000002406117981 */ /* 0x000162000c1e1100 */
[----:B------:R-:W-:Y:S05]  /*3020*/  BRA `(.L_x_5737) ;  /* 0x0000000c00347947 */ /* 0x000fea0003800000 */
.L_x_5743:
[----:B------:R0:W5:Y:S01]  /*3030*/  LDG.E.U16 R17, desc[UR36][R6.64] ;  /* 0x0000002406117981 */ /* 0x000162000c1e1500 */
[----:B------:R-:W-:Y:S05]  /*3040*/  BRA `(.L_x_5737) ;  /* 0x0000000c002c7947 */ /* 0x000fea0003800000 */
.L_x_5739:
        /* <DEDUP_REMOVED lines=10> */
.L_x_5746:
[----:B------:R-:W2:Y:S02]  /*30f0*/  LDG.E.U16 R4, desc[UR36][R6.64] ;  /* 0x0000002406047981 */ /* 0x000ea4000c1e1500 */
[----:B--2---:R-:W-:-:S06]  /*3100*/  HADD2.F32 R4, -RZ, R4.H0_H0 ;  /* 0x20000004ff047230 */ /* 0x004fcc0000004100 */
[----:B------:R-:W0:Y:S02]  /*3110*/  F2I.S64.TRUNC R4, R4 ;  /* 0x0000000400047311 */ /* 0x000e24000020d900 */
[----:B0-----:R-:W-:Y:S01]  /*3120*/  PRMT R17, R4, 0x7610, R17 ;  /* 0x0000761004117816 */ /* 0x001fe20000000011 */
[----:B------:R-:W-:Y:S06]  /*3130*/  BRA `(.L_x_5737) ;  /* 0x0000000800f07947 */ /* 0x000fec0003800000 */
.L_x_5745:
        /* <DEDUP_REMOVED lines=10> */
.L_x_5748:
[----:B------:R-:W2:Y:S02]  /*31e0*/  LDG.E.U16 R6, desc[UR36][R6.64] ;  /* 0x0000002406067981 */ /* 0x000ea4000c1e1500 */
[----:B--2---:R-:W-:-:S06]  /*31f0*/  HADD2.F32 R4, -RZ, R6.H0_H0 ;  /* 0x20000006ff047230 */ /* 0x004fcc0000004100 */
[----:B------:R-:W0:Y:S02]  /*3200*/  F2I.S64.TRUNC R4, R4 ;  /* 0x0000000400047311 */ /* 0x000e24000020d900 */
[----:B0-----:R-:W-:Y:S01]  /*3210*/  PRMT R17, R4, 0x7610, R17 ;  /* 0x0000761004117816 */ /* 0x001fe20000000011 */
[----:B------:R-:W-:Y:S06]  /*3220*/  BRA `(.L_x_5737) ;  /* 0x0000000800b47947 */ /* 0x000fec0003800000 */
.L_x_5747:
[----:B------:R-:W2:Y:S02]  /*3230*/  LDG.E.64 R4, desc[UR36][R6.64] ;  /* 0x0000002406047981 */ /* 0x000ea4000c1e1b00 */
[----:B--2---:R-:W0:Y:S02]  /*3240*/  F2I.S64.F64.TRUNC R4, R4 ;  /* 0x0000000400047311 */ /* 0x004e24000030d900 */
[----:B0-----:R-:W-:Y:S01]  /*3250*/  PRMT R17, R4, 0x7610, R17 ;  /* 0x0000761004117816 */ /* 0x001fe20000000011 */
[----:B------:R-:W-:Y:S06]  /*3260*/  BRA `(.L_x_5737) ;  /* 0x0000000800a47947 */ /* 0x000fec0003800000 */
.L_x_5738:
        /* <DEDUP_REMOVED lines=12> */
.L_x_5751:
[----:B------:R-:W2:Y:S02]  /*3330*/  LDG.E.64 R6, desc[UR36][R6.64] ;  /* 0x0000002406067981 */ /* 0x000ea4000c1e1b00 */
[----:B--2---:R-:W0:Y:S02]  /*3340*/  F2I.S64.F64.TRUNC R4, R6 ;  /* 0x0000000600047311 */ /* 0x004e24000030d900 */
[----:B0-----:R-:W-:Y:S01]  /*3350*/  PRMT R17, R4, 0x7610, R17 ;  /* 0x0000761004117816 */ /* 0x001fe20000000011 */
[----:B------:R-:W-:Y:S06]  /*3360*/  BRA `(.L_x_5737) ;  /* 0x0000000800647947 */ /* 0x000fec0003800000 */
.L_x_5750:
        /* <DEDUP_REMOVED lines=27> */
.L_x_5753:
        /* <DEDUP_REMOVED lines=15> */
.L_x_5752:
[----:B------:R-:W2:Y:S02]  /*3610*/  LDG.E.U16 R4, desc[UR36][R6.64] ;  /* 0x0000002406047981 */ /* 0x000ea4000c1e1500 */
[----:B--2---:R-:W-:-:S06]  /*3620*/  IMAD.U32 R4, R4, 0x10000, RZ ;  /* 0x0001000004047824 */ /* 0x004fcc00078e00ff */
[----:B------:R-:W0:Y:S02]  /*3630*/  F2I.S64.TRUNC R4, R4 ;  /* 0x0000000400047311 */ /* 0x000e24000020d900 */
[----:B0-----:R-:W-:Y:S01]  /*3640*/  PRMT R17, R4, 0x7610, R17 ;  /* 0x0000761004117816 */ /* 0x001fe20000000011 */
[----:B------:R-:W-:Y:S06]  /*3650*/  BRA `(.L_x_5737) ;  /* 0x0000000400a87947 */ /* 0x000fec0003800000 */
.L_x_5749:
        /* <DEDUP_REMOVED lines=10> */
.L_x_5756:
        /* <DEDUP_REMOVED lines=21> */
.L_x_5760:
[----:B------:R-:W-:Y:S05]  /*3850*/  BSYNC.RECONVERGENT B1 ;  /* 0x0000000000017941 */ /* 0x000fea0003800200 */
.L_x_5759:
[----:B------:R-:W-:Y:S01]  /*3860*/  IMAD.SHL.U32 R0, R0, 0x100000, RZ ;  /* 0x0010000000007824 */ /* 0x000fe200078e00ff */
[----:B------:R-:W-:-:S04]  /*3870*/  LEA R3, R3, 0x3b800000, 0x17 ;  /* 0x3b80000003037811 */ /* 0x000fc800078eb8ff */
[----:B------:R-:W-:-:S07]  /*3880*/  LOP3.LUT R4, R3, R0, R7, 0xfe, !PT ;  /* 0x0000000003047212 */ /* 0x000fce00078efe07 */
.L_x_5758:
[----:B------:R-:W-:Y:S05]  /*3890*/  BSYNC.RECONVERGENT B0 ;  /* 0x0000000000007941 */ /* 0x000fea0003800200 */
.L_x_5757:
[----:B------:R-:W0:Y:S02]  /*38a0*/  F2I.S64.TRUNC R4, R4 ;  /* 0x0000000400047311 */ /* 0x000e24000020d900 */
[----:B0-----:R-:W-:Y:S01]  /*38b0*/  PRMT R17, R4, 0x7610, R17 ;  /* 0x0000761004117816 */ /* 0x001fe20000000011 */
[----:B------:R-:W-:Y:S06]  /*38c0*/  BRA `(.L_x_5737) ;  /* 0x00000004000c7947 */ /* 0x000fec0003800000 */
.L_x_5755:
        /* <DEDUP_REMOVED lines=21> */
.L_x_5764:
[----:B------:R-:W-:Y:S05]  /*3a20*/  BSYNC.RECONVERGENT B1 ;  /* 0x0000000000017941 */ /* 0x000fea0003800200 */
.L_x_5763:
[----:B------:R-:W-:Y:S01]  /*3a30*/  IMAD.SHL.U32 R0, R0, 0x200000, RZ ;  /* 0x0020000000007824 */ /* 0x000fe200078e00ff */
[----:B------:R-:W-:-:S04]  /*3a40*/  LEA R3, R3, 0x37800000, 0x17 ;  /* 0x3780000003037811 */ /* 0x000fc800078eb8ff */
[----:B------:R-:W-:-:S07]  /*3a50*/  LOP3.LUT R4, R3, R0, R7, 0xfe, !PT ;  /* 0x0000000003047212 */ /* 0x000fce00078efe07 */
.L_x_5762:
[----:B------:R-:W-:Y:S05]  /*3a60*/  BSYNC.RECONVERGENT B0 ;  /* 0x0000000000007941 */ /* 0x000fea0003800200 */
.L_x_5761:
[----:B------:R-:W0:Y:S02]  /*3a70*/  F2I.S64.TRUNC R4, R4 ;  /* 0x0000000400047311 */ /* 0x000e24000020d900 */
[----:B0-----:R-:W-:Y:S01]  /*3a80*/  PRMT R17, R4, 0x7610, R17 ;  /* 0x0000761004117816 */ /* 0x001fe20000000011 */
[----:B------:R-:W-:Y:S06]  /*3a90*/  BRA `(.L_x_5737) ;  /* 0x0000000000987947 */ /* 0x000fec0003800000 */
.L_x_5754:
        /* <DEDUP_REMOVED lines=14> */
.L_x_5768:
[----:B------:R-:W-:Y:S05]  /*3b80*/  BSYNC.RECONVERGENT B0 ;  /* 0x0000000000007941 */ /* 0x000fea0003800200 */
.L_x_5767:
[----:B------:R-:W0:Y:S02]  /*3b90*/  F2I.S64.TRUNC R4, R4 ;  /* 0x0000000400047311 */ /* 0x000e24000020d900 */
[----:B0-----:R-:W-:Y:S01]  /*3ba0*/  PRMT R17, R4, 0x7610, R17 ;  /* 0x0000761004117816 */ /* 0x001fe20000000011 */
[----:B------:R-:W-:Y:S06]  /*3bb0*/  BRA `(.L_x_5737) ;  /* 0x0000000000507947 */ /* 0x000fec0003800000 */
.L_x_5742:
        /* <DEDUP_REMOVED lines=16> */
.L_x_5769:
[----:B------:R-:W-:Y:S05]  /*3cc0*/  BRA `(.L_x_5737) ;  /* 0x00000000000c7947 */ /* 0x000fea0003800000 */
.L_x_5766:
[----:B------:R0:W5:Y:S01]  /*3cd0*/  LDG.E.U8 R17, desc[UR36][R6.64] ;  /* 0x0000002406117981 */ /* 0x000162000c1e1100 */
[----:B------:R-:W-:Y:S05]  /*3ce0*/  BRA `(.L_x_5737) ;  /* 0x0000000000047947 */ /* 0x000fea0003800000 */
.L_x_5765:
[----:B------:R0:W5:Y:S02]  /*3cf0*/  LDG.E.U8 R17, desc[UR36][R6.64] ;  /* 0x0000002406117981 */ /* 0x000164000c1e1100 */
.L_x_5737:
[----:B------:R-:W-:Y:S05]  /*3d00*/  BSYNC.RECONVERGENT B6 ;  /* 0x0000000000067941 */ /* 0x000fea0003800200 */
.L_x_5736:
[----:B------:R-:W0:Y:S01]  /*3d10*/  LDC.U8 R16, c[0x0][0x3a4] ;  /* 0x0000e900ff107b82 */ /* 0x000e220000000000 */
[----:B------:R-:W-:Y:S01]  /*3d20*/  ISETP.GE.AND P0, PT, R2, R22, PT ;  /* 0x000000160200720c */ /* 0x000fe20003f06270 */
[----:B------:R-:W-:Y:S04]  /*3d30*/  BSSY.RECONVERGENT B8, `(.L_x_5770) ;  /* 0x00002cf000087945 */ /* 0x000fe80003800200 */
[----:B------:R-:W-:Y:S08]  /*3d40*/  BSSY.RELIABLE B7, `(.L_x_5771) ;  /* 0x00001e1000077945 */ /* 0x000ff00003800100 */
[----:B------:R-:W-:Y:S05]  /*3d50*/  @P0 BRA `(.L_x_5772) ;  /* 0x0000001c00700947 */ /* 0x000fea0003800000 */
        /* <DEDUP_REMOVED lines=20> */
[----:B-----5:R0:W-:Y:S01]  /*3ea0*/  STG.E.U8 desc[UR36][R8.64], R24 ;  /* 0x0000001808007986 */ /* 0x0201e2000c101124 */
[----:B------:R-:W-:Y:S05]  /*3eb0*/  BRA `(.L_x_5779) ;  /* 0x0000000c00587947 */ /* 0x000fea0003800000 */
.L_x_5777:
[----:B-----5:R0:W-:Y:S01]  /*3ec0*/  STG.E.U8 desc[UR36][R8.64], R24 ;  /* 0x0000001808007986 */ /* 0x0201e2000c101124 */
[----:B------:R-:W-:Y:S05]  /*3ed0*/  BRA `(.L_x_5779) ;  /* 0x0000000c00507947 */ /* 0x000fea0003800000 */
.L_x_5776:
[----:B------:R-:W-:-:S13]  /*3ee0*/  ISETP.NE.AND P0, PT, R0, 0x2, PT ;  /* 0x000000020000780c */ /* 0x000fda0003f05270 */
[----:B------:R-:W-:Y:S05]  /*3ef0*/  @!P0 BRA `(.L_x_5780) ;  /* 0x00000000002c8947 */ /* 0x000fea0003800000 */
[----:B------:R-:W-:-:S13]  /*3f00*/  ISETP.NE.AND P0, PT, R0, 0x3, PT ;  /* 0x000000030000780c */ /* 0x000fda0003f05270 */
[----:B------:R-:W-:Y:S05]  /*3f10*/  @!P0 BRA `(.L_x_5781) ;  /* 0x0000000000188947 */ /* 0x000fea0003800000 */
[----:B------:R-:W-:-:S13]  /*3f20*/  ISETP.NE.AND P0, PT, R0, 0x4, PT ;  /* 0x000000040000780c */ /* 0x000fda0003f05270 */
[----:B------:R-:W-:Y:S05]  /*3f30*/  @P0 BRA `(.L_x_5778) ;  /* 0x00000008009c0947 */ /* 0x000fea0003800000 */
[----:B-----5:R-:W-:Y:S01]  /*3f40*/  LOP3.LUT R24, R24, 0xff, RZ, 0xc0, !PT ;  /* 0x000000ff18187812 */ /* 0x020fe200078ec0ff */
[----:B------:R-:W-:-:S05]  /*3f50*/  IMAD.MOV.U32 R25, RZ, RZ, RZ ;  /* 0x000000ffff197224 */ /* 0x000fca00078e00ff */
[----:B------:R0:W-:Y:S01]  /*3f60*/  STG.E.64 desc[UR36][R8.64], R24 ;  /* 0x0000001808007986 */ /* 0x0001e2000c101b24 */
[----:B------:R-:W-:Y:S05]  /*3f70*/  BRA `(.L_x_5779) ;  /* 0x0000000c00287947 */ /* 0x000fea0003800000 */
.L_x_5781:
[----:B-----5:R-:W-:-:S05]  /*3f80*/  LOP3.LUT R3, R24, 0xff, RZ, 0xc0, !PT ;  /* 0x000000ff18037812 */ /* 0x020fca00078ec0ff */
[----:B------:R0:W-:Y:S01]  /*3f90*/  STG.E desc[UR36][R8.64], R3 ;  /* 0x0000000308007986 */ /* 0x0001e2000c101924 */
[----:B------:R-:W-:Y:S05]  /*3fa0*/  BRA `(.L_x_5779) ;  /* 0x0000000c001c7947 */ /* 0x000fea0003800000 */
.L_x_5780:
[----:B-----5:R-:W-:-:S05]  /*3fb0*/  LOP3.LUT R3, R24, 0xff, RZ, 0xc0, !PT ;  /* 0x000000ff18037812 */ /* 0x020fca00078ec0ff */
[----:B------:R0:W-:Y:S01]  /*3fc0*/  STG.E.U16 desc[UR36][R8.64], R3 ;  /* 0x0000000308007986 */ /* 0x0001e2000c101524 */
[----:B------:R-:W-:Y:S05]  /*3fd0*/  BRA `(.L_x_5779) ;  /* 0x0000000c00107947 */ /* 0x000fea0003800000 */
.L_x_5775:
[----:B------:R-:W-:-:S13]  /*3fe0*/  ISETP.GT.AND P0, PT, R0, 0x6, PT ;  /* 0x000000060000780c */ /* 0x000fda0003f04270 */
[----:B------:R-:W-:Y:S05]  /*3ff0*/  @P0 BRA `(.L_x_5782) ;  /* 0x0000000000340947 */ /* 0x000fea0003800000 */
[----:B------:R-:W-:-:S13]  /*4000*/  ISETP.NE.AND P0, PT, R0, 0x5, PT ;  /* 0x000000050000780c */ /* 0x000fda0003f05270 */
[----:B------:R-:W-:Y:S05]  /*4010*/  @!P0 BRA `(.L_x_5783) ;  /* 0x0000000000188947 */ /* 0x000fea0003800000 */
[----:B------:R-:W-:-:S13]  /*4020*/  ISETP.NE.AND P0, PT, R0, 0x6, PT ;  /* 0x000000060000780c */ /* 0x000fda0003f05270 */
[----:B------:R-:W-:Y:S05]  /*4030*/  @P0 BRA `(.L_x_5778) ;  /* 0x00000008005c0947 */ /* 0x000fea0003800000 */
[----:B-----5:R-:W-:-:S06]  /*4040*/  LOP3.LUT R3, R24, 0xff, RZ, 0xc0, !PT ;  /* 0x000000ff18037812 */ /* 0x020fcc00078ec0ff */
[----:B------:R-:W0:Y:S02]  /*4050*/  I2F.U16 R3, R3 ;  /* 0x0000000300037306 */ /* 0x000e240000101000 */
[----:B0-----:R0:W-:Y:S01]  /*4060*/  STG.E desc[UR36][R8.64], R3 ;  /* 0x0000000308007986 */ /* 0x0011e2000c101924 */
[----:B------:R-:W-:Y:S05]  /*4070*/  BRA `(.L_x_5779) ;  /* 0x0000000800e87947 */ /* 0x000fea0003800000 */
.L_x_5783:
[----:B-----5:R-:W-:-:S04]  /*4080*/  LOP3.LUT R24, R24, 0xff, RZ, 0xc0, !PT ;  /* 0x000000ff18187812 */ /* 0x020fc800078ec0ff */
[----:B------:R-:W0:Y:S02]  /*4090*/  I2F.U16 R0, R24 ;  /* 0x0000001800007306 */ /* 0x000e240000101000 */
[----:B0-----:R-:W-:-:S05]  /*40a0*/  F2FP.F16.F32.PACK_AB R0, RZ, R0 ;  /* 0x00000000ff00723e */ /* 0x001fca00000000ff */
[----:B------:R0:W-:Y:S01]  /*40b0*/  STG.E.U16 desc[UR36][R8.64], R0 ;  /* 0x0000000008007986 */ /* 0x0001e2000c101524 */
[----:B------:R-:W-:Y:S05]  /*40c0*/  BRA `(.L_x_5779) ;  /* 0x0000000800d47947 */ /* 0x000fea0003800000 */
.L_x_5782:
        /* <DEDUP_REMOVED lines=8> */
[----:B------:R-:W0:Y:S02]  /*4150*/  I2F.U16 R24, R24 ;  /* 0x0000001800187306 */ /* 0x000e240000101000 */
[----:B0-----:R0:W-:Y:S01]  /*4160*/  STG.E.64 desc[UR36][R8.64], R24 ;  /* 0x0000001808007986 */ /* 0x0011e2000c101b24 */
[----:B------:R-:W-:Y:S05]  /*4170*/  BRA `(.L_x_5779) ;  /* 0x0000000800a87947 */ /* 0x000fea0003800000 */
.L_x_5785:
[----:B-----5:R-:W-:-:S06]  /*4180*/  LOP3.LUT R24, R24, 0xff, RZ, 0xc0, !PT ;  /* 0x000000ff18187812 */ /* 0x020fcc00078ec0ff */
[----:B------:R-:W0:Y:S02]  /*4190*/  I2F.U16 R24, R24 ;  /* 0x0000001800187306 */ /* 0x000e240000101000 */
[----:B0-----:R-:W-:-:S04]  /*41a0*/  F2FP.F16.F32.PACK_AB R3, RZ, R24 ;  /* 0x00000018ff03723e */ /* 0x001fc800000000ff */
[----:B------:R-:W-:-:S05]  /*41b0*/  PRMT R3, R3, 0x5410, RZ ;  /* 0x0000541003037816 */ /* 0x000fca00000000ff */
[----:B------:R0:W-:Y:S01]  /*41c0*/  STG.E desc[UR36][R8.64], R3 ;  /* 0x0000000308007986 */ /* 0x0001e2000c101924 */
[----:B------:R-:W-:Y:S05]  /*41d0*/  BRA `(.L_x_5779) ;  /* 0x0000000800907947 */ /* 0x000fea0003800000 */
.L_x_5784:
[----:B-----5:R-:W-:-:S06]  /*41e0*/  LOP3.LUT R4, R24, 0xff, RZ, 0xc0, !PT ;  /* 0x000000ff18047812 */ /* 0x020fcc00078ec0ff */
[----:B------:R-:W0:Y:S02]  /*41f0*/  I2F.F64.U16 R4, R4 ;  /* 0x0000000400047312 */ /* 0x000e240000101800 */
[----:B0-----:R0:W-:Y:S01]  /*4200*/  STG.E.64 desc[UR36][R8.64], R4 ;  /* 0x0000000408007986 */ /* 0x0011e2000c101b24 */
[----:B------:R-:W-:Y:S05]  /*4210*/  BRA `(.L_x_5779) ;  /* 0x0000000800807947 */ /* 0x000fea0003800000 */
.L_x_5774:
        /* <DEDUP_REMOVED lines=8> */
[----:B-----5:R-:W-:-:S04]  /*42a0*/  LOP3.LUT P0, RZ, R24, 0xff, RZ, 0xc0, !PT ;  /* 0x000000ff18ff7812 */ /* 0x020fc8000780c0ff */
[----:B------:R-:W-:-:S05]  /*42b0*/  SEL R3, RZ, 0x1, !P0 ;  /* 0x00000001ff037807 */ /* 0x000fca0004000000 */
[----:B------:R0:W-:Y:S01]  /*42c0*/  STG.E.U8 desc[UR36][R8.64], R3 ;  /* 0x0000000308007986 */ /* 0x0001e2000c101124 */
[----:B------:R-:W-:Y:S05]  /*42d0*/  BRA `(.L_x_5779) ;  /* 0x0000000800507947 */ /* 0x000fea0003800000 */
.L_x_5788:
[----:B-----5:R-:W-:Y:S02]  /*42e0*/  LOP3.LUT R4, R24, 0xff, RZ, 0xc0, !PT ;  /* 0x000000ff18047812 */ /* 0x020fe400078ec0ff */
[----:B---34-:R-:W-:-:S04]  /*42f0*/  CS2R R6, SRZ ;  /* 0x0000000000067805 */ /* 0x018fc8000001ff00 */
[----:B------:R-:W0:Y:S02]  /*4300*/  I2F.F64.U16 R4, R4 ;  /* 0x0000000400047312 */ /* 0x000e240000101800 */
[----:B0-----:R0:W-:Y:S01]  /*4310*/  STG.E.128 desc[UR36][R8.64], R4 ;  /* 0x0000000408007986 */ /* 0x0011e2000c101d24 */
[----:B------:R-:W-:Y:S05]  /*4320*/  BRA `(.L_x_5779) ;  /* 0x00000008003c7947 */ /* 0x000fea0003800000 */
.L_x_5787:
[----:B------:R-:W-:-:S13]  /*4330*/  ISETP.NE.AND P0, PT, R0, 0xf, PT ;  /* 0x0000000f0000780c */ /* 0x000fda0003f05270 */
[----:B------:R-:W-:Y:S05]  /*4340*/  @!P0 BRA `(.L_x_5789) ;  /* 0x0000000000908947 */ /* 0x000fea0003800000 */
[----:B------:R-:W-:-:S13]  /*4350*/  ISETP.NE.AND P0, PT, R0, 0x17, PT ;  /* 0x000000170000780c */ /* 0x000fda0003f05270 */
[----:B------:R-:W-:Y:S05]  /*4360*/  @!P0 BRA `(.L_x_5790) ;  /* 0x0000000000448947 */ /* 0x000fea0003800000 */
[----:B------:R-:W-:-:S13]  /*4370*/  ISETP.NE.AND P0, PT, R0, 0x18, PT ;  /* 0x000000180000780c */ /* 0x000fda0003f05270 */
[----:B------:R-:W-:Y:S05]  /*4380*/  @P0 BRA `(.L_x_5778) ;  /* 0x0000000400880947 */ /* 0x000fea0003800000 */
[----:B-----5:R-:W-:Y:S01]  /*4390*/  LOP3.LUT R24, R24, 0xff, RZ, 0xc0, !PT ;  /* 0x000000ff18187812 */ /* 0x020fe200078ec0ff */
[----:B------:R-:W-:Y:S01]  /*43a0*/  BSSY.RECONVERGENT B0, `(.L_x_5791) ;  /* 0x000000b000007945 */ /* 0x000fe20003800200 */
[----:B------:R-:W-:Y:S02]  /*43b0*/  IMAD.MOV.U32 R3, RZ, RZ, 0x7f ;  /* 0x0000007fff037424 */ /* 0x000fe400078e00ff */
        /* <DEDUP_REMOVED lines=9> */
.L_x_5792:
[----:B------:R-:W-:Y:S05]  /*4450*/  BSYNC.RECONVERGENT B0 ;  /* 0x0000000000007941 */ /* 0x000fea0003800200 */
.L_x_5791:
[----:B------:R0:W-:Y:S01]  /*4460*/  STG.E.U8 desc[UR36][R8.64], R3 ;  /* 0x0000000308007986 */ /* 0x0001e2000c101124 */
[----:B------:R-:W-:Y:S05]  /*4470*/  BRA `(.L_x_5779) ;  /* 0x0000000400e87947 */ /* 0x000fea0003800000 */
.L_x_5790:
[----:B-----5:R-:W-:-:S04]  /*4480*/  LOP3.LUT R24, R24, 0xff, RZ, 0xc0, !PT ;  /* 0x000000ff18187812 */ /* 0x020fc800078ec0ff */
[----:B------:R-:W0:Y:S02]  /*4490*/  I2F.U16 R5, R24 ;  /* 0x0000001800057306 */ /* 0x000e240000101000 */
        /* <DEDUP_REMOVED lines=15> */
.L_x_5789:
[----:B-----5:R-:W-:-:S04]  /*4590*/  LOP3.LUT R24, R24, 0xff, RZ, 0xc0, !PT ;  /* 0x000000ff18187812 */ /* 0x020fc800078ec0ff */
[----:B------:R-:W0:Y:S02]  /*45a0*/  I2F.U16 R0, R24 ;  /* 0x0000001800007306 */ /* 0x000e240000101000 */
[----:B0-----:R-:W-:-:S05]  /*45b0*/  F2FP.BF16.F32.PACK_AB R0, RZ, R0 ;  /* 0x00000000ff00723e */ /* 0x001fca00000010ff */
[----:B------:R0:W-:Y:S01]  /*45c0*/  STG.E.U16 desc[UR36][R8.64], R0 ;  /* 0x0000000008007986 */ /* 0x0001e2000c101524 */
[----:B------:R-:W-:Y:S05]  /*45d0*/  BRA `(.L_x_5779) ;  /* 0x0000000400907947 */ /* 0x000fea0003800000 */
.L_x_5786:
        /* <DEDUP_REMOVED lines=8> */
[----:B-----5:R-:W-:-:S05]  /*4660*/  LOP3.LUT R3, R24, 0xff, RZ, 0xc0, !PT ;  /* 0x000000ff18037812 */ /* 0x020fca00078ec0ff */
[----:B------:R0:W-:Y:S01]  /*4670*/  STG.E.U16 desc[UR36][R8.64], R3 ;  /* 0x0000000308007986 */ /* 0x0001e2000c101524 */
[----:B------:R-:W-:Y:S05]  /*4680*/  BRA `(.L_x_5779) ;  /* 0x0000000400647947 */ /* 0x000fea0003800000 */
.L_x_5795:
[----:B-----5:R-:W-:Y:S01]  /*4690*/  LOP3.LUT R24, R24, 0xff, RZ, 0xc0, !PT ;  /* 0x000000ff18187812 */ /* 0x020fe200078ec0ff */
[----:B------:R-:W-:Y:S01]  /*46a0*/  BSSY.RECONVERGENT B0, `(.L_x_5796) ;  /* 0x0000012000007945 */ /* 0x000fe20003800200 */
[----:B------:R-:W-:Y:S02]  /*46b0*/  IMAD.MOV.U32 R4, RZ, RZ, 0x80 ;  /* 0x00000080ff047424 */ /* 0x000fe400078e00ff */
[----:B------:R-:W0:Y:S02]  /*46c0*/  I2F.U16 R3, R24 ;  /* 0x0000001800037306 */ /* 0x000e240000101000 */
        /* <DEDUP_REMOVED lines=9> */
.L_x_5798:
[----:B------:R-:W-:-:S04]  /*4760*/  SHF.R.U32.HI R0, RZ, 0x14, R3 ;  /* 0x00000014ff007819 */ /* 0x000fc80000011603 */
[----:B------:R-:W-:-:S04]  /*4770*/  LOP3.LUT R0, R0, 0x1, RZ, 0xc0, !PT ;  /* 0x0000000100007812 */ /* 0x000fc800078ec0ff */
[----:B------:R-:W-:-:S04]  /*4780*/  IADD3 R0, PT, PT, R3, 0x487ffff, R0 ;  /* 0x0487ffff03007810 */ /* 0x000fc80007ffe000 */
[----:B------:R-:W-:-:S04]  /*4790*/  SHF.R.U32.HI R0, RZ, 0x14, R0 ;  /* 0x00000014ff007819 */ /* 0x000fc80000011600 */
[----:B------:R-:W-:-:S07]  /*47a0*/  LOP3.LUT R0, R0, 0xff, RZ, 0xc0, !PT ;  /* 0x000000ff00007812 */ /* 0x000fce00078ec0ff */
.L_x_5799:
[----:B------:R-:W-:-:S07]  /*47b0*/  PRMT R4, R0, 0x7610, R4 ;  /* 0x0000761000047816 */ /* 0x000fce0000000004 */
.L_x_5797:
[----:B------:R-:W-:Y:S05]  /*47c0*/  BSYNC.RECONVERGENT B0 ;  /* 0x0000000000007941 */ /* 0x000fea0003800200 */
.L_x_5796:
[----:B------:R0:W-:Y:S01]  /*47d0*/  STG.E.U8 desc[UR36][R8.64], R4 ;  /* 0x0000000408007986 */ /* 0x0001e2000c101124 */
[----:B------:R-:W-:Y:S05]  /*47e0*/  BRA `(.L_x_5779) ;  /* 0x00000004000c7947 */ /* 0x000fea0003800000 */
.L_x_5794:
        /* <DEDUP_REMOVED lines=13> */
.L_x_5802:
[----:B------:R-:W-:-:S04]  /*48c0*/  SHF.R.U32.HI R0, RZ, 0x15, R3 ;  /* 0x00000015ff007819 */ /* 0x000fc80000011603 */
[----:B------:R-:W-:-:S04]  /*48d0*/  LOP3.LUT R0, R0, 0x1, RZ, 0xc0, !PT ;  /* 0x0000000100007812 */ /* 0x000fc800078ec0ff */
[----:B------:R-:W-:-:S04]  /*48e0*/  IADD3 R0, PT, PT, R3, 0x88fffff, R0 ;  /* 0x088fffff03007810 */ /* 0x000fc80007ffe000 */
[----:B------:R-:W-:-:S04]  /*48f0*/  SHF.R.U32.HI R0, RZ, 0x15, R0 ;  /* 0x00000015ff007819 */ /* 0x000fc80000011600 */
[----:B------:R-:W-:-:S07]  /*4900*/  LOP3.LUT R0, R0, 0xff, RZ, 0xc0, !PT ;  /* 0x000000ff00007812 */ /* 0x000fce00078ec0ff */
.L_x_5803:
[----:B------:R-:W-:-:S07]  /*4910*/  PRMT R4, R0, 0x7610, R4 ;  /* 0x0000761000047816 */ /* 0x000fce0000000004 */
.L_x_5801:
[----:B------:R-:W-:Y:S05]  /*4920*/  BSYNC.RECONVERGENT B0 ;  /* 0x0000000000007941 */ /* 0x000fea0003800200 */
.L_x_5800:
[----:B------:R0:W-:Y:S01]  /*4930*/  STG.E.U8 desc[UR36][R8.64], R4 ;  /* 0x0000000408007986 */ /* 0x0001e2000c101124 */
[----:B------:R-:W-:Y:S05]  /*4940*/  BRA `(.L_x_5779) ;  /* 0x0000000000b47947 */ /* 0x000fea0003800000 */
.L_x_5793:
[----:B------:R-:W-:-:S13]  /*4950*/  ISETP.NE.AND P0, PT, R0, 0x1c, PT ;  /* 0x0000001c0000780c */ /* 0x000fda0003f05270 */
[----:B------:R-:W-:Y:S05]  /*4960*/  @!P0 BRA `(.L_x_5804) ;  /* 0x0000000000a48947 */ /* 0x000fea0003800000 */
[----:B------:R-:W-:-:S13]  /*4970*/  ISETP.NE.AND P0, PT, R0, 0x1d, PT ;  /* 0x0000001d0000780c */ /* 0x000fda0003f05270 */
[----:B------:R-:W-:Y:S05]  /*4980*/  @!P0 BRA `(.L_x_5805) ;  /* 0x00000000008c8947 */ /* 0x000fea0003800000 */
[----:B------:R-:W-:-:S13]  /*4990*/  ISETP.NE.AND P0, PT, R0, 0x2c, PT ;  /* 0x0000002c0000780c */ /* 0x000fda0003f05270 */
[----:B------:R-:W-:Y:S05]  /*49a0*/  @!P0 BRA `(.L_x_5806) ;  /* 0x0000000000448947 */ /* 0x000fea0003800000 */
.L_x_5778:
[----:B------:R-:W-:Y:S01]  /*49b0*/  MOV R14, 0x0 ;  /* 0x00000000000e7802 */ /* 0x000fe20000000f00 */
[----:B------:R-:W0:Y:S01]  /*49c0*/  LDCU.64 UR6, c[0x4][0x188] ;  /* 0x01003100ff0677ac */ /* 0x000e220008000a00 */
[----:B------:R-:W-:Y:S02]  /*49d0*/  IMAD.MOV.U32 R8, RZ, RZ, 0x65 ;  /* 0x00000065ff087424 */ /* 0x000fe400078e00ff */
[----:B------:R-:W-:Y:S01]  /*49e0*/  IMAD.MOV.U32 R12, RZ, RZ, 0x1 ;  /* 0x00000001ff0c7424 */ /* 0x000fe200078e00ff */
[----:B------:R-:W3:Y:S01]  /*49f0*/  LDCU.64 UR8, c[0x4][0x190] ;  /* 0x01003200ff0877ac */ /* 0x000ee20008000a00 */
[----:B------:R-:W1:Y:S01]  /*4a00*/  LDC.64 R14, c[0x4][R14] ;  /* 0x010000000e0e7b82 */ /* 0x000e620000000a00 */
[----:B------:R-:W-:Y:S01]  /*4a10*/  IMAD.MOV.U32 R13, RZ, RZ, RZ ;  /* 0x000000ffff0d7224 */ /* 0x000fe200078e00ff */
[----:B------:R-:W2:Y:S01]  /*4a20*/  LDCU.64 UR4, c[0x4][0x10] ;  /* 0x01000200ff0477ac */ /* 0x000ea20008000a00 */
[----:B0-----:R-:W-:Y:S02]  /*4a30*/  IMAD.U32 R4, RZ, RZ, UR6 ;  /* 0x00000006ff047e24 */ /* 0x001fe4000f8e00ff */
[----:B------:R-:W-:-:S02]  /*4a40*/  IMAD.U32 R5, RZ, RZ, UR7 ;  /* 0x00000007ff057e24 */ /* 0x000fc4000f8e00ff */
[----:B---34-:R-:W-:Y:S02]  /*4a50*/  IMAD.U32 R6, RZ, RZ, UR8 ;  /* 0x00000008ff067e24 */ /* 0x018fe4000f8e00ff */
[----:B------:R-:W-:Y:S02]  /*4a60*/  IMAD.U32 R7, RZ, RZ, UR9 ;  /* 0x00000009ff077e24 */ /* 0x000fe4000f8e00ff */
[----:B--2---:R-:W-:Y:S02]  /*4a70*/  IMAD.U32 R10, RZ, RZ, UR4 ;  /* 0x00000004ff0a7e24 */ /* 0x004fe4000f8e00ff */
[----:B------:R-:W-:-:S07]  /*4a80*/  IMAD.U32 R11, RZ, RZ, UR5 ;  /* 0x00000005ff0b7e24 */ /* 0x000fce000f8e00ff */
[----:B------:R-:W-:-:S07]  /*4a90*/  LEPC R20, `(.L_x_5807) ;  /* 0x000000001014794e */ /* 0x000fce0000000000 */
[----:B-1---5:R-:W-:Y:S05]  /*4aa0*/  CALL.ABS.NOINC R14 ;  /* 0x000000000e007343 */ /* 0x022fea0003c00000 */
.L_x_5807:
[----:B------:R-:W-:Y:S05]  /*4ab0*/  BRA `(.L_x_5779) ;  /* 0x0000000000587947 */ /* 0x000fea0003800000 */
.L_x_5806:
[----:B-----5:R-:W-:-:S04]  /*4ac0*/  LOP3.LUT R24, R24, 0xff, RZ, 0xc0, !PT ;  /* 0x000000ff18187812 */ /* 0x020fc800078ec0ff */
[----:B------:R-:W0:Y:S02]  /*4ad0*/  I2F.U16 R3, R24 ;  /* 0x0000001800037306 */ /* 0x000e240000101000 */
        /* <DEDUP_REMOVED lines=14> */
.L_x_5805:
[----:B-----5:R-:W-:Y:S01]  /*4bc0*/  LOP3.LUT R24, R24, 0xff, RZ, 0xc0, !PT ;  /* 0x000000ff18187812 */ /* 0x020fe200078ec0ff */
[----:B------:R-:W-:-:S05]  /*4bd0*/  IMAD.MOV.U32 R25, RZ, RZ, RZ ;  /* 0x000000ffff197224 */ /* 0x000fca00078e00ff */
[----:B------:R1:W-:Y:S01]  /*4be0*/  STG.E.64 desc[UR36][R8.64], R24 ;  /* 0x0000001808007986 */ /* 0x0003e2000c101b24 */
[----:B------:R-:W-:Y:S05]  /*4bf0*/  BRA `(.L_x_5779) ;  /* 0x0000000000087947 */ /* 0x000fea0003800000 */
.L_x_5804:
[----:B-----5:R-:W-:-:S05]  /*4c00*/  LOP3.LUT R3, R24, 0xff, RZ, 0xc0, !PT ;  /* 0x000000ff18037812 */ /* 0x020fca00078ec0ff */
[----:B------:R0:W-:Y:S02]  /*4c10*/  STG.E desc[UR36][R8.64], R3 ;  /* 0x0000000308007986 */ /* 0x0001e4000c101924 */
.L_x_5779:
[----:B------:R-:W-:Y:S05]  /*4c20*/  BSYNC.RECONVERGENT B6 ;  /* 0x0000000000067941 */ /* 0x000fea0003800200 */
.L_x_5773:
[----:B------:R-:W-:-:S13]  /*4c30*/  ISETP.GE.AND P0, PT, R2, R22, PT ;  /* 0x000000160200720c */ /* 0x000fda0003f06270 */
[----:B------:R-:W-:Y:S05]  /*4c40*/  @P0 BREAK.RELIABLE B7 ;  /* 0x0000000000070942 */ /* 0x000fea0003800100 */
[----:B------:R-:W-:Y:S05]  /*4c50*/  @P0 BRA `(.L_x_5808) ;  /* 0x0000001c00700947 */ /* 0x000fea0003800000 */
[----:B------:R-:W5:Y:S01]  /*4c60*/  LDCU UR4, c[0x0][0x3a8] ;  /* 0x00007500ff0477ac */ /* 0x000f620008000800 */
[----:B012---:R-:W0:Y:S01]  /*4c70*/  LDC.64 R8, c[0x0][0x388] ;  /* 0x0000e200ff087b82 */ /* 0x007e220000000a00 */
        /* <DEDUP_REMOVED lines=19> */
.L_x_5813:
[----:B------:R0:W-:Y:S01]  /*4db0*/  STG.E.U8 desc[UR36][R8.64], R19 ;  /* 0x0000001308007986 */ /* 0x0001e2000c101124 */
[----:B------:R-:W-:Y:S05]  /*4dc0*/  BRA `(.L_x_5815) ;  /* 0x0000000c004c7947 */ /* 0x000fea0003800000 */
.L_x_5812:
[----:B------:R-:W-:-:S13]  /*4dd0*/  ISETP.NE.AND P0, PT, R0, 0x2, PT ;  /* 0x000000020000780c */ /* 0x000fda0003f05270 */
[----:B------:R-:W-:Y:S05]  /*4de0*/  @!P0 BRA `(.L_x_5816) ;  /* 0x00000000002c8947 */ /* 0x000fea0003800000 */
[----:B------:R-:W-:-:S13]  /*4df0*/  ISETP.NE.AND P0, PT, R0, 0x3, PT ;  /* 0x000000030000780c */ /* 0x000fda0003f05270 */
[----:B------:R-:W-:Y:S05]  /*4e00*/  @!P0 BRA `(.L_x_5817) ;  /* 0x0000000000188947 */ /* 0x000fea0003800000 */
[----:B------:R-:W-:-:S13]  /*4e10*/  ISETP.NE.AND P0, PT, R0, 0x4, PT ;  /* 0x000000040000780c */ /* 0x000fda0003f05270 */
[----:B------:R-:W-:Y:S05]  /*4e20*/  @P0 BRA `(.L_x_5814) ;  /* 0x00000008005c0947 */ /* 0x000fea0003800000 */
[----:B------:R-:W-:Y:S01]  /*4e30*/  LOP3.LUT R4, R19, 0xff, RZ, 0xc0, !PT ;  /* 0x000000ff13047812 */ /* 0x000fe200078ec0ff */
[----:B------:R-:W-:-:S05]  /*4e40*/  IMAD.MOV.U32 R5, RZ, RZ, RZ ;  /* 0x000000ffff057224 */ /* 0x000fca00078e00ff */
[----:B------:R0:W-:Y:S01]  /*4e50*/  STG.E.64 desc[UR36][R8.64], R4 ;  /* 0x0000000408007986 */ /* 0x0001e2000c101b24 */
[----:B------:R-:W-:Y:S05]  /*4e60*/  BRA `(.L_x_5815) ;  /* 0x0000000c00247947 */ /* 0x000fea0003800000 */
.L_x_5817:
[----:B------:R-:W-:-:S05]  /*4e70*/  LOP3.LUT R19, R19, 0xff, RZ, 0xc0, !PT ;  /* 0x000000ff13137812 */ /* 0x000fca00078ec0ff */
[----:B------:R0:W-:Y:S01]  /*4e80*/  STG.E desc[UR36][R8.64], R19 ;  /* 0x0000001308007986 */ /* 0x0001e2000c101924 */
[----:B------:R-:W-:Y:S05]  /*4e90*/  BRA `(.L_x_5815) ;  /* 0x0000000c00187947 */ /* 0x000fea0003800000 */
.L_x_5816:
[----:B------:R-:W-:-:S05]  /*4ea0*/  LOP3.LUT R19, R19, 0xff, RZ, 0xc0, !PT ;  /* 0x000000ff13137812 */ /* 0x000fca00078ec0ff */
[----:B------:R0:W-:Y:S01]  /*4eb0*/  STG.E.U16 desc[UR36][R8.64], R19 ;  /* 0x0000001308007986 */ /* 0x0001e2000c101524 */
[----:B------:R-:W-:Y:S05]  /*4ec0*/  BRA `(.L_x_5815) ;  /* 0x0000000c000c7947 */ /* 0x000fea0003800000 */
.L_x_5811:
[----:B------:R-:W-:-:S13]  /*4ed0*/  ISETP.GT.AND P0, PT, R0, 0x6, PT ;  /* 0x000000060000780c */ /* 0x000fda0003f04270 */
[----:B------:R-:W-:Y:S05]  /*4ee0*/  @P0 BRA `(.L_x_5818) ;  /* 0x0000000000340947 */ /* 0x000fea0003800000 */
[----:B------:R-:W-:-:S13]  /*4ef0*/  ISETP.NE.AND P0, PT, R0, 0x5, PT ;  /* 0x000000050000780c */ /* 0x000fda0003f05270 */
[----:B------:R-:W-:Y:S05]  /*4f00*/  @!P0 BRA `(.L_x_5819) ;  /* 0x0000000000188947 */ /* 0x000fea0003800000 */
[----:B------:R-:W-:-:S13]  /*4f10*/  ISETP.NE.AND P0, PT, R0, 0x6, PT ;  /* 0x000000060000780c */ /* 0x000fda0003f05270 */
[----:B------:R-:W-:Y:S05]  /*4f20*/  @P0 BRA `(.L_x_5814) ;  /* 0x00000008001c0947 */ /* 0x000fea0003800000 */
[----:B------:R-:W-:-:S06]  /*4f30*/  LOP3.LUT R3, R19, 0xff, RZ, 0xc0, !PT ;  /* 0x000000ff13037812 */ /* 0x000fcc00078ec0ff */
[----:B------:R-:W0:Y:S02]  /*4f40*/  I2F.U16 R3, R3 ;  /* 0x0000000300037306 */ /* 0x000e240000101000 */
[----:B0-----:R0:W-:Y:S01]  /*4f50*/  STG.E desc[UR36][R8.64], R3 ;  /* 0x0000000308007986 */ /* 0x0011e2000c101924 */
[----:B------:R-:W-:Y:S05]  /*4f60*/  BRA `(.L_x_5815) ;  /* 0x0000000800e47947 */ /* 0x000fea0003800000 */
.L_x_5819:
[----:B------:R-:W-:-:S04]  /*4f70*/  LOP3.LUT R19, R19, 0xff, RZ, 0xc0, !PT ;  /* 0x000000ff13137812 */ /* 0x000fc800078ec0ff */
[----:B------:R-:W0:Y:S02]  /*4f80*/  I2F.U16 R0, R19 ;  /* 0x0000001300007306 */ /* 0x000e240000101000 */
[----:B0-----:R-:W-:-:S05]  /*4f90*/  F2FP.F16.F32.PACK_AB R0, RZ, R0 ;  /* 0x00000000ff00723e */ /* 0x001fca00000000ff */
[----:B------:R0:W-:Y:S01]  /*4fa0*/  STG.E.U16 desc[UR36][R8.64], R0 ;  /* 0x0000000008007986 */ /* 0x0001e2000c101524 */
[----:B------:R-:W-:Y:S05]  /*4fb0*/  BRA `(.L_x_5815) ;  /* 0x0000000800d07947 */ /* 0x000fea0003800000 */
.L_x_5818:
[----:B------:R-:W-:-:S13]  /*4fc0*/  ISETP.NE.AND P0, PT, R0, 0x7, PT ;  /* 0x000000070000780c */ /* 0x000fda0003f05270 */
[----:B------:R-:W-:Y:S05]  /*4fd0*/  @!P0 BRA `(.L_x_5820) ;  /* 0x00000000003c8947 */ /* 0x000fea0003800000 */
[----:B------:R-:W-:-:S13]  /*4fe0*/  ISETP.NE.AND P0, PT, R0, 0x8, PT ;  /* 0x000000080000780c */ /* 0x000fda0003f05270 */
[----:B------:R-:W-:Y:S05]  /*4ff0*/  @!P0 BRA `(.L_x_5821) ;  /* 0x00000000001c8947 */ /* 0x000fea0003800000 */
[----:B------:R-:W-:-:S13]  /*5000*/  ISETP.NE.AND P0, PT, R0, 0x9, PT ;  /* 0x000000090000780c */ /* 0x000fda0003f05270 */
[----:B------:R-:W-:Y:S05]  /*5010*/  @P0 BRA `(.L_x_5814) ;  /* 0x0000000400e00947 */ /* 0x000fea0003800000 */
[----:B------:R-:W-:Y:S01]  /*5020*/  LOP3.LUT R19, R19, 0xff, RZ, 0xc0, !PT ;  /* 0x000000ff13137812 */ /* 0x000fe200078ec0ff */
[----:B------:R-:W-:-:S03]  /*5030*/  IMAD.MOV.U32 R5, RZ, RZ, RZ ;  /* 0x000000ffff057224 */ /* 0x000fc600078e00ff */
[----:B------:R-:W0:Y:S02]  /*5040*/  I2F.U16 R4, R19 ;  /* 0x0000001300047306 */ /* 0x000e240000101000 */
[----:B0-----:R0:W-:Y:S01]  /*5050*/  STG.E.64 desc[UR36][R8.64], R4 ;  /* 0x0000000408007986 */ /* 0x0011e2000c101b24 */
[----:B------:R-:W-:Y:S05]  /*5060*/  BRA `(.L_x_5815) ;  /* 0x0000000800a47947 */ /* 0x000fea0003800000 */
.L_x_5821:
[----:B------:R-:W-:-:S06]  /*5070*/  LOP3.LUT R19, R19, 0xff, RZ, 0xc0, !PT ;  /* 0x000000ff13137812 */ /* 0x000fcc00078ec0ff */
[----:B------:R-:W0:Y:S02]  /*5080*/  I2F.U16 R19, R19 ;  /* 0x0000001300137306 */ /* 0x000e240000101000 */
[----:B0-----:R-:W-:-:S04]  /*5090*/  F2FP.F16.F32.PACK_AB R3, RZ, R19 ;  /* 0x00000013ff03723e */ /* 0x001fc800000000ff */
[----:B------:R-:W-:-:S05]  /*50a0*/  PRMT R3, R3, 0x5410, RZ ;  /* 0x0000541003037816 */ /* 0x000fca00000000ff */
[----:B------:R0:W-:Y:S01]  /*50b0*/  STG.E desc[UR36][R8.64], R3 ;  /* 0x0000000308007986 */ /* 0x0001e2000c101924 */
[----:B------:R-:W-:Y:S05]  /*50c0*/  BRA `(.L_x_5815) ;  /* 0x00000008008c7947 */ /* 0x000fea0003800000 */
.L_x_5820:
[----:B------:R-:W-:-:S06]  /*50d0*/  LOP3.LUT R4, R19, 0xff, RZ, 0xc0, !PT ;  /* 0x000000ff13047812 */ /* 0x000fcc00078ec0ff */
[----:B------:R-:W0:Y:S02]  /*50e0*/  I2F.F64.U16 R4, R4 ;  /* 0x0000000400047312 */ /* 0x000e240000101800 */
[----:B0-----:R0:W-:Y:S01]  /*50f0*/  STG.E.64 desc[UR36][R8.64], R4 ;  /* 0x0000000408007986 */ /* 0x0011e2000c101b24 */
[----:B------:R-:W-:Y:S05]  /*5100*/  BRA `(.L_x_5815) ;  /* 0x00000008007c7947 */ /* 0x000fea0003800000 */
.L_x_5810:
        /* <DEDUP_REMOVED lines=10> */
[----:B------:R-:W-:-:S05]  /*51b0*/  LOP3.LUT R19, R19, 0xff, RZ, 0xc0, !PT ;  /* 0x000000ff13137812 */ /* 0x000fca00078ec0ff */
[----:B------:R0:W-:Y:S01]  /*51c0*/  STG.E.U16 desc[UR36][R8.64], R19 ;  /* 0x0000001308007986 */ /* 0x0001e2000c101524 */
[----:B------:R-:W-:Y:S05]  /*51d0*/  BRA `(.L_x_5815) ;  /* 0x0000000800487947 */ /* 0x000fea0003800000 */
.L_x_5825:
[----:B------:R-:W-:Y:S01]  /*51e0*/  LOP3.LUT R19, R19, 0xff, RZ, 0xc0, !PT ;  /* 0x000000ff13137812 */ /* 0x000fe200078ec0ff */
        /* <DEDUP_REMOVED lines=16> */
.L_x_5828:
[----:B------:R-:W-:-:S07]  /*52f0*/  PRMT R4, R0, 0x7610, R4 ;  /* 0x0000761000047816 */ /* 0x000fce0000000004 */
.L_x_5827:
[----:B------:R-:W-:Y:S05]  /*5300*/  BSYNC.RECONVERGENT B0 ;  /* 0x0000000000007941 */ /* 0x000fea0003800200 */
.L_x_5826:
[----:B------:R0:W-:Y:S01]  /*5310*/  STG.E.U8 desc[UR36][R8.64], R4 ;  /* 0x0000000408007986 */ /* 0x0001e2000c101124 */
[----:B------:R-:W-:Y:S05]  /*5320*/  BRA `(.L_x_5815) ;  /* 0x0000000400f47947 */ /* 0x000fea0003800000 */
.L_x_5824:
        /* <DEDUP_REMOVED lines=17> */
.L_x_5831:
[----:B------:R-:W-:-:S07]  /*5440*/  PRMT R4, R0, 0x7610, R4 ;  /* 0x0000761000047816 */ /* 0x000fce0000000004 */
.L_x_5830:
[----:B------:R-:W-:Y:S05]  /*5450*/  BSYNC.RECONVERGENT B0 ;  /* 0x0000000000007941 */ /* 0x000fea0003800200 */
.L_x_5829:
[----:B------:R0:W-:Y:S01]  /*5460*/  STG.E.U8 desc[UR36][R8.64], R4 ;  /* 0x0000000408007986 */ /* 0x0001e2000c101124 */
[----:B------:R-:W-:Y:S05]  /*5470*/  BRA `(.L_x_5815) ;  /* 0x0000000400a07947 */ /* 0x000fea0003800000 */
.L_x_5823:
[----:B------:R-:W-:-:S13]  /*5480*/  ISETP.NE.AND P0, PT, R0, 0x1c, PT ;  /* 0x0000001c0000780c */ /* 0x000fda0003f05270 */
[----:B------:R-:W-:Y:S05]  /*5490*/  @!P0 BRA `(.L_x_5832) ;  /* 0x0000000000608947 */ /* 0x000fea0003800000 */
[----:B------:R-:W-:-:S13]  /*54a0*/  ISETP.NE.AND P0, PT, R0, 0x1d, PT ;  /* 0x0000001d0000780c */ /* 0x000fda0003f05270 */
[----:B------:R-:W-:Y:S05]  /*54b0*/  @!P0 BRA `(.L_x_5833) ;  /* 0x0000000000488947 */ /* 0x000fea0003800000 */
[----:B------:R-:W-:-:S13]  /*54c0*/  ISETP.NE.AND P0, PT, R0, 0x2c, PT ;  /* 0x0000002c0000780c */ /* 0x000fda0003f05270 */
[----:B------:R-:W-:Y:S05]  /*54d0*/  @P0 BRA `(.L_x_5814) ;  /* 0x0000000000b00947 */ /* 0x000fea0003800000 */
[----:B------:R-:W-:Y:S01]  /*54e0*/  LOP3.LUT R19, R19, 0xff, RZ, 0xc0, !PT ;  /* 0x000000ff13137812 */ /* 0x000fe200078ec0ff */
        /* <DEDUP_REMOVED lines=15> */
.L_x_5833:
[----:B------:R-:W-:Y:S01]  /*55e0*/  LOP3.LUT R4, R19, 0xff, RZ, 0xc0, !PT ;  /* 0x000000ff13047812 */ /* 0x000fe200078ec0ff */
[----:B------:R-:W-:-:S05]  /*55f0*/  IMAD.MOV.U32 R5, RZ, RZ, RZ ;  /* 0x000000ffff057224 */ /* 0x000fca00078e00ff */
[----:B------:R0:W-:Y:S01]  /*5600*/  STG.E.64 desc[UR36][R8.64], R4 ;  /* 0x0000000408007986 */ /* 0x0001e2000c101b24 */
[----:B------:R-:W-:Y:S05]  /*5610*/  BRA `(.L_x_5815) ;  /* 0x0000000400387947 */ /* 0x000fea0003800000 */
.L_x_5832:
[----:B------:R-:W-:-:S05]  /*5620*/  LOP3.LUT R19, R19, 0xff, RZ, 0xc0, !PT ;  /* 0x000000ff13137812 */ /* 0x000fca00078ec0ff */
[----:B------:R0:W-:Y:S01]  /*5630*/  STG.E desc[UR36][R8.64], R19 ;  /* 0x0000001308007986 */ /* 0x0001e2000c101924 */
[----:B------:R-:W-:Y:S05]  /*5640*/  BRA `(.L_x_5815) ;  /* 0x00000004002c7947 */ /* 0x000fea0003800000 */
.L_x_5822:
[----:B------:R-:W-:-:S13]  /*5650*/  ISETP.GT.AND P0, PT, R0, 0xe, PT ;  /* 0x0000000e0000780c */ /* 0x000fda0003f04270 */
[----:B------:R-:W-:Y:S05]  /*5660*/  @P0 BRA `(.L_x_5834) ;  /* 0x0000000000340947 */ /* 0x000fea0003800000 */
[----:B------:R-:W-:-:S13]  /*5670*/  ISETP.NE.AND P0, PT, R0, 0xa, PT ;  /* 0x0000000a0000780c */ /* 0x000fda0003f05270 */
[----:B------:R-:W-:Y:S05]  /*5680*/  @!P0 BRA `(.L_x_5835) ;  /* 0x0000000000188947 */ /* 0x000fea0003800000 */
[----:B------:R-:W-:-:S13]  /*5690*/  ISETP.NE.AND P0, PT, R0, 0xb, PT ;  /* 0x0000000b0000780c */ /* 0x000fda0003f05270 */
[----:B------:R-:W-:Y:S05]  /*56a0*/  @P0 BRA `(.L_x_5814) ;  /* 0x00000000003c0947 */ /* 0x000fea0003800000 */
[----:B------:R-:W-:-:S04]  /*56b0*/  LOP3.LUT P0, RZ, R19, 0xff, RZ, 0xc0, !PT ;  /* 0x000000ff13ff7812 */ /* 0x000fc8000780c0ff */
[----:B------:R-:W-:-:S05]  /*56c0*/  SEL R3, RZ, 0x1, !P0 ;  /* 0x00000001ff037807 */ /* 0x000fca0004000000 */
[----:B------:R0:W-:Y:S01]  /*56d0*/  STG.E.U8 desc[UR36][R8.64], R3 ;  /* 0x0000000308007986 */ /* 0x0001e2000c101124 */
[----:B------:R-:W-:Y:S05]  /*56e0*/  BRA `(.L_x_5815) ;  /* 0x0000000400047947 */ /* 0x000fea0003800000 */
.L_x_5835:
[----:B------:R-:W-:Y:S02]  /*56f0*/  LOP3.LUT R4, R19, 0xff, RZ, 0xc0, !PT ;  /* 0x000000ff13047812 */ /* 0x000fe400078ec0ff */
[----:B---34-:R-:W-:-:S04]  /*5700*/  CS2R R6, SRZ ;  /* 0x0000000000067805 */ /* 0x018fc8000001ff00 */
[----:B------:R-:W0:Y:S02]  /*5710*/  I2F.F64.U16 R4, R4 ;  /* 0x0000000400047312 */ /* 0x000e240000101800 */
[----:B0-----:R0:W-:Y:S01]  /*5720*/  STG.E.128 desc[UR36][R8.64], R4 ;  /* 0x0000000408007986 */ /* 0x0011e2000c101d24 */
[----:B------:R-:W-:Y:S05]  /*5730*/  BRA `(.L_x_5815) ;  /* 0x0000000000f07947 */ /* 0x000fea0003800000 */
.L_x_5834:
[----:B------:R-:W-:-:S13]  /*5740*/  ISETP.NE.AND P0, PT, R0, 0xf, PT ;  /* 0x0000000f0000780c */ /* 0x000fda0003f05270 */
[----:B------:R-:W-:Y:S05]  /*5750*/  @!P0 BRA `(.L_x_5836) ;  /* 0x0000000000d88947 */ /* 0x000fea0003800000 */
[----:B------:R-:W-:-:S13]  /*5760*/  ISETP.NE.AND P0, PT, R0, 0x17, PT ;  /* 0x000000170000780c */ /* 0x000fda0003f05270 */
[----:B------:R-:W-:Y:S05]  /*5770*/  @!P0 BRA `(.L_x_5837) ;  /* 0x0000000000888947 */ /* 0x000fea0003800000 */
[----:B------:R-:W-:-:S13]  /*5780*/  ISETP.NE.AND P0, PT, R0, 0x18, PT ;  /* 0x000000180000780c */ /* 0x000fda0003f05270 */
[----:B------:R-:W-:Y:S05]  /*5790*/  @!P0 BRA `(.L_x_5838) ;  /* 0x0000000000448947 */ /* 0x000fea0003800000 */
.L_x_5814:
        /* <DEDUP_REMOVED lines=15> */
[----:B-1----:R-:W-:Y:S05]  /*5890*/  CALL.ABS.NOINC R14 ;  /* 0x000000000e007343 */ /* 0x002fea0003c00000 */
.L_x_5839:
[----:B------:R-:W-:Y:S05]  /*58a0*/  BRA `(.L_x_5815) ;  /* 0x0000000000947947 */ /* 0x000fea0003800000 */
.L_x_5838:
        /* <DEDUP_REMOVED lines=12> */
.L_x_5841:
[----:B------:R-:W-:Y:S05]  /*5970*/  BSYNC.RECONVERGENT B0 ;  /* 0x0000000000007941 */ /* 0x000fea0003800200 */
.L_x_5840:
[----:B------:R1:W-:Y:S01]  /*5980*/  STG.E.U8 desc[UR36][R8.64], R3 ;  /* 0x0000000308007986 */ /* 0x0003e2000c101124 */
[----:B------:R-:W-:Y:S05]  /*5990*/  BRA `(.L_x_5815) ;  /* 0x0000000000587947 */ /* 0x000fea0003800000 */
.L_x_5837:
[----:B------:R-:W-:-:S06]  /*59a0*/  LOP3.LUT R19, R19, 0xff, RZ, 0xc0, !PT ;  /* 0x000000ff13137812 */ /* 0x000fcc00078ec0ff */
[----:B------:R-:W0:Y:S02]  /*59b0*/  I2F.U16 R19, R19 ;  /* 0x0000001300137306 */ /* 0x000e240000101000 */
[----:B0-----:R-:W-:-:S13]  /*59c0*/  ISETP.GT.U32.AND P0, PT, R19, 0x477fffff, PT ;  /* 0x477fffff1300780c */ /* 0x001fda0003f04070 */
[----:B------:R-:W-:Y:S05]  /*59d0*/  @P0 BRA `(.L_x_5842) ;  /* 0x0000000000240947 */ /* 0x000fea0003800000 */
[----:B------:R-:W-:-:S13]  /*59e0*/  ISETP.GE.U32.AND P0, PT, R19, 0x38800000, PT ;  /* 0x388000001300780c */ /* 0x000fda0003f06070 */
[----:B------:R-:W-:Y:S01]  /*59f0*/  @P0 SHF.R.U32.HI R0, RZ, 0x15, R19 ;  /* 0x00000015ff000819 */ /* 0x000fe20000011613 */
[----:B------:R-:W-:-:S03]  /*5a00*/  @!P0 FADD.FTZ R5, R19, 128 ;  /* 0x4300000013058421 */ /* 0x000fc60000010000 */
[----:B------:R-:W-:-:S04]  /*5a10*/  @P0 LOP3.LUT R0, R0, 0x1, RZ, 0xc0, !PT ;  /* 0x0000000100000812 */ /* 0x000fc800078ec0ff */
[----:B------:R-:W-:-:S04]  /*5a20*/  @P0 IADD3 R0, PT, PT, R19, 0x80fffff, R0 ;  /* 0x080fffff13000810 */ /* 0x000fc80007ffe000 */
[----:B------:R-:W-:-:S05]  /*5a30*/  @P0 SHF.R.U32.HI R3, RZ, 0x15, R0 ;  /* 0x00000015ff030819 */ /* 0x000fca0000011600 */
[----:B------:R0:W-:Y:S04]  /*5a40*/  @P0 STG.E.U8 desc[UR36][R8.64], R3 ;  /* 0x0000000308000986 */ /* 0x0001e8000c101124 */
[----:B------:R0:W-:Y:S01]  /*5a50*/  @!P0 STG.E.U8 desc[UR36][R8.64], R5 ;  /* 0x0000000508008986 */ /* 0x0001e2000c101124 */
[----:B------:R-:W-:Y:S05]  /*5a60*/  BRA `(.L_x_5815) ;  /* 0x0000000000247947 */ /* 0x000fea0003800000 */
.L_x_5842:
[----:B------:R-:W-:Y:S01]  /*5a70*/  IMAD.MOV.U32 R3, RZ, RZ, 0x7f ;  /* 0x0000007fff037424 */ /* 0x000fe200078e00ff */
[----:B------:R-:W-:-:S04]  /*5a80*/  ISETP.GT.U32.AND P0, PT, R19, 0x7f800000, PT ;  /* 0x7f8000001300780c */ /* 0x000fc80003f04070 */
[----:B------:R-:W-:-:S05]  /*5a90*/  SEL R3, R3, 0x7c, P0 ;  /* 0x0000007c03037807 */ /* 0x000fca0000000000 */
[----:B------:R2:W-:Y:S01]  /*5aa0*/  STG.E.U8 desc[UR36][R8.64], R3 ;  /* 0x0000000308007986 */ /* 0x0005e2000c101124 */
[----:B------:R-:W-:Y:S05]  /*5ab0*/  BRA `(.L_x_5815) ;  /* 0x0000000000107947 */ /* 0x000fea0003800000 */
.L_x_5836:
[----:B------:R-:W-:-:S04]  /*5ac0*/  LOP3.LUT R19, R19, 0xff, RZ, 0xc0, !PT ;  /* 0x000000ff13137812 */ /* 0x000fc800078ec0ff */
[----:B------:R-:W0:Y:S02]  /*5ad0*/  I2F.U16 R0, R19 ;  /* 0x0000001300007306 */ /* 0x000e240000101000 */
[----:B0-----:R-:W-:-:S05]  /*5ae0*/  F2FP.BF16.F32.PACK_AB R0, RZ, R0 ;  /* 0x00000000ff00723e */ /* 0x001fca00000010ff */
[----:B------:R0:W-:Y:S02]  /*5af0*/  STG.E.U16 desc[UR36][R8.64], R0 ;  /* 0x0000000008007986 */ /* 0x0001e4000c101524 */
.L_x_5815:
[----:B------:R-:W-:Y:S05]  /*5b00*/  BSYNC.RECONVERGENT B6 ;  /* 0x0000000000067941 */ /* 0x000fea0003800200 */
.L_x_5809:
[----:B------:R-:W-:-:S07]  /*5b10*/  VIADD R2, R2, 0x80 ;  /* 0x0000008002027836 */ /* 0x000fce0000000000 */
.L_x_5772:
[----:B------:R-:W-:-:S13]  /*5b20*/  ISETP.GE.AND P0, PT, R2, R22, PT ;  /* 0x000000160200720c */ /* 0x000fda0003f06270 */
[----:B------:R-:W-:Y:S05]  /*5b30*/  @P0 BREAK.RELIABLE B7 ;  /* 0x0000000000070942 */ /* 0x000fea0003800100 */
[----:B------:R-:W-:Y:S05]  /*5b40*/  @P0 BRA `(.L_x_5808) ;  /* 0x0000000c00b40947 */ /* 0x000fea0003800000 */
[----:B------:R-:W-:Y:S05]  /*5b50*/  BSYNC.RELIABLE B7 ;  /* 0x0000000000077941 */ /* 0x000fea0003800100 */
.L_x_5771:
[----:B------:R-:W3:Y:S01]  /*5b60*/  LDCU UR4, c[0x0][0x3a8] ;  /* 0x00007500ff0477ac */ /* 0x000ee20008000800 */
[----:B012---:R-:W0:Y:S01]  /*5b70*/  LDC.64 R8, c[0x0][0x388] ;  /* 0x0000e200ff087b82 */ /* 0x007e220000000a00 */
[----:B------:R-:W-:Y:S01]  /*5b80*/  IMAD R0, R23, 0x200, R2 ;  /* 0x0000020017007824 */ /* 0x000fe200078e0202 */
[----:B------:R-:W-:Y:S01]  /*5b90*/  PRMT R4, R16, 0x9910, RZ ;  /* 0x0000991010047816 */ /* 0x000fe200000000ff */
[----:B------:R-:W-:Y:S02]  /*5ba0*/  BSSY.RECONVERGENT B6, `(.L_x_5843) ;  /* 0x00000e6000067945 */ /* 0x000fe40003800200 */
[----:B---3--:R-:W-:Y:S02]  /*5bb0*/  IMAD R3, R0, UR4, RZ ;  /* 0x0000000400037c24 */ /* 0x008fe4000f8e02ff */
        /* <DEDUP_REMOVED lines=15> */
.L_x_5847:
[----:B-----5:R0:W-:Y:S01]  /*5cb0*/  STG.E.U8 desc[UR36][R8.64], R18 ;  /* 0x0000001208007986 */ /* 0x0201e2000c101124 */
[----:B------:R-:W-:Y:S05]  /*5cc0*/  BRA `(.L_x_5849) ;  /* 0x0000000c004c7947 */ /* 0x000fea0003800000 */
.L_x_5846:
        /* <DEDUP_REMOVED lines=10> */
.L_x_5851:
[----:B-----5:R-:W-:-:S05]  /*5d70*/  LOP3.LUT R3, R18, 0xff, RZ, 0xc0, !PT ;  /* 0x000000ff12037812 */ /* 0x020fca00078ec0ff */
[----:B------:R0:W-:Y:S01]  /*5d80*/  STG.E desc[UR36][R8.64], R3 ;  /* 0x0000000308007986 */ /* 0x0001e2000c101924 */
[----:B------:R-:W-:Y:S05]  /*5d90*/  BRA `(.L_x_5849) ;  /* 0x0000000c00187947 */ /* 0x000fea0003800000 */
.L_x_5850:
[----:B-----5:R-:W-:-:S05]  /*5da0*/  LOP3.LUT R3, R18, 0xff, RZ, 0xc0, !PT ;  /* 0x000000ff12037812 */ /* 0x020fca00078ec0ff */
[----:B------:R0:W-:Y:S01]  /*5db0*/  STG.E.U16 desc[UR36][R8.64], R3 ;  /* 0x0000000308007986 */ /* 0x0001e2000c101524 */
[----:B------:R-:W-:Y:S05]  /*5dc0*/  BRA `(.L_x_5849) ;  /* 0x0000000c000c7947 */ /* 0x000fea0003800000 */
.L_x_5845:
        /* <DEDUP_REMOVED lines=10> */
.L_x_5853:
[----:B-----5:R-:W-:-:S04]  /*5e70*/  LOP3.LUT R18, R18, 0xff, RZ, 0xc0, !PT ;  /* 0x000000ff12127812 */ /* 0x020fc800078ec0ff */
[----:B------:R-:W0:Y:S02]  /*5e80*/  I2F.U16 R0, R18 ;  /* 0x0000001200007306 */ /* 0x000e240000101000 */
[----:B0-----:R-:W-:-:S05]  /*5e90*/  F2FP.F16.F32.PACK_AB R0, RZ, R0 ;  /* 0x00000000ff00723e */ /* 0x001fca00000000ff */
[----:B------:R0:W-:Y:S01]  /*5ea0*/  STG.E.U16 desc[UR36][R8.64], R0 ;  /* 0x0000000008007986 */ /* 0x0001e2000c101524 */
[----:B------:R-:W-:Y:S05]  /*5eb0*/  BRA `(.L_x_5849) ;  /* 0x0000000800d07947 */ /* 0x000fea0003800000 */
.L_x_5852:
        /* <DEDUP_REMOVED lines=11> */
.L_x_5855:
[----:B-----5:R-:W-:-:S06]  /*5f70*/  LOP3.LUT R18, R18, 0xff, RZ, 0xc0, !PT ;  /* 0x000000ff12127812 */ /* 0x020fcc00078ec0ff */
[----:B------:R-:W0:Y:S02]  /*5f80*/  I2F.U16 R18, R18 ;  /* 0x0000001200127306 */ /* 0x000e240000101000 */
[----:B0-----:R-:W-:-:S04]  /*5f90*/  F2FP.F16.F32.PACK_AB R3, RZ, R18 ;  /* 0x00000012ff03723e */ /* 0x001fc800000000ff */
[----:B------:R-:W-:-:S05]  /*5fa0*/  PRMT R3, R3, 0x5410, RZ ;  /* 0x0000541003037816 */ /* 0x000fca00000000ff */
[----:B------:R0:W-:Y:S01]  /*5fb0*/  STG.E desc[UR36][R8.64], R3 ;  /* 0x0000000308007986 */ /* 0x0001e2000c101924 */
[----:B------:R-:W-:Y:S05]  /*5fc0*/  BRA `(.L_x_5849) ;  /* 0x00000008008c7947 */ /* 0x000fea0003800000 */
.L_x_5854:
[----:B-----5:R-:W-:-:S06]  /*5fd0*/  LOP3.LUT R4, R18, 0xff, RZ, 0xc0, !PT ;  /* 0x000000ff12047812 */ /* 0x020fcc00078ec0ff */
[----:B------:R-:W0:Y:S02]  /*5fe0*/  I2F.F64.U16 R4, R4 ;  /* 0x0000000400047312 */ /* 0x000e240000101800 */
[----:B0-----:R0:W-:Y:S01]  /*5ff0*/  STG.E.64 desc[UR36][R8.64], R4 ;  /* 0x0000000408007986 */ /* 0x0011e2000c101b24 */
[----:B------:R-:W-:Y:S05]  /*6000*/  BRA `(.L_x_5849) ;  /* 0x00000008007c7947 */ /* 0x000fea0003800000 */
.L_x_5844:
        /* <DEDUP_REMOVED lines=13> */
.L_x_5859:
[----:B-----5:R-:W-:Y:S01]  /*60e0*/  LOP3.LUT R18, R18, 0xff, RZ, 0xc0, !PT ;  /* 0x000000ff12127812 */ /* 0x020fe200078ec0ff */
[----:B------:R-:W-:Y:S01]  /*60f0*/  BSSY.RECONVERGENT B0, `(.L_x_5860) ;  /* 0x0000011000007945 */ /* 0x000fe20003800200 */
[----:B------:R-:W-:Y:S02]  /*6100*/  IMAD.MOV.U32 R4, RZ, RZ, 0x80 ;  /* 0x00000080ff047424 */ /* 0x000fe400078e00ff */
        /* <DEDUP_REMOVED lines=14> */
.L_x_5862:
[----:B------:R-:W-:-:S07]  /*61f0*/  PRMT R4, R0, 0x7610, R4 ;  /* 0x0000761000047816 */ /* 0x000fce0000000004 */
.L_x_5861:
[----:B------:R-:W-:Y:S05]  /*6200*/  BSYNC.RECONVERGENT B0 ;  /* 0x0000000000007941 */ /* 0x000fea0003800200 */
.L_x_5860:
[----:B------:R0:W-:Y:S01]  /*6210*/  STG.E.U8 desc[UR36][R8.64], R4 ;  /* 0x0000000408007986 */ /* 0x0001e2000c101124 */
[----:B------:R-:W-:Y:S05]  /*6220*/  BRA `(.L_x_5849) ;  /* 0x0000000400f47947 */ /* 0x000fea0003800000 */
.L_x_5858:
        /* <DEDUP_REMOVED lines=17> */
.L_x_5865:
[----:B------:R-:W-:-:S07]  /*6340*/  PRMT R4, R0, 0x7610, R4 ;  /* 0x0000761000047816 */ /* 0x000fce0000000004 */
.L_x_5864:
[----:B------:R-:W-:Y:S05]  /*6350*/  BSYNC.RECONVERGENT B0 ;  /* 0x0000000000007941 */ /* 0x000fea0003800200 */
.L_x_5863:
[----:B------:R0:W-:Y:S01]  /*6360*/  STG.E.U8 desc[UR36][R8.64], R4 ;  /* 0x0000000408007986 */ /* 0x0001e2000c101124 */
[----:B------:R-:W-:Y:S05]  /*6370*/  BRA `(.L_x_5849) ;  /* 0x0000000400a07947 */ /* 0x000fea0003800000 */
.L_x_5857:
[----:B------:R-:W-:-:S13]  /*6380*/  ISETP.NE.AND P0, PT, R0, 0x1c, PT ;  /* 0x0000001c0000780c */ /* 0x000fda0003f05270 */
[----:B------:R-:W-:Y:S05]  /*6390*/  @!P0 BRA `(.L_x_5866) ;  /* 0x0000000000608947 */ /* 0x000fea0003800000 */
[----:B------:R-:W-:-:S13]  /*63a0*/  ISETP.NE.AND P0, PT, R0, 0x1d, PT ;  /* 0x0000001d0000780c */ /* 0x000fda0003f05270 */
[----:B------:R-:W-:Y:S05]  /*63b0*/  @!P0 BRA `(.L_x_5867) ;  /* 0x0000000000488947 */ /* 0x000fea0003800000 */
[----:B------:R-:W-:-:S13]  /*63c0*/  ISETP.NE.AND P0, PT, R0, 0x2c, PT ;  /* 0x0000002c0000780c */ /* 0x000fda0003f05270 */
[----:B------:R-:W-:Y:S05]  /*63d0*/  @P0 BRA `(.L_x_5848) ;  /* 0x0000000000b00947 */ /* 0x000fea0003800000 */
        /* <DEDUP_REMOVED lines=16> */
.L_x_5867:
[----:B-----5:R-:W-:Y:S01]  /*64e0*/  LOP3.LUT R18, R18, 0xff, RZ, 0xc0, !PT ;  /* 0x000000ff12127812 */ /* 0x020fe200078ec0ff */
[----:B------:R-:W-:-:S05]  /*64f0*/  IMAD.MOV.U32 R19, RZ, RZ, RZ ;  /* 0x000000ffff137224 */ /* 0x000fca00078e00ff */
[----:B------:R0:W-:Y:S01]  /*6500*/  STG.E.64 desc[UR36][R8.64], R18 ;  /* 0x0000001208007986 */ /* 0x0001e2000c101b24 */
[----:B------:R-:W-:Y:S05]  /*6510*/  BRA `(.L_x_5849) ;  /* 0x0000000400387947 */ /* 0x000fea0003800000 */
.L_x_5866:
[----:B-----5:R-:W-:-:S05]  /*6520*/  LOP3.LUT R3, R18, 0xff, RZ, 0xc0, !PT ;  /* 0x000000ff12037812 */ /* 0x020fca00078ec0ff */
[----:B------:R0:W-:Y:S01]  /*6530*/  STG.E desc[UR36][R8.64], R3 ;  /* 0x0000000308007986 */ /* 0x0001e2000c101924 */
[----:B------:R-:W-:Y:S05]  /*6540*/  BRA `(.L_x_5849) ;  /* 0x00000004002c7947 */ /* 0x000fea0003800000 */
.L_x_5856:
        /* <DEDUP_REMOVED lines=10> */
.L_x_5869:
[----:B-----5:R-:W-:Y:S02]  /*65f0*/  LOP3.LUT R4, R18, 0xff, RZ, 0xc0, !PT ;  /* 0x000000ff12047812 */ /* 0x020fe400078ec0ff */
[----:B----4-:R-:W-:-:S04]  /*6600*/  CS2R R6, SRZ ;  /* 0x0000000000067805 */ /* 0x010fc8000001ff00 */
[----:B------:R-:W0:Y:S02]  /*6610*/  I2F.F64.U16 R4, R4 ;  /* 0x0000000400047312 */ /* 0x000e240000101800 */
[----:B0-----:R0:W-:Y:S01]  /*6620*/  STG.E.128 desc[UR36][R8.64], R4 ;  /* 0x0000000408007986 */ /* 0x0011e2000c101d24 */
[----:B------:R-:W-:Y:S05]  /*6630*/  BRA `(.L_x_5849) ;  /* 0x0000000000f07947 */ /* 0x000fea0003800000 */
.L_x_5868:
[----:B------:R-:W-:-:S13]  /*6640*/  ISETP.NE.AND P0, PT, R0, 0xf, PT ;  /* 0x0000000f0000780c */ /* 0x000fda0003f05270 */
[----:B------:R-:W-:Y:S05]  /*6650*/  @!P0 BRA `(.L_x_5870) ;  /* 0x0000000000d88947 */ /* 0x000fea0003800000 */
[----:B------:R-:W-:-:S13]  /*6660*/  ISETP.NE.AND P0, PT, R0, 0x17, PT ;  /* 0x000000170000780c */ /* 0x000fda0003f05270 */
[----:B------:R-:W-:Y:S05]  /*6670*/  @!P0 BRA `(.L_x_5871) ;  /* 0x0000000000888947 */ /* 0x000fea0003800000 */
[----:B------:R-:W-:-:S13]  /*6680*/  ISETP.NE.AND P0, PT, R0, 0x18, PT ;  /* 0x000000180000780c */ /* 0x000fda0003f05270 */
[----:B------:R-:W-:Y:S05]  /*6690*/  @!P0 BRA `(.L_x_5872) ;  /* 0x0000000000448947 */ /* 0x000fea0003800000 */
.L_x_5848:
[----:B------:R-:W-:Y:S01]  /*66a0*/  MOV R14, 0x0 ;  /* 0x00000000000e7802 */ /* 0x000fe20000000f00 */
[----:B------:R-:W0:Y:S01]  /*66b0*/  LDCU.64 UR4, c[0x4][0x188] ;  /* 0x01003100ff0477ac */ /* 0x000e220008000a00 */
[----:B------:R-:W-:Y:S02]  /*66c0*/  IMAD.MOV.U32 R8, RZ, RZ, 0x65 ;  /* 0x00000065ff087424 */ /* 0x000fe400078e00ff */
[----:B------:R-:W-:Y:S01]  /*66d0*/  IMAD.MOV.U32 R12, RZ, RZ, 0x1 ;  /* 0x00000001ff0c7424 */ /* 0x000fe200078e00ff */
[----:B------:R-:W4:Y:S01]  /*66e0*/  LDCU.64 UR6, c[0x4][0x190] ;  /* 0x01003200ff0677ac */ /* 0x000f220008000a00 */
[----:B------:R-:W1:Y:S01]  /*66f0*/  LDC.64 R14, c[0x4][R14] ;  /* 0x010000000e0e7b82 */ /* 0x000e620000000a00 */
[----:B------:R-:W-:Y:S01]  /*6700*/  IMAD.MOV.U32 R13, RZ, RZ, RZ ;  /* 0x000000ffff0d7224 */ /* 0x000fe200078e00ff */
[----:B------:R-:W2:Y:S01]  /*6710*/  LDCU.64 UR8, c[0x4][0x10] ;  /* 0x01000200ff0877ac */ /* 0x000ea20008000a00 */
[----:B0-----:R-:W-:Y:S02]  /*6720*/  IMAD.U32 R4, RZ, RZ, UR4 ;  /* 0x00000004ff047e24 */ /* 0x001fe4000f8e00ff */
[----:B------:R-:W-:-:S02]  /*6730*/  IMAD.U32 R5, RZ, RZ, UR5 ;  /* 0x00000005ff057e24 */ /* 0x000fc4000f8e00ff */
[----:B----4-:R-:W-:Y:S02]  /*6740*/  IMAD.U32 R6, RZ, RZ, UR6 ;  /* 0x00000006ff067e24 */ /* 0x010fe4000f8e00ff */
[----:B------:R-:W-:Y:S02]  /*6750*/  IMAD.U32 R7, RZ, RZ, UR7 ;  /* 0x00000007ff077e24 */ /* 0x000fe4000f8e00ff */
[----:B--2---:R-:W-:Y:S02]  /*6760*/  IMAD.U32 R10, RZ, RZ, UR8 ;  /* 0x00000008ff0a7e24 */ /* 0x004fe4000f8e00ff */
[----:B------:R-:W-:-:S07]  /*6770*/  IMAD.U32 R11, RZ, RZ, UR9 ;  /* 0x00000009ff0b7e24 */ /* 0x000fce000f8e00ff */
[----:B------:R-:W-:-:S07]  /*6780*/  LEPC R20, `(.L_x_5873) ;  /* 0x000000001014794e */ /* 0x000fce0000000000 */
[----:B-1---5:R-:W-:Y:S05]  /*6790*/  CALL.ABS.NOINC R14 ;  /* 0x000000000e007343 */ /* 0x022fea0003c00000 */
.L_x_5873:
[----:B------:R-:W-:Y:S05]  /*67a0*/  BRA `(.L_x_5849) ;  /* 0x0000000000947947 */ /* 0x000fea0003800000 */
.L_x_5872:
        /* <DEDUP_REMOVED lines=12> */
.L_x_5875:
[----:B------:R-:W-:Y:S05]  /*6870*/  BSYNC.RECONVERGENT B0 ;  /* 0x0000000000007941 */ /* 0x000fea0003800200 */
.L_x_5874:
[----:B------:R1:W-:Y:S01]  /*6880*/  STG.E.U8 desc[UR36][R8.64], R3 ;  /* 0x0000000308007986 */ /* 0x0003e2000c101124 */
[----:B------:R-:W-:Y:S05]  /*6890*/  BRA `(.L_x_5849) ;  /* 0x0000000000587947 */ /* 0x000fea0003800000 */
.L_x_5871:
[----:B-----5:R-:W-:-:S04]  /*68a0*/  LOP3.LUT R18, R18, 0xff, RZ, 0xc0, !PT ;  /* 0x000000ff12127812 */ /* 0x020fc800078ec0ff */
        /* <DEDUP_REMOVED lines=12> */
.L_x_5876:
[----:B------:R-:W-:Y:S01]  /*6970*/  IMAD.MOV.U32 R3, RZ, RZ, 0x7f ;  /* 0x0000007fff037424 */ /* 0x000fe200078e00ff */
[----:B------:R-:W-:-:S04]  /*6980*/  ISETP.GT.U32.AND P0, PT, R5, 0x7f800000, PT ;  /* 0x7f8000000500780c */ /* 0x000fc80003f04070 */
[----:B------:R-:W-:-:S05]  /*6990*/  SEL R3, R3, 0x7c, P0 ;  /* 0x0000007c03037807 */ /* 0x000fca0000000000 */
[----:B------:R2:W-:Y:S01]  /*69a0*/  STG.E.U8 desc[UR36][R8.64], R3 ;  /* 0x0000000308007986 */ /* 0x0005e2000c101124 */
[----:B------:R-:W-:Y:S05]  /*69b0*/  BRA `(.L_x_5849) ;  /* 0x0000000000107947 */ /* 0x000fea0003800000 */
.L_x_5870:
[----:B-----5:R-:W-:-:S04]  /*69c0*/  LOP3.LUT R18, R18, 0xff, RZ, 0xc0, !PT ;  /* 0x000000ff12127812 */ /* 0x020fc800078ec0ff */
[----:B------:R-:W0:Y:S02]  /*69d0*/  I2F.U16 R0, R18 ;  /* 0x0000001200007306 */ /* 0x000e240000101000 */
[----:B0-----:R-:W-:-:S05]  /*69e0*/  F2FP.BF16.F32.PACK_AB R0, RZ, R0 ;  /* 0x00000000ff00723e */ /* 0x001fca00000010ff */
[----:B------:R0:W-:Y:S02]  /*69f0*/  STG.E.U16 desc[UR36][R8.64], R0 ;  /* 0x0000000008007986 */ /* 0x0001e4000c101524 */
.L_x_5849:
[----:B------:R-:W-:Y:S05]  /*6a00*/  BSYNC.RECONVERGENT B6 ;  /* 0x0000000000067941 */ /* 0x000fea0003800200 */
.L_x_5843:
[----:B------:R-:W-:-:S07]  /*6a10*/  VIADD R2, R2, 0x80 ;  /* 0x0000008002027836 */ /* 0x000fce0000000000 */
.L_x_5808:
[----:B------:R-:W-:Y:S05]  /*6a20*/  BSYNC.RECONVERGENT B8 ;  /* 0x0000000000087941 */ /* 0x000fea0003800200 */
.L_x_5770:
[----:B------:R-:W-:-:S13]  /*6a30*/  ISETP.GE.AND P0, PT, R2, R22, PT ;  /* 0x000000160200720c */ /* 0x000fda0003f06270 */
[----:B------:R-:W-:Y:S05]  /*6a40*/  @P0 EXIT ;  /* 0x000000000000094d */ /* 0x000fea0003800000 */
[----:B0--3--:R-:W0:Y:S01]  /*6a50*/  LDC.64 R4, c[0x0][0x388] ;  /* 0x0000e200ff047b82 */ /* 0x009e220000000a00 */
[----:B------:R-:W1:Y:S01]  /*6a60*/  LDCU UR4, c[0x0][0x3a8] ;  /* 0x00007500ff0477ac */ /* 0x000e620008000800 */
[----:B------:R-:W-:Y:S01]  /*6a70*/  PRMT R0, R16, 0x9910, RZ ;  /* 0x0000991010007816 */ /* 0x000fe200000000ff */
[----:B------:R-:W-:-:S03]  /*6a80*/  IMAD R2, R23, 0x200, R2 ;  /* 0x0000020017027824 */ /* 0x000fc600078e0202 */
[----:B------:R-:W-:Y:S01]  /*6a90*/  ISETP.GT.AND P1, PT, R0, 0x9, PT ;  /* 0x000000090000780c */ /* 0x000fe20003f24270 */
[----:B-12---:R-:W-:-:S05]  /*6aa0*/  IMAD R3, R2, UR4, RZ ;  /* 0x0000000402037c24 */ /* 0x006fca000f8e02ff */
        /* <DEDUP_REMOVED lines=11> */
[----:B-----5:R-:W-:Y:S01]  /*6b60*/  STG.E.U8 desc[UR36][R2.64], R17 ;  /* 0x0000001102007986 */ /* 0x020fe2000c101124 */
[----:B------:R-:W-:Y:S05]  /*6b70*/  EXIT ;  /* 0x000000000000794d */ /* 0x000fea0003800000 */
.L_x_5880:
[----:B-----5:R-:W-:Y:S01]  /*6b80*/  STG.E.U8 desc[UR36][R2.64], R17 ;  /* 0x0000001102007986 */ /* 0x020fe2000c101124 */
[----:B------:R-:W-:Y:S05]  /*6b90*/  EXIT ;  /* 0x000000000000794d */ /* 0x000fea0003800000 */
.L_x_5879:
        /* <DEDUP_REMOVED lines=8> */
[----:B------:R-:W-:Y:S01]  /*6c20*/  STG.E.64 desc[UR36][R2.64], R4 ;  /* 0x0000000402007986 */ /* 0x000fe2000c101b24 */
[----:B------:R-:W-:Y:S05]  /*6c30*/  EXIT ;  /* 0x000000000000794d */ /* 0x000fea0003800000 */
.L_x_5883:
[----:B-----5:R-:W-:-:S05]  /*6c40*/  LOP3.LUT R17, R17, 0xff, RZ, 0xc0, !PT ;  /* 0x000000ff11117812 */ /* 0x020fca00078ec0ff */
[----:B------:R-:W-:Y:S01]  /*6c50*/  STG.E desc[UR36][R2.64], R17 ;  /* 0x0000001102007986 */ /* 0x000fe2000c101924 */
[----:B------:R-:W-:Y:S05]  /*6c60*/  EXIT ;  /* 0x000000000000794d */ /* 0x000fea0003800000 */
.L_x_5882:
[----:B-----5:R-:W-:-:S05]  /*6c70*/  LOP3.LUT R17, R17, 0xff, RZ, 0xc0, !PT ;  /* 0x000000ff11117812 */ /* 0x020fca00078ec0ff */
[----:B------:R-:W-:Y:S01]  /*6c80*/  STG.E.U16 desc[UR36][R2.64], R17 ;  /* 0x0000001102007986 */ /* 0x000fe2000c101524 */
[----:B------:R-:W-:Y:S05]  /*6c90*/  EXIT ;  /* 0x000000000000794d */ /* 0x000fea0003800000 */
.L_x_5878:
        /* <DEDUP_REMOVED lines=8> */
[----:B0-----:R-:W-:Y:S01]  /*6d20*/  STG.E desc[UR36][R2.64], R5 ;  /* 0x0000000502007986 */ /* 0x001fe2000c101924 */
[----:B------:R-:W-:Y:S05]  /*6d30*/  EXIT ;  /* 0x000000000000794d */ /* 0x000fea0003800000 */
.L_x_5885:
[----:B-----5:R-:W-:-:S04]  /*6d40*/  LOP3.LUT R17, R17, 0xff, RZ, 0xc0, !PT ;  /* 0x000000ff11117812 */ /* 0x020fc800078ec0ff */
[----:B------:R-:W0:Y:S02]  /*6d50*/  I2F.U16 R0, R17 ;  /* 0x0000001100007306 */ /* 0x000e240000101000 */
[----:B0-----:R-:W-:-:S05]  /*6d60*/  F2FP.F16.F32.PACK_AB R0, RZ, R0 ;  /* 0x00000000ff00723e */ /* 0x001fca00000000ff */
[----:B------:R-:W-:Y:S01]  /*6d70*/  STG.E.U16 desc[UR36][R2.64], R0 ;  /* 0x0000000002007986 */ /* 0x000fe2000c101524 */
[----:B------:R-:W-:Y:S05]  /*6d80*/  EXIT ;  /* 0x000000000000794d */ /* 0x000fea0003800000 */
.L_x_5884:
[----:B------:R-:W-:-:S13]  /*6d90*/  ISETP.NE.AND P0, PT, R0, 0x7, PT ;  /* 0x000000070000780c */ /* 0x000fda0003f05270 */
[----:B------:R-:W-:Y:S05]  /*6da0*/  @!P0 BRA `(.L_x_5886) ;  /* 0x00000000003c8947 */ /* 0x000fea0003800000 */
[----:B------:R-:W-:-:S13]  /*6db0*/  ISETP.NE.AND P0, PT, R0, 0x8, PT ;  /* 0x000000080000780c */ /* 0x000fda0003f05270 */
[----:B------:R-:W-:Y:S05]  /*6dc0*/  @!P0 BRA `(.L_x_5887) ;  /* 0x00000000001c8947 */ /* 0x000fea0003800000 */
[----:B------:R-:W-:-:S13]  /*6dd0*/  ISETP.NE.AND P0, PT, R0, 0x9, PT ;  /* 0x000000090000780c */ /* 0x000fda0003f05270 */
[----:B------:R-:W-:Y:S05]  /*6de0*/  @P0 BRA `(.L_x_5881) ;  /* 0x0000000400e00947 */ /* 0x000fea0003800000 */
[----:B-----5:R-:W-:Y:S01]  /*6df0*/  LOP3.LUT R17, R17, 0xff, RZ, 0xc0, !PT ;  /* 0x000000ff11117812 */ /* 0x020fe200078ec0ff */
[----:B------:R-:W-:-:S03]  /*6e00*/  IMAD.MOV.U32 R5, RZ, RZ, RZ ;  /* 0x000000ffff057224 */ /* 0x000fc600078e00ff */
[----:B------:R-:W0:Y:S02]  /*6e10*/  I2F.U16 R4, R17 ;  /* 0x0000001100047306 */ /* 0x000e240000101000 */
[----:B0-----:R-:W-:Y:S01]  /*6e20*/  STG.E.64 desc[UR36][R2.64], R4 ;  /* 0x0000000402007986 */ /* 0x001fe2000c101b24 */
[----:B------:R-:W-:Y:S05]  /*6e30*/  EXIT ;  /* 0x000000000000794d */ /* 0x000fea0003800000 */
.L_x_5887:
[----:B-----5:R-:W-:-:S06]  /*6e40*/  LOP3.LUT R17, R17, 0xff, RZ, 0xc0, !PT ;  /* 0x000000ff11117812 */ /* 0x020fcc00078ec0ff */
[----:B------:R-:W0:Y:S02]  /*6e50*/  I2F.U16 R17, R17 ;  /* 0x0000001100117306 */ /* 0x000e240000101000 */
[----:B0-----:R-:W-:-:S04]  /*6e60*/  F2FP.F16.F32.PACK_AB R5, RZ, R17 ;  /* 0x00000011ff05723e */ /* 0x001fc800000000ff */
[----:B------:R-:W-:-:S05]  /*6e70*/  PRMT R5, R5, 0x5410, RZ ;  /* 0x0000541005057816 */ /* 0x000fca00000000ff */
[----:B------:R-:W-:Y:S01]  /*6e80*/  STG.E desc[UR36][R2.64], R5 ;  /* 0x0000000502007986 */ /* 0x000fe2000c101924 */
[----:B------:R-:W-:Y:S05]  /*6e90*/  EXIT ;  /* 0x000000000000794d */ /* 0x000fea0003800000 */
.L_x_5886:
[----:B-----5:R-:W-:-:S06]  /*6ea0*/  LOP3.LUT R4, R17, 0xff, RZ, 0xc0, !PT ;  /* 0x000000ff11047812 */ /* 0x020fcc00078ec0ff */
[----:B------:R-:W0:Y:S02]  /*6eb0*/  I2F.F64.U16 R4, R4 ;  /* 0x0000000400047312 */ /* 0x000e240000101800 */
[----:B0-----:R-:W-:Y:S01]  /*6ec0*/  STG.E.64 desc[UR36][R2.64], R4 ;  /* 0x0000000402007986 */ /* 0x001fe2000c101b24 */
[----:B------:R-:W-:Y:S05]  /*6ed0*/  EXIT ;  /* 0x000000000000794d */ /* 0x000fea0003800000 */
.L_x_5877:
        /* <DEDUP_REMOVED lines=11> */
[----:B------:R-:W-:Y:S01]  /*6f90*/  STG.E.U16 desc[UR36][R2.64], R17 ;  /* 0x0000001102007986 */ /* 0x000fe2000c101524 */
[----:B------:R-:W-:Y:S05]  /*6fa0*/  EXIT ;  /* 0x000000000000794d */ /* 0x000fea0003800000 */
.L_x_5891:
        /* <DEDUP_REMOVED lines=18> */
.L_x_5893:
[----:B------:R-:W-:Y:S05]  /*70d0*/  BSYNC.RECONVERGENT B0 ;  /* 0x0000000000007941 */ /* 0x000fea0003800200 */
.L_x_5892:
[----:B------:R-:W-:Y:S01]  /*70e0*/  STG.E.U8 desc[UR36][R2.64], R0 ;  /* 0x0000000002007986 */ /* 0x000fe2000c101124 */
[----:B------:R-:W-:Y:S05]  /*70f0*/  EXIT ;  /* 0x000000000000794d */ /* 0x000fea0003800000 */
.L_x_5890:
        /* <DEDUP_REMOVED lines=18> */
.L_x_5895:
[----:B------:R-:W-:Y:S05]  /*7220*/  BSYNC.RECONVERGENT B0 ;  /* 0x0000000000007941 */ /* 0x000fea0003800200 */
.L_x_5894:
[----:B------:R-:W-:Y:S01]  /*7230*/  STG.E.U8 desc[UR36][R2.64], R0 ;  /* 0x0000000002007986 */ /* 0x000fe2000c101124 */
[----:B------:R-:W-:Y:S05]  /*7240*/  EXIT ;  /* 0x000000000000794d */ /* 0x000fea0003800000 */
.L_x_5889:
[----:B------:R-:W-:-:S13]  /*7250*/  ISETP.NE.AND P0, PT, R0, 0x1c, PT ;  /* 0x0000001c0000780c */ /* 0x000fda0003f05270 */
[----:B------:R-:W-:Y:S05]  /*7260*/  @!P0 BRA `(.L_x_5896) ;  /* 0x0000000000608947 */ /* 0x000fea0003800000 */
[----:B------:R-:W-:-:S13]  /*7270*/  ISETP.NE.AND P0, PT, R0, 0x1d, PT ;  /* 0x0000001d0000780c */ /* 0x000fda0003f05270 */
[----:B------:R-:W-:Y:S05]  /*7280*/  @!P0 BRA `(.L_x_5897) ;  /* 0x0000000000488947 */ /* 0x000fea0003800000 */
[----:B------:R-:W-:-:S13]  /*7290*/  ISETP.NE.AND P0, PT, R0, 0x2c, PT ;  /* 0x0000002c0000780c */ /* 0x000fda0003f05270 */
[----:B------:R-:W-:Y:S05]  /*72a0*/  @P0 BRA `(.L_x_5881) ;  /* 0x0000000000b00947 */ /* 0x000fea0003800000 */
        /* <DEDUP_REMOVED lines=16> */
.L_x_5897:
[----:B-----5:R-:W-:Y:S01]  /*73b0*/  LOP3.LUT R4, R17, 0xff, RZ, 0xc0, !PT ;  /* 0x000000ff11047812 */ /* 0x020fe200078ec0ff */
[----:B------:R-:W-:-:S05]  /*73c0*/  IMAD.MOV.U32 R5, RZ, RZ, RZ ;  /* 0x000000ffff057224 */ /* 0x000fca00078e00ff */
[----:B------:R-:W-:Y:S01]  /*73d0*/  STG.E.64 desc[UR36][R2.64], R4 ;  /* 0x0000000402007986 */ /* 0x000fe2000c101b24 */
[----:B------:R-:W-:Y:S05]  /*73e0*/  EXIT ;  /* 0x000000000000794d */ /* 0x000fea0003800000 */
.L_x_5896:
[----:B-----5:R-:W-:-:S05]  /*73f0*/  LOP3.LUT R17, R17, 0xff, RZ, 0xc0, !PT ;  /* 0x000000ff11117812 */ /* 0x020fca00078ec0ff */
[----:B------:R-:W-:Y:S01]  /*7400*/  STG.E desc[UR36][R2.64], R17 ;  /* 0x0000001102007986 */ /* 0x000fe2000c101924 */
[----:B------:R-:W-:Y:S05]  /*7410*/  EXIT ;  /* 0x000000000000794d */ /* 0x000fea0003800000 */
.L_x_5888:
        /* <DEDUP_REMOVED lines=8> */
[----:B------:R-:W-:Y:S01]  /*74a0*/  STG.E.U8 desc[UR36][R2.64], R5 ;  /* 0x0000000502007986 */ /* 0x000fe2000c101124 */
[----:B------:R-:W-:Y:S05]  /*74b0*/  EXIT ;  /* 0x000000000000794d */ /* 0x000fea0003800000 */
.L_x_5899:
[----:B-----5:R-:W-:Y:S02]  /*74c0*/  LOP3.LUT R4, R17, 0xff, RZ, 0xc0, !PT ;  /* 0x000000ff11047812 */ /* 0x020fe400078ec0ff */
[----:B----4-:R-:W-:-:S04]  /*74d0*/  CS2R R6, SRZ ;  /* 0x0000000000067805 */ /* 0x010fc8000001ff00 */
[----:B------:R-:W0:Y:S02]  /*74e0*/  I2F.F64.U16 R4, R4 ;  /* 0x0000000400047312 */ /* 0x000e240000101800 */
[----:B0-----:R-:W-:Y:S01]  /*74f0*/  STG.E.128 desc[UR36][R2.64], R4 ;  /* 0x0000000402007986 */ /* 0x001fe2000c101d24 */
[----:B------:R-:W-:Y:S05]  /*7500*/  EXIT ;  /* 0x000000000000794d */ /* 0x000fea0003800000 */
.L_x_5898:
[----:B------:R-:W-:-:S13]  /*7510*/  ISETP.NE.AND P0, PT, R0, 0xf, PT ;  /* 0x0000000f0000780c */ /* 0x000fda0003f05270 */
[----:B------:R-:W-:Y:S05]  /*7520*/  @!P0 BRA `(.L_x_5900) ;  /* 0x0000000000dc8947 */ /* 0x000fea0003800000 */
[----:B------:R-:W-:-:S13]  /*7530*/  ISETP.NE.AND P0, PT, R0, 0x17, PT ;  /* 0x000000170000780c */ /* 0x000fda0003f05270 */
[----:B------:R-:W-:Y:S05]  /*7540*/  @!P0 BRA `(.L_x_5901) ;  /* 0x0000000000888947 */ /* 0x000fea0003800000 */
[----:B------:R-:W-:-:S13]  /*7550*/  ISETP.NE.AND P0, PT, R0, 0x18, PT ;  /* 0x000000180000780c */ /* 0x000fda0003f05270 */
[----:B------:R-:W-:Y:S05]  /*7560*/  @!P0 BRA `(.L_x_5902) ;  /* 0x0000000000448947 */ /* 0x000fea0003800000 */
.L_x_5881:
[----:B------:R-:W-:Y:S01]  /*7570*/  MOV R0, 0x0 ;  /* 0x0000000000007802 */ /* 0x000fe20000000f00 */
[----:B------:R-:W0:Y:S01]  /*7580*/  LDCU.64 UR4, c[0x4][0x188] ;  /* 0x01003100ff0477ac */ /* 0x000e220008000a00 */
[----:B------:R-:W-:Y:S02]  /*7590*/  IMAD.MOV.U32 R8, RZ, RZ, 0x65 ;  /* 0x00000065ff087424 */ /* 0x000fe400078e00ff */
[----:B------:R1:W2:Y:S01]  /*75a0*/  LDC.64 R2, c[0x4][R0] ;  /* 0x0100000000027b82 */ /* 0x0002a20000000a00 */
[----:B------:R-:W4:Y:S01]  /*75b0*/  LDCU.64 UR6, c[0x4][0x190] ;  /* 0x01003200ff0677ac */ /* 0x000f220008000a00 */
[----:B------:R-:W-:Y:S02]  /*75c0*/  IMAD.MOV.U32 R12, RZ, RZ, 0x1 ;  /* 0x00000001ff0c7424 */ /* 0x000fe400078e00ff */
[----:B------:R-:W-:Y:S01]  /*75d0*/  IMAD.MOV.U32 R13, RZ, RZ, RZ ;  /* 0x000000ffff0d7224 */ /* 0x000fe200078e00ff */
[----:B------:R-:W3:Y:S01]  /*75e0*/  LDCU.64 UR8, c[0x4][0x10] ;  /* 0x01000200ff0877ac */ /* 0x000ee20008000a00 */
[----:B0-----:R-:W-:-:S02]  /*75f0*/  IMAD.U32 R4, RZ, RZ, UR4 ;  /* 0x00000004ff047e24 */ /* 0x001fc4000f8e00ff */
[----:B------:R-:W-:Y:S02]  /*7600*/  IMAD.U32 R5, RZ, RZ, UR5 ;  /* 0x00000005ff057e24 */ /* 0x000fe4000f8e00ff */
[----:B----4-:R-:W-:Y:S02]  /*7610*/  IMAD.U32 R6, RZ, RZ, UR6 ;  /* 0x00000006ff067e24 */ /* 0x010fe4000f8e00ff */
[----:B------:R-:W-:Y:S02]  /*7620*/  IMAD.U32 R7, RZ, RZ, UR7 ;  /* 0x00000007ff077e24 */ /* 0x000fe4000f8e00ff */
[----:B---3--:R-:W-:Y:S02]  /*7630*/  IMAD.U32 R10, RZ, RZ, UR8 ;  /* 0x00000008ff0a7e24 */ /* 0x008fe4000f8e00ff */
[----:B-1----:R-:W-:-:S07]  /*7640*/  IMAD.U32 R11, RZ, RZ, UR9 ;  /* 0x00000009ff0b7e24 */ /* 0x002fce000f8e00ff */
[----:B------:R-:W-:-:S07]  /*7650*/  LEPC R20, `(.L_x_5903) ;  /* 0x000000001014794e */ /* 0x000fce0000000000 */
[----:B--2--5:R-:W-:Y:S05]  /*7660*/  CALL.ABS.NOINC R2 ;  /* 0x0000000002007343 */ /* 0x024fea0003c00000 */
.L_x_5903:
[----:B------:R-:W-:Y:S05]  /*7670*/  EXIT ;  /* 0x000000000000794d */ /* 0x000fea0003800000 */
.L_x_5902:
        /* <DEDUP_REMOVED lines=12> */
.L_x_5905:
[----:B------:R-:W-:Y:S05]  /*7740*/  BSYNC.RECONVERGENT B0 ;  /* 0x0000000000007941 */ /* 0x000fea0003800200 */
.L_x_5904:
[----:B------:R-:W-:Y:S01]  /*7750*/  STG.E.U8 desc[UR36][R2.64], R5 ;  /* 0x0000000502007986 */ /* 0x000fe2000c101124 */
[----:B------:R-:W-:Y:S05]  /*7760*/  EXIT ;  /* 0x000000000000794d */ /* 0x000fea0003800000 */
.L_x_5901:
        /* <DEDUP_REMOVED lines=14> */
.L_x_5906:
[----:B------:R-:W-:Y:S01]  /*7850*/  IMAD.MOV.U32 R5, RZ, RZ, 0x7f ;  /* 0x0000007fff057424 */ /* 0x000fe200078e00ff */
[----:B------:R-:W-:-:S04]  /*7860*/  ISETP.GT.U32.AND P0, PT, R17, 0x7f800000, PT ;  /* 0x7f8000001100780c */ /* 0x000fc80003f04070 */
[----:B------:R-:W-:-:S05]  /*7870*/  SEL R5, R5, 0x7c, P0 ;  /* 0x0000007c05057807 */ /* 0x000fca0000000000 */
[----:B------:R-:W-:Y:S01]  /*7880*/  STG.E.U8 desc[UR36][R2.64], R5 ;  /* 0x0000000502007986 */ /* 0x000fe2000c101124 */
[----:B------:R-:W-:Y:S05]  /*7890*/  EXIT ;  /* 0x000000000000794d */ /* 0x000fea0003800000 */
.L_x_5900:
[----:B-----5:R-:W-:-:S04]  /*78a0*/  LOP3.LUT R17, R17, 0xff, RZ, 0xc0, !PT ;  /* 0x000000ff11117812 */ /* 0x020fc800078ec0ff */
[----:B------:R-:W0:Y:S02]  /*78b0*/  I2F.U16 R0, R17 ;  /* 0x0000001100007306 */ /* 0x000e240000101000 */
[----:B0-----:R-:W-:-:S05]  /*78c0*/  F2FP.BF16.F32.PACK_AB R0, RZ, R0 ;  /* 0x00000000ff00723e */ /* 0x001fca00000010ff */
[----:B------:R-:W-:Y:S01]  /*78d0*/  STG.E.U16 desc[UR36][R2.64], R0 ;  /* 0x0000000002007986 */ /* 0x000fe2000c101524 */
[----:B------:R-:W-:Y:S05]  /*78e0*/  EXIT ;  /* 0x000000000000794d */ /* 0x000fea0003800000 */
.L_x_5907:
        /* <DEDUP_REMOVED lines=9> */
.L_x_6021:


//--------------------- .text._ZN2at6native18elementwise_kernelILi128ELi4EZNS0_22gpu_kernel_impl_nocastINS0_10AbsFunctorIhEEEEvRNS_18TensorIteratorBaseERKT_EUliE_EEviT1_ --------------------------
	.section	.text._ZN2at6native18elementwise_kernelILi128ELi4EZNS0_22gpu_kernel_impl_nocastINS0_10AbsFunctorIhEEEEvRNS_18TensorIteratorBaseERKT_EUliE_EEviT1_,"ax",@progbits
	.align	128
        .global         _ZN2at6native18elementwise_kernelILi128ELi4EZNS0_22gpu_kernel_impl_nocastINS0_10AbsFunctorIhEEEEvRNS_18TensorIteratorBaseERKT_EUliE_EEviT1_
        .type           _ZN2at6native18elementwise_kernelILi128ELi4EZNS0_22gpu_kernel_impl_nocastINS0_10AbsFunctorIhEEEEvRNS_18TensorIteratorBaseERKT_EUliE_EEviT1_,@function
        .size           _ZN2at6native18elementwise_kernelILi128ELi4EZNS0_22gpu_kernel_impl_nocastINS0_10AbsFunctorIhEEEEvRNS_18TensorIteratorBaseERKT_EUliE_EEviT1_,(.L_x_6022 - _ZN2at6native18elementwise_kernelILi128ELi4EZNS0_22gpu_kernel_impl_nocastINS0_10AbsFunctorIhEEEEvRNS_18TensorIteratorBaseERKT_EUliE_EEviT1_)
        .other          _ZN2at6native18elementwise_kernelILi128ELi4EZNS0_22gpu_kernel_impl_nocastINS0_10AbsFunctorIhEEEEvRNS_18TensorIteratorBaseERKT_EUliE_EEviT1_,@"STO_CUDA_ENTRY STV_DEFAULT"
_ZN2at6native18elementwise_kernelILi128ELi4EZNS0_22gpu_kernel_impl_nocastINS0_10AbsFunctorIhEEEEvRNS_18TensorIteratorBaseERKT_EUliE_EEviT1_:
.text._ZN2at6native18elementwise_kernelILi128ELi4EZNS0_22gpu_kernel_impl_nocastINS0_10AbsFunctorIhEEEEvRNS_18TensorIteratorBaseERKT_EUliE_EEviT1_:
        /* <DEDUP_REMOVED lines=16> */
[----:B------:R-:W2:Y:S01]  /*0100*/  LDC.64 R6, c[0x0][0x580] ;  /* 0x00016000ff067b82 */ /* 0x000ea20000000a00 */
[----:B------:R-:W-:-:S04]  /*0110*/  IADD3 R3, PT, PT, R3, 0x80, RZ ;  /* 0x0000008003037810 */ /* 0x000fc80007ffe0ff */
[----:B------:R-:W-:-:S13]  /*0120*/  ISETP.GE.AND P0, PT, R3, UR4, PT ;  /* 0x0000000403007c0c */ /* 0x000fda000bf06270 */
[----:B------:R-:W-:Y:S05]  /*0130*/  @P0 BREAK.RELIABLE B1 ;  /* 0x0000000000010942 */ /* 0x000fea0003800100 */
[----:B--2---:R0:W-:Y:S01]  /*0140*/  STG.E.U8 desc[UR6][R6.64], R5 ;  /* 0x0000000506007986 */ /* 0x0041e2000c101106 */
[----:B------:R-:W-:Y:S05]  /*0150*/  @P0 BRA `(.L_x_5912) ;  /* 0x0000000000380947 */ /* 0x000fea0003800000 */
[----:B0-----:R-:W0:Y:S02]  /*0160*/  LDC.64 R4, c[0x0][0x588] ;  /* 0x00016200ff047b82 */ /* 0x001e240000000a00 */
[----:B0-----:R-:W2:Y:S06]  /*0170*/  LDG.E.U8 R5, desc[UR6][R4.64] ;  /* 0x0000000604057981 */ /* 0x001eac000c1e1100 */
[----:B------:R-:W2:Y:S01]  /*0180*/  LDC.64 R6, c[0x0][0x580] ;  /* 0x00016000ff067b82 */ /* 0x000ea20000000a00 */
[----:B------:R-:W-:Y:S01]  /*0190*/  IADD3 R3, PT, PT, R3, 0x80, RZ ;  /* 0x0000008003037810 */ /* 0x000fe20007ffe0ff */
[----:B--2---:R0:W-:Y:S06]  /*01a0*/  STG.E.U8 desc[UR6][R6.64], R5 ;  /* 0x0000000506007986 */ /* 0x0041ec000c101106 */
.L_x_5911:
[----:B------:R-:W-:-:S13]  /*01b0*/  ISETP.GE.AND P0, PT, R3, UR4, PT ;  /* 0x0000000403007c0c */ /* 0x000fda000bf06270 */
[----:B------:R-:W-:Y:S05]  /*01c0*/  @P0 BREAK.RELIABLE B1 ;  /* 0x0000000000010942 */ /* 0x000fea0003800100 */
[----:B------:R-:W-:Y:S05]  /*01d0*/  @P0 BRA `(.L_x_5912) ;  /* 0x0000000000180947 */ /* 0x000fea0003800000 */
[----:B------:R-:W-:Y:S05]  /*01e0*/  BSYNC.RELIABLE B1 ;  /* 0x0000000000017941 */ /* 0x000fea0003800100 */
.L_x_5910:
[----:B0-----:R-:W0:Y:S02]  /*01f0*/  LDC.64 R4, c[0x0][0x588] ;  /* 0x00016200ff047b82 */ /* 0x001e240000000a00 */
[----:B0-----:R-:W2:Y:S06]  /*0200*/  LDG.E.U8 R5, desc[UR6][R4.64] ;  /* 0x0000000604057981 */ /* 0x001eac000c1e1100 */
[----:B------:R-:W2:Y:S01]  /*0210*/  LDC.64 R6, c[0x0][0x580] ;  /* 0x00016000ff067b82 */ /* 0x000ea20000000a00 */
[----:B------:R-:W-:Y:S01]  /*0220*/  IADD3 R3, PT, PT, R3, 0x80, RZ ;  /* 0x0000008003037810 */ /* 0x000fe20007ffe0ff */
[----:B--2---:R1:W-:Y:S06]  /*0230*/  STG.E.U8 desc[UR6][R6.64], R5 ;  /* 0x0000000506007986 */ /* 0x0043ec000c101106 */
.L_x_5912:
[----:B------:R-:W-:Y:S05]  /*0240*/  BSYNC.RECONVERGENT B0 ;  /* 0x0000000000007941 */ /* 0x000fea0003800200 */
.L_x_5909:
[----:B------:R-:W-:Y:S05]  /*0250*/  WARPSYNC.ALL ;  /* 0x0000000000007948 */ /* 0x000fea0003800000 */
[----:B------:R-:W-:-:S13]  /*0260*/  ISETP.GE.AND P0, PT, R3, UR4, PT ;  /* 0x0000000403007c0c */ /* 0x000fda000bf06270 */
[----:B------:R-:W-:Y:S05]  /*0270*/  @P0 EXIT ;  /* 0x000000000000094d */ /* 0x000fea0003800000 */
[----:B------:R-:W2:Y:S02]  /*0280*/  LDC.64 R2, c[0x0][0x588] ;  /* 0x00016200ff027b82 */ /* 0x000ea40000000a00 */
[----:B--2---:R-:W2:Y:S06]  /*0290*/  LDG.E.U8 R3, desc[UR6][R2.64] ;  /* 0x0000000602037981 */ /* 0x004eac000c1e1100 */
[----:B01----:R-:W2:Y:S02]  /*02a0*/  LDC.64 R4, c[0x0][0x580] ;  /* 0x00016000ff047b82 */ /* 0x003ea40000000a00 */
[----:B--2---:R-:W-:Y:S01]  /*02b0*/  STG.E.U8 desc[UR6][R4.64], R3 ;  /* 0x0000000304007986 */ /* 0x004fe2000c101106 */
[----:B------:R-:W-:Y:S05]  /*02c0*/  EXIT ;  /* 0x000000000000794d */ /* 0x000fea0003800000 */
.L_x_5908:
        /* <DEDUP_REMOVED lines=306> */
.L_x_5916:
[----:B------:R-:W0:Y:S02]  /*15f0*/  LDCU.128 UR8, c[0x0][0x580] ;  /* 0x0000b000ff0877ac */ /* 0x000e240008000c00 */
[----:B0-----:R-:W-:-:S04]  /*1600*/  IADD3 R6, P0, PT, R4, UR10, RZ ;  /* 0x0000000a04067c10 */ /* 0x001fc8000ff1e0ff */
[----:B------:R-:W-:-:S06]  /*1610*/  IADD3.X R7, PT, PT, RZ, UR11, RZ, P0, !PT ;  /* 0x0000000bff077c10 */ /* 0x000fcc00087fe4ff */
[----:B------:R-:W2:Y:S01]  /*1620*/  LDG.E.U8 R7, desc[UR6][R6.64] ;  /* 0x0000000606077981 */ /* 0x000ea2000c1e1100 */
[----:B------:R-:W-:Y:S02]  /*1630*/  IADD3 R4, P0, PT, R5, UR8, RZ ;  /* 0x0000000805047c10 */ /* 0x000fe4000ff1e0ff */
[----:B------:R-:W-:Y:S02]  /*1640*/  IADD3 R3, PT, PT, R3, 0x80, RZ ;  /* 0x0000008003037810 */ /* 0x000fe40007ffe0ff */
[----:B------:R-:W-:Y:S02]  /*1650*/  IADD3.X R5, PT, PT, RZ, UR9, RZ, P0, !PT ;  /* 0x00000009ff057c10 */ /* 0x000fe400087fe4ff */
[----:B------:R-:W-:-:S13]  /*1660*/  ISETP.GE.AND P0, PT, R3, UR4, PT ;  /* 0x0000000403007c0c */ /* 0x000fda000bf06270 */
[----:B------:R-:W-:Y:S05]  /*1670*/  @P0 BREAK.RELIABLE B1 ;  /* 0x0000000000010942 */ /* 0x000fea0003800100 */
[----:B--2---:R0:W-:Y:S01]  /*1680*/  STG.E.U8 desc[UR6][R4.64], R7 ;  /* 0x0000000704007986 */ /* 0x0041e2000c101106 */
[----:B------:R-:W-:Y:S05]  /*1690*/  @P0 BRA `(.L_x_5917) ;  /* 0x0000002400a00947 */ /* 0x000fea0003800000 */
        /* <DEDUP_REMOVED lines=285> */
[----:B-1----:R-:W-:Y:S01]  /*2870*/  SHF.R.U32.HI R11, RZ, UR5, R10 ;  /* 0x00000005ff0b7c19 */ /* 0x002fe2000801160a */
[----:B------:R-:W-:-:S03]  /*2880*/  @P0 IMAD.MOV.U32 R10, RZ, RZ, RZ ;  /* 0x000000ffff0a0224 */ /* 0x000fc600078e00ff */
        /* <DEDUP_REMOVED lines=11> */
.L_x_5918:
[----:B------:R-:W0:Y:S02]  /*2940*/  LDCU.128 UR8, c[0x0][0x580] ;  /* 0x0000b000ff0877ac */ /* 0x000e240008000c00 */
[----:B0-----:R-:W-:-:S04]  /*2950*/  IADD3 R6, P0, PT, R4, UR10, RZ ;  /* 0x0000000a04067c10 */ /* 0x001fc8000ff1e0ff */
[----:B------:R-:W-:-:S06]  /*2960*/  IADD3.X R7, PT, PT, RZ, UR11, RZ, P0, !PT ;  /* 0x0000000bff077c10 */ /* 0x000fcc00087fe4ff */
[----:B------:R-:W2:Y:S01]  /*2970*/  LDG.E.U8 R7, desc[UR6][R6.64] ;  /* 0x0000000606077981 */ /* 0x000ea2000c1e1100 */
[----:B------:R-:W-:Y:S02]  /*2980*/  IADD3 R4, P0, PT, R5, UR8, RZ ;  /* 0x0000000805047c10 */ /* 0x000fe4000ff1e0ff */
[----:B------:R-:W-:Y:S02]  /*2990*/  IADD3 R3, PT, PT, R3, 0x80, RZ ;  /* 0x0000008003037810 */ /* 0x000fe40007ffe0ff */
[----:B------:R-:W-:-:S05]  /*29a0*/  IADD3.X R5, PT, PT, RZ, UR9, RZ, P0, !PT ;  /* 0x00000009ff057c10 */ /* 0x000fca00087fe4ff */
[----:B--2---:R0:W-:Y:S04]  /*29b0*/  STG.E.U8 desc[UR6][R4.64], R7 ;  /* 0x0000000704007986 */ /* 0x0041e8000c101106 */
.L_x_5915:
[----:B------:R-:W-:-:S13]  /*29c0*/  ISETP.GE.AND P0, PT, R3, UR4, PT ;  /* 0x0000000403007c0c */ /* 0x000fda000bf06270 */
[----:B------:R-:W-:Y:S05]  /*29d0*/  @P0 BREAK.RELIABLE B1 ;  /* 0x0000000000010942 */ /* 0x000fea0003800100 */
[----:B------:R-:W-:Y:S05]  /*29e0*/  @P0 BRA `(.L_x_5917) ;  /* 0x0000001000cc0947 */ /* 0x000fea0003800000 */
[----:B------:R-:W-:Y:S05]  /*29f0*/  BSYNC.RELIABLE B1 ;  /* 0x0000000000017941 */ /* 0x000fea0003800100 */
.L_x_5914:
        /* <DEDUP_REMOVED lines=298> */
.L_x_5919:
        /* <DEDUP_REMOVED lines=8> */
.L_x_5917:
[----:B------:R-:W-:Y:S05]  /*3d20*/  BSYNC.RECONVERGENT B0 ;  /* 0x0000000000007941 */ /* 0x000fea0003800200 */
.L_x_5913:
[----:B------:R-:W-:Y:S05]  /*3d30*/  WARPSYNC.ALL ;  /* 0x0000000000007948 */ /* 0x000fea0003800000 */
[----:B------:R-:W-:-:S13]  /*3d40*/  ISETP.GE.AND P0, PT, R3, UR4, PT ;  /* 0x0000000403007c0c */ /* 0x000fda000bf06270 */
[----:B------:R-:W-:Y:S05]  /*3d50*/  @P0 EXIT ;  /* 0x000000000000094d */ /* 0x000fea0003800000 */
[----:B------:R-:W2:Y:S01]  /*3d60*/  LDCU.64 UR4, c[0x0][0x390] ;  /* 0x00007200ff0477ac */ /* 0x000ea20008000a00 */
[----:B01----:R-:W-:Y:S01]  /*3d70*/  MOV R4, RZ ;  /* 0x000000ff00047202 */ /* 0x003fe20000000f00 */
[----:B------:R-:W-:Y:S01]  /*3d80*/  IMAD.MOV.U32 R5, RZ, RZ, R3 ;  /* 0x000000ffff057224 */ /* 0x000fe200078e0003 */
[----:B------:R-:W-:Y:S01]  /*3d90*/  ISETP.NE.AND P0, PT, R2, RZ, PT ;  /* 0x000000ff0200720c */ /* 0x000fe20003f05270 */
[----:B------:R-:W0:Y:S01]  /*3da0*/  LDCU UR8, c[0x0][0x38c] ;  /* 0x00007180ff0877ac */ /* 0x000e220008000800 */
        /* <DEDUP_REMOVED lines=293> */
.L_x_5920:
[----:B------:R-:W0:Y:S02]  /*5000*/  LDCU.128 UR8, c[0x0][0x580] ;  /* 0x0000b000ff0877ac */ /* 0x000e240008000c00 */
[----:B0-----:R-:W-:-:S04]  /*5010*/  IADD3 R4, P0, PT, R2, UR10, RZ ;  /* 0x0000000a02047c10 */ /* 0x001fc8000ff1e0ff */
[----:B------:R-:W-:-:S06]  /*5020*/  IADD3.X R5, PT, PT, RZ, UR11, RZ, P0, !PT ;  /* 0x0000000bff057c10 */ /* 0x000fcc00087fe4ff */
[----:B------:R-:W2:Y:S01]  /*5030*/  LDG.E.U8 R5, desc[UR6][R4.64] ;  /* 0x0000000604057981 */ /* 0x000ea2000c1e1100 */
[----:B------:R-:W-:-:S04]  /*5040*/  IADD3 R2, P0, PT, R3, UR8, RZ ;  /* 0x0000000803027c10 */ /* 0x000fc8000ff1e0ff */
[----:B------:R-:W-:-:S05]  /*5050*/  IADD3.X R3, PT, PT, RZ, UR9, RZ, P0, !PT ;  /* 0x00000009ff037c10 */ /* 0x000fca00087fe4ff */
[----:B--2---:R-:W-:Y:S01]  /*5060*/  STG.E.U8 desc[UR6][R2.64], R5 ;  /* 0x0000000502007986 */ /* 0x004fe2000c101106 */
[----:B------:R-:W-:Y:S05]  /*5070*/  EXIT ;  /* 0x000000000000794d */ /* 0x000fea0003800000 */
.L_x_5921:
        /* <DEDUP_REMOVED lines=16> */
.L_x_6022:


//--------------------- .text._ZN2at6native27unrolled_elementwise_kernelINS0_10AbsFunctorIhEESt5arrayIPcLm2EELi4E23TrivialOffsetCalculatorILi1EjES8_NS0_6memory15LoadWithoutCastENS9_16StoreWithoutCastEEEviT_T0_T2_T3_T4_T5_ --------------------------
	.section	.text._ZN2at6native27unrolled_elementwise_kernelINS0_10AbsFunctorIhEESt5arrayIPcLm2EELi4E23TrivialOffsetCalculatorILi1EjES8_NS0_6memory15LoadWithoutCastENS9_16StoreWithoutCastEEEviT_T0_T2_T3_T4_T5_,"ax",@progbits
	.align	128
        .global         _ZN2at6native27unrolled_elementwise_kernelINS0_10AbsFunctorIhEESt5arrayIPcLm2EELi4E23TrivialOffsetCalculatorILi1EjES8_NS0_6memory15LoadWithoutCastENS9_16StoreWithoutCastEEEviT_T0_T2_T3_T4_T5_
        .type           _ZN2at6native27unrolled_elementwise_kernelINS0_10AbsFunctorIhEESt5arrayIPcLm2EELi4E23TrivialOffsetCalculatorILi1EjES8_NS0_6memory15LoadWithoutCastENS9_16StoreWithoutCastEEEviT_T0_T2_T3_T4_T5_,@function
        .size           _ZN2at6native27unrolled_elementwise_kernelINS0_10AbsFunctorIhEESt5arrayIPcLm2EELi4E23TrivialOffsetCalculatorILi1EjES8_NS0_6memory15LoadWithoutCastENS9_16StoreWithoutCastEEEviT_T0_T2_T3_T4_T5_,(.L_x_6023 - _ZN2at6native27unrolled_elementwise_kernelINS0_10AbsFunctorIhEESt5arrayIPcLm2EELi4E23TrivialOffsetCalculatorILi1EjES8_NS0_6memory15LoadWithoutCastENS9_16StoreWithoutCastEEEviT_T0_T2_T3_T4_T5_)
        .other          _ZN2at6native27unrolled_elementwise_kernelINS0_10AbsFunctorIhEESt5arrayIPcLm2EELi4E23TrivialOffsetCalculatorILi1EjES8_NS0_6memory15LoadWithoutCastENS9_16StoreWithoutCastEEEviT_T0_T2_T3_T4_T5_,@"STO_CUDA_ENTRY STV_DEFAULT"
_ZN2at6native27unrolled_elementwise_kernelINS0_10AbsFunctorIhEESt5arrayIPcLm2EELi4E23TrivialOffsetCalculatorILi1EjES8_NS0_6memory15LoadWithoutCastENS9_16StoreWithoutCastEEEviT_T0_T2_T3_T4_T5_:
.text._ZN2at6native27unrolled_elementwise_kernelINS0_10AbsFunctorIhEESt5arrayIPcLm2EELi4E23TrivialOffsetCalculatorILi1EjES8_NS0_6memory15LoadWithoutCastENS9_16StoreWithoutCastEEEviT_T0_T2_T3_T4_T5_:
        /* <DEDUP_REMOVED lines=17> */
[----:B------:R-:W-:-:S06]  /*0110*/  @!P3 IMAD.X R13, RZ, RZ, R17, P4 ;  /* 0x000000ffff0db224 */ /* 0x000fcc00020e0611 */
[----:B------:R-:W-:Y:S01]  /*0120*/  @!P1 IMAD R19, R7, 0x200, R6 ;  /* 0x0000020007139824 */ /* 0x000fe200078e0206 */
[----:B------:R-:W-:Y:S01]  /*0130*/  @!P1 IADD3 R6, PT, PT, R6, 0x80, RZ ;  /* 0x0000008006069810 */ /* 0x000fe20007ffe0ff */
[----:B------:R-:W0:Y:S01]  /*0140*/  @!P1 LDC.64 R10, c[0x0][0x390] ;  /* 0x0000e400ff0a9b82 */ /* 0x000e220000000a00 */
[----:B-1----:R1:W5:Y:S02]  /*0150*/  @!P3 LDG.E.U8 R4, desc[UR4][R12.64] ;  /* 0x000000040c04b981 */ /* 0x002364000c1e1100 */
[----:B------:R-:W-:Y:S02]  /*0160*/  ISETP.GE.AND P0, PT, R6, R5, PT ;  /* 0x000000050600720c */ /* 0x000fe40003f06270 */
[----:B--2---:R-:W-:-:S11]  /*0170*/  @!P2 IADD3 R8, P5, PT, R15, R8, RZ ;  /* 0x000000080f08a210 */ /* 0x004fd60007fbe0ff */
[----:B------:R-:W2:Y:S01]  /*0180*/  @!P0 LDC.64 R2, c[0x0][0x390] ;  /* 0x0000e400ff028b82 */ /* 0x000ea20000000a00 */
[----:B------:R-:W-:Y:S01]  /*0190*/  @!P0 IMAD R15, R7, 0x200, R6 ;  /* 0x00000200070f8824 */ /* 0x000fe200078e0206 */
[----:B------:R-:W-:Y:S01]  /*01a0*/  PRMT R17, RZ, 0x7610, R17 ;  /* 0x00007610ff117816 */ /* 0x000fe20000000011 */
[----:B------:R-:W-:Y:S01]  /*01b0*/  @!P2 IMAD.X R9, RZ, RZ, R9, P5 ;  /* 0x000000ffff09a224 */ /* 0x000fe200028e0609 */
[----:B0-----:R-:W-:-:S04]  /*01c0*/  @!P1 IADD3 R10, P4, PT, R19, R10, RZ ;  /* 0x0000000a130a9210 */ /* 0x001fc80007f9e0ff */
[----:B------:R-:W-:-:S05]  /*01d0*/  @!P1 IADD3.X R11, PT, PT, RZ, R11, RZ, P4, !PT ;  /* 0x0000000bff0b9210 */ /* 0x000fca00027fe4ff */
[----:B------:R1:W5:Y:S01]  /*01e0*/  @!P1 LDG.E.U8 R17, desc[UR4][R10.64] ;  /* 0x000000040a119981 */ /* 0x000362000c1e1100 */
[----:B--2---:R-:W-:Y:S02]  /*01f0*/  @!P0 IADD3 R2, P3, PT, R15, R2, RZ ;  /* 0x000000020f028210 */ /* 0x004fe40007f7e0ff */
[----:B------:R-:W-:-:S06]  /*0200*/  PRMT R15, RZ, 0x7610, R15 ;  /* 0x00007610ff0f7816 */ /* 0x000fcc000000000f */
[----:B------:R1:W5:Y:S01]  /*0210*/  @!P2 LDG.E.U8 R15, desc[UR4][R8.64] ;  /* 0x00000004080fa981 */ /* 0x000362000c1e1100 */
[----:B------:R-:W-:Y:S01]  /*0220*/  PRMT R19, RZ, 0x7610, R19 ;  /* 0x00007610ff137816 */ /* 0x000fe20000000013 */
[----:B------:R-:W-:-:S05]  /*0230*/  @!P0 IMAD.X R3, RZ, RZ, R3, P3 ;  /* 0x000000ffff038224 */ /* 0x000fca00018e0603 */
[----:B------:R1:W5:Y:S01]  /*0240*/  @!P0 LDG.E.U8 R19, desc[UR4][R2.64] ;  /* 0x0000000402138981 */ /* 0x000362000c1e1100 */
[----:B------:R-:W-:Y:S01]  /*0250*/  ISETP.GE.AND P0, PT, R0, R5, PT ;  /* 0x000000050000720c */ /* 0x000fe20003f06270 */
[----:B------:R-:W-:Y:S04]  /*0260*/  BSSY.RECONVERGENT B0, `(.L_x_5922) ;  /* 0x000001a000007945 */ /* 0x000fe80003800200 */
[----:B------:R-:W-:Y:S08]  /*0270*/  BSSY.RELIABLE B1, `(.L_x_5923) ;  /* 0x0000011000017945 */ /* 0x000ff00003800100 */
[----:B-1----:R-:W-:Y:S05]  /*0280*/  @P0 BRA `(.L_x_5924) ;  /* 0x00000000003c0947 */ /* 0x002fea0003800000 */
[----:B------:R-:W0:Y:S01]  /*0290*/  LDCU.64 UR6, c[0x0][0x388] ;  /* 0x00007100ff0677ac */ /* 0x000e220008000a00 */
[----:B------:R-:W-:Y:S02]  /*02a0*/  IMAD R2, R7, 0x200, R0 ;  /* 0x0000020007027824 */ /* 0x000fe400078e0200 */
[----:B------:R-:W-:-:S03]  /*02b0*/  VIADD R0, R0, 0x80 ;  /* 0x0000008000007836 */ /* 0x000fc60000000000 */
[----:B0-----:R-:W-:-:S05]  /*02c0*/  IADD3 R2, P0, PT, R2, UR6, RZ ;  /* 0x0000000602027c10 */ /* 0x001fca000ff1e0ff */
[----:B------:R-:W-:Y:S01]  /*02d0*/  IMAD.X R3, RZ, RZ, UR7, P0 ;  /* 0x00000007ff037e24 */ /* 0x000fe200080e06ff */
[----:B------:R-:W-:-:S04]  /*02e0*/  ISETP.GE.AND P0, PT, R0, R5, PT ;  /* 0x000000050000720c */ /* 0x000fc80003f06270 */
[----:B-----5:R0:W-:Y:S09]  /*02f0*/  STG.E.U8 desc[UR4][R2.64], R4 ;  /* 0x0000000402007986 */ /* 0x0201f2000c101104 */
[----:B------:R-:W-:Y:S05]  /*0300*/  @P0 BREAK.RELIABLE B1 ;  /* 0x0000000000010942 */ /* 0x000fea0003800100 */
[----:B------:R-:W-:Y:S05]  /*0310*/  @P0 BRA `(.L_x_5925) ;  /* 0x0000000000380947 */ /* 0x000fea0003800000 */
[----:B------:R-:W1:Y:S01]  /*0320*/  LDCU.64 UR6, c[0x0][0x388] ;  /* 0x00007100ff0677ac */ /* 0x000e620008000a00 */
[----:B0-----:R-:W-:Y:S01]  /*0330*/  LEA R2, R7, R0, 0x9 ;  /* 0x0000000007027211 */ /* 0x001fe200078e48ff */
[----:B------:R-:W-:-:S03]  /*0340*/  VIADD R0, R0, 0x80 ;  /* 0x0000008000007836 */ /* 0x000fc60000000000 */
[----:B-1----:R-:W-:-:S05]  /*0350*/  IADD3 R2, P0, PT, R2, UR6, RZ ;  /* 0x0000000602027c10 */ /* 0x002fca000ff1e0ff */
[----:B------:R-:W-:-:S05]  /*0360*/  IMAD.X R3, RZ, RZ, UR7, P0 ;  /* 0x00000007ff037e24 */ /* 0x000fca00080e06ff */
[----:B------:R0:W-:Y:S03]  /*0370*/  STG.E.U8 desc[UR4][R2.64], R15 ;  /* 0x0000000f02007986 */ /* 0x0001e6000c101104 */
.L_x_5924:
[----:B------:R-:W-:Y:S05]  /*0380*/  BSYNC.RELIABLE B1 ;  /* 0x0000000000017941 */ /* 0x000fea0003800100 */
.L_x_5923:
[----:B------:R-:W-:-:S13]  /*0390*/  ISETP.GE.AND P0, PT, R0, R5, PT ;  /* 0x000000050000720c */ /* 0x000fda0003f06270 */
[----:B------:R-:W1:Y:S01]  /*03a0*/  @!P0 LDC.64 R8, c[0x0][0x388] ;  /* 0x0000e200ff088b82 */ /* 0x000e620000000a00 */
[----:B0-----:R-:W-:Y:S01]  /*03b0*/  @!P0 IMAD R3, R7, 0x200, R0 ;  /* 0x0000020007038824 */ /* 0x001fe200078e0200 */
[----:B------:R-:W-:-:S04]  /*03c0*/  @!P0 IADD3 R0, PT, PT, R0, 0x80, RZ ;  /* 0x0000008000008810 */ /* 0x000fc80007ffe0ff */
[----:B-1----:R-:W-:-:S05]  /*03d0*/  @!P0 IADD3 R2, P1, PT, R3, R8, RZ ;  /* 0x0000000803028210 */ /* 0x002fca0007f3e0ff */
[----:B------:R-:W-:-:S05]  /*03e0*/  @!P0 IMAD.X R3, RZ, RZ, R9, P1 ;  /* 0x000000ffff038224 */ /* 0x000fca00008e0609 */
[----:B-----5:R1:W-:Y:S03]  /*03f0*/  @!P0 STG.E.U8 desc[UR4][R2.64], R17 ;  /* 0x0000001102008986 */ /* 0x0203e6000c101104 */
.L_x_5925:
[----:B------:R-:W-:Y:S05]  /*0400*/  BSYNC.RECONVERGENT B0 ;  /* 0x0000000000007941 */ /* 0x000fea0003800200 */
.L_x_5922:
        /* <DEDUP_REMOVED lines=9> */
.L_x_5926:
        /* <DEDUP_REMOVED lines=14> */
.L_x_6023:


//--------------------- .text._ZN2at6native29vectorized_elementwise_kernelILi2ENS0_10AbsFunctorIhEESt5arrayIPcLm2EEEEviT0_T1_ --------------------------
	.section	.text._ZN2at6native29vectorized_elementwise_kernelILi2ENS0_10AbsFunctorIhEESt5arrayIPcLm2EEEEviT0_T1_,"ax",@progbits
	.align	128
        .global         _ZN2at6native29vectorized_elementwise_kernelILi2ENS0_10AbsFunctorIhEESt5arrayIPcLm2EEEEviT0_T1_
        .type           _ZN2at6native29vectorized_elementwise_kernelILi2ENS0_10AbsFunctorIhEESt5arrayIPcLm2EEEEviT0_T1_,@function
        .size           _ZN2at6native29vectorized_elementwise_kernelILi2ENS0_10AbsFunctorIhEESt5arrayIPcLm2EEEEviT0_T1_,(.L_x_6024 - _ZN2at6native29vectorized_elementwise_kernelILi2ENS0_10AbsFunctorIhEESt5arrayIPcLm2EEEEviT0_T1_)
        .other          _ZN2at6native29vectorized_elementwise_kernelILi2ENS0_10AbsFunctorIhEESt5arrayIPcLm2EEEEviT0_T1_,@"STO_CUDA_ENTRY STV_DEFAULT"
_ZN2at6native29vectorized_elementwise_kernelILi2ENS0_10AbsFunctorIhEESt5arrayIPcLm2EEEEviT0_T1_:
.text._ZN2at6native29vectorized_elementwise_kernelILi2ENS0_10AbsFunctorIhEESt5arrayIPcLm2EEEEviT0_T1_:
        /* <DEDUP_REMOVED lines=31> */
[C---:B------:R-:W-:Y:S01]  /*01f0*/  @!P2 IADD3 R25, PT, PT, R16.reuse, UR4, RZ ;  /* 0x000000041019ac10 */ /* 0x040fe2000fffe0ff */
[----:B------:R-:W-:Y:S01]  /*0200*/  @!P2 VIADD R16, R16, 0x80 ;  /* 0x000000801010a836 */ /* 0x000fe20000000000 */
[----:B------:R-:W-:Y:S01]  /*0210*/  @!P5 IADD3.X R23, PT, PT, RZ, R23, RZ, P6, !PT ;  /* 0x00000017ff17d210 */ /* 0x000fe200037fe4ff */
[----:B------:R-:W3:Y:S03]  /*0220*/  @!P2 LDC.64 R2, c[0x0][0x390] ;  /* 0x0000e400ff02ab82 */ /* 0x000ee60000000a00 */
[----:B------:R-:W-:-:S13]  /*0230*/  ISETP.GE.U32.AND P1, PT, R16, UR5, PT ;  /* 0x0000000510007c0c */ /* 0x000fda000bf26070 */
[C---:B------:R-:W-:Y:S01]  /*0240*/  @!P1 VIADD R21, R16.reuse, UR4 ;  /* 0x0000000410159c36 */ /* 0x040fe20008000000 */
[----:B------:R-:W-:Y:S01]  /*0250*/  PRMT R0, RZ, 0x7610, R0 ;  /* 0x00007610ff007816 */ /* 0x000fe20000000000 */
[----:B------:R-:W-:Y:S01]  /*0260*/  @!P1 VIADD R16, R16, 0x80 ;  /* 0x0000008010109836 */ /* 0x000fe20000000000 */
[----:B------:R-:W4:Y:S04]  /*0270*/  @!P1 LDC.64 R4, c[0x0][0x390] ;  /* 0x0000e400ff049b82 */ /* 0x000f280000000a00 */
[----:B------:R-:W-:Y:S01]  /*0280*/  ISETP.GE.U32.AND P0, PT, R16, UR5, PT ;  /* 0x0000000510007c0c */ /* 0x000fe2000bf06070 */
[----:B------:R-:W5:-:S12]  /*0290*/  @!P5 LDG.E.U8 R0, desc[UR8][R22.64] ;  /* 0x000000081600d981 */ /* 0x000f58000c1e1100 */
[C---:B------:R-:W-:Y:S01]  /*02a0*/  @!P0 VIADD R17, R16.reuse, UR4 ;  /* 0x0000000410118c36 */ /* 0x040fe20008000000 */
[----:B------:R-:W-:Y:S01]  /*02b0*/  PRMT R18, RZ, 0x7610, R18 ;  /* 0x00007610ff127816 */ /* 0x000fe20000000012 */
[----:B------:R-:W-:Y:S01]  /*02c0*/  @!P0 VIADD R16, R16, 0x80 ;  /* 0x0000008010108836 */ /* 0x000fe20000000000 */
[----:B------:R-:W-:Y:S01]  /*02d0*/  PRMT R20, RZ, 0x7610, R20 ;  /* 0x00007610ff147816 */ /* 0x000fe20000000014 */
[----:B------:R-:W4:Y:S03]  /*02e0*/  @!P0 LDC.64 R6, c[0x0][0x390] ;  /* 0x0000e400ff068b82 */ /* 0x000f260000000a00 */
[----:B------:R-:W-:Y:S02]  /*02f0*/  ISETP.GE.U32.AND P6, PT, R16, UR5, PT ;  /* 0x0000000510007c0c */ /* 0x000fe4000bfc6070 */
        /* <DEDUP_REMOVED lines=29> */
[C---:B------:R-:W-:Y:S01]  /*04d0*/  IADD3 R2, PT, PT, R14.reuse, UR4, RZ ;  /* 0x000000040e027c10 */ /* 0x040fe2000fffe0ff */
[----:B------:R-:W-:-:S03]  /*04e0*/  VIADD R14, R14, 0x80 ;  /* 0x000000800e0e7836 */ /* 0x000fc60000000000 */
[----:B0-----:R-:W-:-:S05]  /*04f0*/  IADD3 R2, P0, PT, R2, UR6, RZ ;  /* 0x0000000602027c10 */ /* 0x001fca000ff1e0ff */
[----:B------:R-:W-:Y:S01]  /*0500*/  IMAD.X R3, RZ, RZ, UR7, P0 ;  /* 0x00000007ff037e24 */ /* 0x000fe200080e06ff */
[----:B------:R-:W-:-:S04]  /*0510*/  ISETP.GE.U32.AND P0, PT, R14, UR5, PT ;  /* 0x000000050e007c0c */ /* 0x000fc8000bf06070 */
[----:B-----5:R0:W-:Y:S09]  /*0520*/  STG.E.U8 desc[UR8][R2.64], R15 ;  /* 0x0000000f02007986 */ /* 0x0201f2000c101108 */
[----:B------:R-:W-:Y:S05]  /*0530*/  @P0 BRA `(.L_x_5931) ;  /* 0x0000000000380947 */ /* 0x000fea0003800000 */
[----:B------:R-:W1:Y:S01]  /*0540*/  LDCU.64 UR6, c[0x0][0x388] ;  /* 0x00007100ff0677ac */ /* 0x000e620008000a00 */
[C---:B0-----:R-:W-:Y:S02]  /*0550*/  VIADD R2, R14.reuse, UR4 ;  /* 0x000000040e027c36 */ /* 0x041fe40008000000 */
[----:B------:R-:W-:-:S03]  /*0560*/  VIADD R14, R14, 0x80 ;  /* 0x000000800e0e7836 */ /* 0x000fc60000000000 */
[----:B-1----:R-:W-:-:S05]  /*0570*/  IADD3 R2, P0, PT, R2, UR6, RZ ;  /* 0x0000000602027c10 */ /* 0x002fca000ff1e0ff */
[----:B------:R-:W-:-:S05]  /*0580*/  IMAD.X R3, RZ, RZ, UR7, P0 ;  /* 0x00000007ff037e24 */ /* 0x000fca00080e06ff */
[----:B------:R0:W-:Y:S03]  /*0590*/  STG.E.U8 desc[UR8][R2.64], R0 ;  /* 0x0000000002007986 */ /* 0x0001e6000c101108 */
.L_x_5930:
[----:B------:R-:W-:-:S13]  /*05a0*/  ISETP.GE.U32.AND P0, PT, R14, UR5, PT ;  /* 0x000000050e007c0c */ /* 0x000fda000bf06070 */
[----:B------:R-:W-:Y:S05]  /*05b0*/  @P0 BRA `(.L_x_5932) ;  /* 0x0000000000380947 */ /* 0x000fea0003800000 */
[----:B------:R-:W1:Y:S01]  /*05c0*/  LDCU.64 UR6, c[0x0][0x388] ;  /* 0x00007100ff0677ac */ /* 0x000e620008000a00 */
[C---:B0-----:R-:W-:Y:S02]  /*05d0*/  VIADD R2, R14.reuse, UR4 ;  /* 0x000000040e027c36 */ /* 0x041fe40008000000 */
[----:B------:R-:W-:-:S03]  /*05e0*/  VIADD R14, R14, 0x80 ;  /* 0x000000800e0e7836 */ /* 0x000fc60000000000 */
[----:B-1----:R-:W-:-:S04]  /*05f0*/  IADD3 R2, P0, PT, R2, UR6, RZ ;  /* 0x0000000602027c10 */ /* 0x002fc8000ff1e0ff */
[----:B------:R-:W-:-:S05]  /*0600*/  IADD3.X R3, PT, PT, RZ, UR7, RZ, P0, !PT ;  /* 0x00000007ff037c10 */ /* 0x000fca00087fe4ff */
[----:B-----5:R1:W-:Y:S04]  /*0610*/  STG.E.U8 desc[UR8][R2.64], R18 ;  /* 0x0000001202007986 */ /* 0x0203e8000c101108 */
.L_x_5931:
        /* <DEDUP_REMOVED lines=8> */
.L_x_5932:
[----:B------:R-:W-:-:S13]  /*06a0*/  ISETP.GE.U32.AND P0, PT, R14, UR5, PT ;  /* 0x000000050e007c0c */ /* 0x000fda000bf06070 */
[----:B------:R-:W-:Y:S05]  /*06b0*/  @P0 BRA `(.L_x_5934) ;  /* 0x00000000003c0947 */ /* 0x000fea0003800000 */
[----:B------:R-:W2:Y:S01]  /*06c0*/  LDCU.64 UR6, c[0x0][0x388] ;  /* 0x00007100ff0677ac */ /* 0x000ea20008000a00 */
[C---:B01----:R-:W-:Y:S01]  /*06d0*/  VIADD R2, R14.reuse, UR4 ;  /* 0x000000040e027c36 */ /* 0x043fe20008000000 */
[----:B------:R-:W-:-:S04]  /*06e0*/  IADD3 R14, PT, PT, R14, 0x80, RZ ;  /* 0x000000800e0e7810 */ /* 0x000fc80007ffe0ff */
[----:B--2---:R-:W-:-:S05]  /*06f0*/  IADD3 R2, P0, PT, R2, UR6, RZ ;  /* 0x0000000602027c10 */ /* 0x004fca000ff1e0ff */
[----:B------:R-:W-:-:S05]  /*0700*/  IMAD.X R3, RZ, RZ, UR7, P0 ;  /* 0x00000007ff037e24 */ /* 0x000fca00080e06ff */
[----:B-----5:R2:W-:Y:S03]  /*0710*/  STG.E.U8 desc[UR8][R2.64], R20 ;  /* 0x0000001402007986 */ /* 0x0205e6000c101108 */
.L_x_5933:
        /* <DEDUP_REMOVED lines=9> */
.L_x_5934:
[----:B------:R-:W-:Y:S05]  /*07b0*/  BSYNC.RELIABLE B1 ;  /* 0x0000000000017941 */ /* 0x000fea0003800100 */
.L_x_5929:
[----:B------:R-:W-:-:S13]  /*07c0*/  ISETP.GE.U32.AND P0, PT, R14, UR5, PT ;  /* 0x000000050e007c0c */ /* 0x000fda000bf06070 */
[----:B------:R-:W3:Y:S01]  /*07d0*/  @!P0 LDC.64 R4, c[0x0][0x388] ;  /* 0x0000e200ff048b82 */ /* 0x000ee20000000a00 */
[C---:B012---:R-:W-:Y:S02]  /*07e0*/  @!P0 VIADD R3, R14.reuse, UR4 ;  /* 0x000000040e038c36 */ /* 0x047fe40008000000 */
[----:B------:R-:W-:-:S03]  /*07f0*/  @!P0 VIADD R14, R14, 0x80 ;  /* 0x000000800e0e8836 */ /* 0x000fc60000000000 */
[----:B---3--:R-:W-:-:S05]  /*0800*/  @!P0 IADD3 R2, P1, PT, R3, R4, RZ ;  /* 0x0000000403028210 */ /* 0x008fca0007f3e0ff */
[----:B------:R-:W-:-:S05]  /*0810*/  @!P0 IMAD.X R3, RZ, RZ, R5, P1 ;  /* 0x000000ffff038224 */ /* 0x000fca00008e0605 */
[----:B-----5:R3:W-:Y:S03]  /*0820*/  @!P0 STG.E.U8 desc[UR8][R2.64], R11 ;  /* 0x0000000b02008986 */ /* 0x0207e6000c101108 */
.L_x_5935:
[----:B------:R-:W-:Y:S05]  /*0830*/  BSYNC.RECONVERGENT B0 ;  /* 0x0000000000007941 */ /* 0x000fea0003800200 */
.L_x_5928:
[----:B------:R-:W-:Y:S05]  /*0840*/  WARPSYNC.ALL ;  /* 0x0000000000007948 */ /* 0x000fea0003800000 */
[----:B------:R-:W-:-:S13]  /*0850*/  ISETP.GE.U32.AND P0, PT, R14, UR5, PT ;  /* 0x000000050e007c0c */ /* 0x000fda000bf06070 */
[----:B------:R-:W-:Y:S05]  /*0860*/  @P0 EXIT ;  /* 0x000000000000094d */ /* 0x000fea0003800000 */
[----:B------:R-:W4:Y:S01]  /*0870*/  LDCU.64 UR6, c[0x0][0x388] ;  /* 0x00007100ff0677ac */ /* 0x000f220008000a00 */
[----:B0123--:R-:W-:-:S04]  /*0880*/  IADD3 R2, PT, PT, R14, UR4, RZ ;  /* 0x000000040e027c10 */ /* 0x00ffc8000fffe0ff */
[----:B----4-:R-:W-:-:S05]  /*0890*/  IADD3 R2, P0, PT, R2, UR6, RZ ;  /* 0x0000000602027c10 */ /* 0x010fca000ff1e0ff */
[----:B------:R-:W-:-:S05]  /*08a0*/  IMAD.X R3, RZ, RZ, UR7, P0 ;  /* 0x00000007ff037e24 */ /* 0x000fca00080e06ff */
[----:B------:R-:W-:Y:S01]  /*08b0*/  STG.E.U8 desc[UR8][R2.64], R10 ;  /* 0x0000000a02007986 */ /* 0x000fe2000c101108 */
[----:B------:R-:W-:Y:S05]  /*08c0*/  EXIT ;  /* 0x000000000000794d */ /* 0x000fea0003800000 */
.L_x_5927:
        /* <DEDUP_REMOVED lines=17> */
[----:B--2---:R-:W-:Y:S02]  /*09e0*/  PRMT R9, R0, 0x7710, RZ ;  /* 0x0000771000097816 */ /* 0x004fe400000000ff */
[----:B---3--:R-:W-:-:S03]  /*09f0*/  PRMT R11, R6, 0x7710, RZ ;  /* 0x00007710060b7816 */ /* 0x008fc600000000ff */
[----:B------:R-:W-:Y:S01]  /*0a00*/  STG.E.U16 desc[UR8][R4.64], R9 ;  /* 0x0000000904007986 */ /* 0x000fe2000c101508 */
[----:B----4-:R-:W-:-:S03]  /*0a10*/  PRMT R7, R7, 0x7710, RZ ;  /* 0x0000771007077816 */ /* 0x010fc600000000ff */
[----:B------:R-:W-:Y:S01]  /*0a20*/  STG.E.U16 desc[UR8][R4.64+0x100], R11 ;  /* 0x0001000b04007986 */ /* 0x000fe2000c101508 */
[----:B-----5:R-:W-:-:S03]  /*0a30*/  PRMT R13, R8, 0x7710, RZ ;  /* 0x00007710080d7816 */ /* 0x020fc600000000ff */
[----:B------:R-:W-:Y:S04]  /*0a40*/  STG.E.U16 desc[UR8][R4.64+0x200], R7 ;  /* 0x0002000704007986 */ /* 0x000fe8000c101508 */
[----:B------:R-:W-:Y:S01]  /*0a50*/  STG.E.U16 desc[UR8][R4.64+0x300], R13 ;  /* 0x0003000d04007986 */ /* 0x000fe2000c101508 */
[----:B------:R-:W-:Y:S05]  /*0a60*/  EXIT ;  /* 0x000000000000794d */ /* 0x000fea0003800000 */
.L_x_5936:
        /* <DEDUP_REMOVED lines=9> */
.L_x_6024:


//--------------------- .text._ZN2at6native29vectorized_elementwise_kernelILi4ENS0_10AbsFunctorIhEESt5arrayIPcLm2EEEEviT0_T1_ --------------------------
	.section	.text._ZN2at6native29vectorized_elementwise_kernelILi4ENS0_10AbsFunctorIhEESt5arrayIPcLm2EEEEviT0_T1_,"ax",@progbits
	.align	128
        .global         _ZN2at6native29vectorized_elementwise_kernelILi4ENS0_10AbsFunctorIhEESt5arrayIPcLm2EEEEviT0_T1_
        .type           _ZN2at6native29vectorized_elementwise_kernelILi4ENS0_10AbsFunctorIhEESt5arrayIPcLm2EEEEviT0_T1_,@function
        .size           _ZN2at6native29vectorized_elementwise_kernelILi4ENS0_10AbsFunctorIhEESt5arrayIPcLm2EEEEviT0_T1_,(.L_x_6025 - _ZN2at6native29vectorized_elementwise_kernelILi4ENS0_10AbsFunctorIhEESt5arrayIPcLm2EEEEviT0_T1_)
        .other          _ZN2at6native29vectorized_elementwise_kernelILi4ENS0_10AbsFunctorIhEESt5arrayIPcLm2EEEEviT0_T1_,@"STO_CUDA_ENTRY STV_DEFAULT"
_ZN2at6native29vectorized_elementwise_kernelILi4ENS0_10AbsFunctorIhEESt5arrayIPcLm2EEEEviT0_T1_:
.text._ZN2at6native29vectorized_elementwise_kernelILi4ENS0_10AbsFunctorIhEESt5arrayIPcLm2EEEEviT0_T1_:
        /* <DEDUP_REMOVED lines=26> */
[C---:B------:R-:W-:Y:S01]  /*01a0*/  @!P3 IADD3 R19, PT, PT, R16.reuse, UR4, RZ ;  /* 0x000000041013bc10 */ /* 0x040fe2000fffe0ff */
[----:B------:R-:W-:Y:S01]  /*01b0*/  @!P3 VIADD R16, R16, 0x80 ;  /* 0x000000801010b836 */ /* 0x000fe20000000000 */
[----:B-1----:R-:W-:Y:S01]  /*01c0*/  @!P5 IADD3 R22, P6, PT, R3, R22, RZ ;  /* 0x000000160316d210 */ /* 0x002fe20007fde0ff */
[----:B------:R-:W1:Y:S03]  /*01d0*/  @!P3 LDC.64 R12, c[0x0][0x390] ;  /* 0x0000e400ff0cbb82 */ /* 0x000e660000000a00 */
[----:B------:R-:W-:-:S13]  /*01e0*/  ISETP.GE.U32.AND P2, PT, R16, UR5, PT ;  /* 0x0000000510007c0c */ /* 0x000fda000bf46070 */
[C---:B------:R-:W-:Y:S01]  /*01f0*/  @!P2 VIADD R25, R16.reuse, UR4 ;  /* 0x000000041019ac36 */ /* 0x040fe20008000000 */
[----:B------:R-:W3:Y:S01]  /*0200*/  @!P2 LDC.64 R2, c[0x0][0x390] ;  /* 0x0000e400ff02ab82 */ /* 0x000ee20000000a00 */
[----:B------:R-:W-:-:S05]  /*0210*/  @!P2 VIADD R16, R16, 0x80 ;  /* 0x000000801010a836 */ /* 0x000fca0000000000 */
[----:B------:R-:W-:-:S13]  /*0220*/  ISETP.GE.U32.AND P1, PT, R16, UR5, PT ;  /* 0x0000000510007c0c */ /* 0x000fda000bf26070 */
[C---:B------:R-:W-:Y:S01]  /*0230*/  @!P1 VIADD R21, R16.reuse, UR4 ;  /* 0x0000000410159c36 */ /* 0x040fe20008000000 */
[----:B------:R-:W-:Y:S01]  /*0240*/  @!P1 IADD3 R16, PT, PT, R16, 0x80, RZ ;  /* 0x0000008010109810 */ /* 0x000fe20007ffe0ff */
[----:B------:R-:W-:Y:S01]  /*0250*/  @!P5 IMAD.X R23, RZ, RZ, R23, P6 ;  /* 0x000000ffff17d224 */ /* 0x000fe200030e0617 */
[----:B------:R-:W4:Y:S02]  /*0260*/  @!P1 LDC.64 R4, c[0x0][0x390] ;  /* 0x0000e400ff049b82 */ /* 0x000f240000000a00 */
[----:B------:R-:W-:-:S13]  /*0270*/  ISETP.GE.U32.AND P0, PT, R16, UR5, PT ;  /* 0x0000000510007c0c */ /* 0x000fda000bf06070 */
[C---:B------:R-:W-:Y:S01]  /*0280*/  @!P0 VIADD R17, R16.reuse, UR4 ;  /* 0x0000000410118c36 */ /* 0x040fe20008000000 */
[----:B------:R-:W-:Y:S01]  /*0290*/  PRMT R0, RZ, 0x7610, R0 ;  /* 0x00007610ff007816 */ /* 0x000fe20000000000 */
[----:B------:R-:W-:Y:S01]  /*02a0*/  @!P0 VIADD R16, R16, 0x80 ;  /* 0x0000008010108836 */ /* 0x000fe20000000000 */
[----:B------:R-:W-:Y:S01]  /*02b0*/  PRMT R18, RZ, 0x7610, R18 ;  /* 0x00007610ff127816 */ /* 0x000fe20000000012 */
[----:B------:R-:W4:Y:S03]  /*02c0*/  @!P0 LDC.64 R6, c[0x0][0x390] ;  /* 0x0000e400ff068b82 */ /* 0x000f260000000a00 */
[----:B------:R-:W-:Y:S01]  /*02d0*/  ISETP.GE.U32.AND P6, PT, R16, UR5, PT ;  /* 0x0000000510007c0c */ /* 0x000fe2000bfc6070 */
[----:B------:R-:W5:Y:S01]  /*02e0*/  @!P5 LDG.E.U8 R0, desc[UR8][R22.64] ;  /* 0x000000081600d981 */ /* 0x000f62000c1e1100 */
[----:B--2---:R-:W-:-:S11]  /*02f0*/  @!P4 IADD3 R10, P5, PT, R27, R10, RZ ;  /* 0x0000000a1b0ac210 */ /* 0x004fd60007fbe0ff */
[----:B0-----:R-:W0:Y:S01]  /*0300*/  @!P6 LDC.64 R8, c[0x0][0x390] ;  /* 0x0000e400ff08eb82 */ /* 0x001e220000000a00 */
[----:B------:R-:W-:Y:S01]  /*0310*/  @!P4 IMAD.X R11, RZ, RZ, R11, P5 ;  /* 0x000000ffff0bc224 */ /* 0x000fe200028e060b */
[----:B-1----:R-:W-:Y:S02]  /*0320*/  @!P3 IADD3 R12, P5, PT, R19, R12, RZ ;  /* 0x0000000c130cb210 */ /* 0x002fe40007fbe0ff */
[----:B------:R-:W-:Y:S02]  /*0330*/  PRMT R19, RZ, 0x7610, R19 ;  /* 0x00007610ff137816 */ /* 0x000fe40000000013 */
[----:B------:R-:W-:Y:S01]  /*0340*/  @!P3 IADD3.X R13, PT, PT, RZ, R13, RZ, P5, !PT ;  /* 0x0000000dff0db210 */ /* 0x000fe20002ffe4ff */
[----:B------:R1:W5:Y:S01]  /*0350*/  @!P4 LDG.E.U8 R18, desc[UR8][R10.64] ;  /* 0x000000080a12c981 */ /* 0x000362000c1e1100 */
[----:B---3--:R-:W-:Y:S02]  /*0360*/  @!P2 IADD3 R2, P4, PT, R25, R2, RZ ;  /* 0x000000021902a210 */ /* 0x008fe40007f9e0ff */
[----:B------:R-:W-:Y:S01]  /*0370*/  PRMT R20, RZ, 0x7610, R20 ;  /* 0x00007610ff147816 */ /* 0x000fe20000000014 */
[----:B------:R2:W5:Y:S01]  /*0380*/  @!P3 LDG.E.U8 R19, desc[UR8][R12.64] ;  /* 0x000000080c13b981 */ /* 0x000562000c1e1100 */
[----:B----4-:R-:W-:Y:S01]  /*0390*/  @!P1 IADD3 R4, P3, PT, R21, R4, RZ ;  /* 0x0000000415049210 */ /* 0x010fe20007f7e0ff */
[----:B------:R-:W-:-:S02]  /*03a0*/  @!P2 IMAD.X R3, RZ, RZ, R3, P4 ;  /* 0x000000ffff03a224 */ /* 0x000fc400020e0603 */
[----:B------:R-:W-:-:S03]  /*03b0*/  @!P6 VIADD R21, R16, UR4 ;  /* 0x000000041015ec36 */ /* 0x000fc60008000000 */
[----:B------:R2:W5:Y:S01]  /*03c0*/  @!P2 LDG.E.U8 R20, desc[UR8][R2.64] ;  /* 0x000000080214a981 */ /* 0x000562000c1e1100 */
[----:B------:R-:W-:Y:S02]  /*03d0*/  PRMT R16, RZ, 0x7610, R16 ;  /* 0x00007610ff107816 */ /* 0x000fe40000000010 */
[----:B0-----:R-:W-:Y:S01]  /*03e0*/  @!P6 IADD3 R8, P2, PT, R21, R8, RZ ;  /* 0x000000081508e210 */ /* 0x001fe20007f5e0ff */
[----:B------:R-:W-:Y:S01]  /*03f0*/  @!P1 IMAD.X R5, RZ, RZ, R5, P3 ;  /* 0x000000ffff059224 */ /* 0x000fe200018e0605 */
[----:B-1----:R-:W-:-:S03]  /*0400*/  PRMT R10, RZ, 0x7610, R10 ;  /* 0x00007610ff0a7816 */ /* 0x002fc6000000000a */
[----:B------:R-:W-:Y:S01]  /*0410*/  @!P6 IMAD.X R9, RZ, RZ, R9, P2 ;  /* 0x000000ffff09e224 */ /* 0x000fe200010e0609 */
[----:B------:R2:W5:Y:S04]  /*0420*/  @!P1 LDG.E.U8 R16, desc[UR8][R4.64] ;  /* 0x0000000804109981 */ /* 0x000568000c1e1100 */
        /* <DEDUP_REMOVED lines=23> */
.L_x_5940:
[----:B------:R-:W-:-:S13]  /*05a0*/  ISETP.GE.U32.AND P0, PT, R14, UR5, PT ;  /* 0x000000050e007c0c */ /* 0x000fda000bf06070 */
[----:B------:R-:W-:Y:S05]  /*05b0*/  @P0 BRA `(.L_x_5942) ;  /* 0x0000000000380947 */ /* 0x000fea0003800000 */
[----:B------:R-:W1:Y:S01]  /*05c0*/  LDCU.64 UR6, c[0x0][0x388] ;  /* 0x00007100ff0677ac */ /* 0x000e620008000a00 */
[C---:B0-----:R-:W-:Y:S01]  /*05d0*/  IADD3 R2, PT, PT, R14.reuse, UR4, RZ ;  /* 0x000000040e027c10 */ /* 0x041fe2000fffe0ff */
[----:B------:R-:W-:-:S03]  /*05e0*/  VIADD R14, R14, 0x80 ;  /* 0x000000800e0e7836 */ /* 0x000fc60000000000 */
[----:B-1----:R-:W-:-:S05]  /*05f0*/  IADD3 R2, P0, PT, R2, UR6, RZ ;  /* 0x0000000602027c10 */ /* 0x002fca000ff1e0ff */
[----:B------:R-:W-:-:S05]  /*0600*/  IMAD.X R3, RZ, RZ, UR7, P0 ;  /* 0x00000007ff037e24 */ /* 0x000fca00080e06ff */
[----:B-----5:R1:W-:Y:S03]  /*0610*/  STG.E.U8 desc[UR8][R2.64], R18 ;  /* 0x0000001202007986 */ /* 0x0203e6000c101108 */
.L_x_5941:
        /* <DEDUP_REMOVED lines=8> */
.L_x_5942:
[----:B------:R-:W-:-:S13]  /*06a0*/  ISETP.GE.U32.AND P0, PT, R14, UR5, PT ;  /* 0x000000050e007c0c */ /* 0x000fda000bf06070 */
[----:B------:R-:W-:Y:S05]  /*06b0*/  @P0 BRA `(.L_x_5944) ;  /* 0x00000000003c0947 */ /* 0x000fea0003800000 */
[----:B------:R-:W2:Y:S01]  /*06c0*/  LDCU.64 UR6, c[0x0][0x388] ;  /* 0x00007100ff0677ac */ /* 0x000ea20008000a00 */
[C---:B01----:R-:W-:Y:S01]  /*06d0*/  IADD3 R2, PT, PT, R14.reuse, UR4, RZ ;  /* 0x000000040e027c10 */ /* 0x043fe2000fffe0ff */
[----:B------:R-:W-:-:S03]  /*06e0*/  VIADD R14, R14, 0x80 ;  /* 0x000000800e0e7836 */ /* 0x000fc60000000000 */
[----:B--2---:R-:W-:-:S05]  /*06f0*/  IADD3 R2, P0, PT, R2, UR6, RZ ;  /* 0x0000000602027c10 */ /* 0x004fca000ff1e0ff */
[----:B------:R-:W-:-:S05]  /*0700*/  IMAD.X R3, RZ, RZ, UR7, P0 ;  /* 0x00000007ff037e24 */ /* 0x000fca00080e06ff */
[----:B-----5:R2:W-:Y:S03]  /*0710*/  STG.E.U8 desc[UR8][R2.64], R20 ;  /* 0x0000001402007986 */ /* 0x0205e6000c101108 */
.L_x_5943:
        /* <DEDUP_REMOVED lines=9> */
.L_x_5944:
[----:B------:R-:W-:Y:S05]  /*07b0*/  BSYNC.RELIABLE B1 ;  /* 0x0000000000017941 */ /* 0x000fea0003800100 */
.L_x_5939:
[----:B------:R-:W-:-:S13]  /*07c0*/  ISETP.GE.U32.AND P0, PT, R14, UR5, PT ;  /* 0x000000050e007c0c */ /* 0x000fda000bf06070 */
[----:B------:R-:W3:Y:S01]  /*07d0*/  @!P0 LDC.64 R4, c[0x0][0x388] ;  /* 0x0000e200ff048b82 */ /* 0x000ee20000000a00 */
[C---:B012---:R-:W-:Y:S01]  /*07e0*/  @!P0 IADD3 R3, PT, PT, R14.reuse, UR4, RZ ;  /* 0x000000040e038c10 */ /* 0x047fe2000fffe0ff */
[----:B------:R-:W-:-:S03]  /*07f0*/  @!P0 VIADD R14, R14, 0x80 ;  /* 0x000000800e0e8836 */ /* 0x000fc60000000000 */
[----:B---3--:R-:W-:-:S05]  /*0800*/  @!P0 IADD3 R2, P1, PT, R3, R4, RZ ;  /* 0x0000000403028210 */ /* 0x008fca0007f3e0ff */
[----:B------:R-:W-:-:S05]  /*0810*/  @!P0 IMAD.X R3, RZ, RZ, R5, P1 ;  /* 0x000000ffff038224 */ /* 0x000fca00008e0605 */
[----:B-----5:R3:W-:Y:S03]  /*0820*/  @!P0 STG.E.U8 desc[UR8][R2.64], R11 ;  /* 0x0000000b02008986 */ /* 0x0207e6000c101108 */
.L_x_5945:
[----:B------:R-:W-:Y:S05]  /*0830*/  BSYNC.RECONVERGENT B0 ;  /* 0x0000000000007941 */ /* 0x000fea0003800200 */
.L_x_5938:
[----:B------:R-:W-:Y:S05]  /*0840*/  WARPSYNC.ALL ;  /* 0x0000000000007948 */ /* 0x000fea0003800000 */
[----:B------:R-:W-:-:S13]  /*0850*/  ISETP.GE.U32.AND P0, PT, R14, UR5, PT ;  /* 0x000000050e007c0c */ /* 0x000fda000bf06070 */
[----:B------:R-:W-:Y:S05]  /*0860*/  @P0 EXIT ;  /* 0x000000000000094d */ /* 0x000fea0003800000 */
[----:B------:R-:W4:Y:S01]  /*0870*/  LDCU.64 UR6, c[0x0][0x388] ;  /* 0x00007100ff0677ac */ /* 0x000f220008000a00 */
[----:B0123--:R-:W-:-:S05]  /*0880*/  VIADD R2, R14, UR4 ;  /* 0x000000040e027c36 */ /* 0x00ffca0008000000 */
[----:B----4-:R-:W-:-:S05]  /*0890*/  IADD3 R2, P0, PT, R2, UR6, RZ ;  /* 0x0000000602027c10 */ /* 0x010fca000ff1e0ff */
[----:B------:R-:W-:-:S05]  /*08a0*/  IMAD.X R3, RZ, RZ, UR7, P0 ;  /* 0x00000007ff037e24 */ /* 0x000fca00080e06ff */
[----:B------:R-:W-:Y:S01]  /*08b0*/  STG.E.U8 desc[UR8][R2.64], R10 ;  /* 0x0000000a02007986 */ /* 0x000fe2000c101108 */
[----:B------:R-:W-:Y:S05]  /*08c0*/  EXIT ;  /* 0x000000000000794d */ /* 0x000fea0003800000 */
.L_x_5937:
[----:B------:R-:W0:Y:S01]  /*08d0*/  LDCU.64 UR6, c[0x0][0x390] ;  /* 0x00007200ff0677ac */ /* 0x000e220008000a00 */
[----:B------:R-:W1:Y:S01]  /*08e0*/  S2R R11, SR_TID.X ;  /* 0x00000000000b7919 */ /* 0x000e620000002100 */
[----:B0-----:R-:W-:-:S04]  /*08f0*/  UIADD3 UR6, UP0, UPT, UR4, UR6, URZ ;  /* 0x0000000604067290 */ /* 0x001fc8000ff1e0ff */
[----:B------:R-:W-:Y:S02]  /*0900*/  UIADD3.X UR7, UPT, UPT, URZ, UR7, URZ, UP0, !UPT ;  /* 0x00000007ff077290 */ /* 0x000fe400087fe4ff */
[----:B------:R-:W-:-:S04]  /*0910*/  MOV R2, UR6 ;  /* 0x0000000600027c02 */ /* 0x000fc80008000f00 */
        /* <DEDUP_REMOVED lines=9> */
[----:B------:R-:W-:-:S05]  /*09b0*/  IMAD.WIDE.U32 R4, R11, 0x4, R4 ;  /* 0x000000040b047825 */ /* 0x000fca00078e0004 */
[----:B--2---:R-:W-:Y:S04]  /*09c0*/  STG.E desc[UR8][R4.64], R7 ;  /* 0x0000000704007986 */ /* 0x004fe8000c101908 */
[----:B---3--:R-:W-:Y:S01]  /*09d0*/  STG.E desc[UR8][R4.64+0x200], R9 ;  /* 0x0002000904007986 */ /* 0x008fe2000c101908 */
[----:B------:R-:W-:Y:S05]  /*09e0*/  EXIT ;  /* 0x000000000000794d */ /* 0x000fea0003800000 */
.L_x_5946:
        /* <DEDUP_REMOVED lines=9> */
.L_x_6025:


//--------------------- .text._ZN2at6native29vectorized_elementwise_kernelILi8ENS0_10AbsFunctorIhEESt5arrayIPcLm2EEEEviT0_T1_ --------------------------
	.section	.text._ZN2at6native29vectorized_elementwise_kernelILi8ENS0_10AbsFunctorIhEESt5arrayIPcLm2EEEEviT0_T1_,"ax",@progbits
	.align	128
        .global         _ZN2at6native29vectorized_elementwise_kernelILi8ENS0_10AbsFunctorIhEESt5arrayIPcLm2EEEEviT0_T1_
        .type           _ZN2at6native29vectorized_elementwise_kernelILi8ENS0_10AbsFunctorIhEESt5arrayIPcLm2EEEEviT0_T1_,@function
        .size           _ZN2at6native29vectorized_elementwise_kernelILi8ENS0_10AbsFunctorIhEESt5arrayIPcLm2EEEEviT0_T1_,(.L_x_6026 - _ZN2at6native29vectorized_elementwise_kernelILi8ENS0_10AbsFunctorIhEESt5arrayIPcLm2EEEEviT0_T1_)
        .other          _ZN2at6native29vectorized_elementwise_kernelILi8ENS0_10AbsFunctorIhEESt5arrayIPcLm2EEEEviT0_T1_,@"STO_CUDA_ENTRY STV_DEFAULT"
_ZN2at6native29vectorized_elementwise_kernelILi8ENS0_10AbsFunctorIhEESt5arrayIPcLm2EEEEviT0_T1_:
.text._ZN2at6native29vectorized_elementwise_kernelILi8ENS0_10AbsFunctorIhEESt5arrayIPcLm2EEEEviT0_T1_:
        /* <DEDUP_REMOVED lines=90> */
.L_x_5950:
        /* <DEDUP_REMOVED lines=8> */
.L_x_5951:
        /* <DEDUP_REMOVED lines=8> */
.L_x_5952:
        /* <DEDUP_REMOVED lines=8> */
.L_x_5953:
        /* <DEDUP_REMOVED lines=9> */
.L_x_5954:
[----:B------:R-:W-:Y:S05]  /*07b0*/  BSYNC.RELIABLE B1 ;  /* 0x0000000000017941 */ /* 0x000fea0003800100 */
.L_x_5949:
[----:B------:R-:W-:-:S13]  /*07c0*/  ISETP.GE.U32.AND P0, PT, R14, UR5, PT ;  /* 0x000000050e007c0c */ /* 0x000fda000bf06070 */
[----:B------:R-:W3:Y:S01]  /*07d0*/  @!P0 LDC.64 R4, c[0x0][0x388] ;  /* 0x0000e200ff048b82 */ /* 0x000ee20000000a00 */
[C---:B012---:R-:W-:Y:S01]  /*07e0*/  @!P0 IADD3 R3, PT, PT, R14.reuse, UR4, RZ ;  /* 0x000000040e038c10 */ /* 0x047fe2000fffe0ff */
[----:B------:R-:W-:-:S03]  /*07f0*/  @!P0 VIADD R14, R14, 0x80 ;  /* 0x000000800e0e8836 */ /* 0x000fc60000000000 */
[----:B---3--:R-:W-:-:S05]  /*0800*/  @!P0 IADD3 R2, P1, PT, R3, R4, RZ ;  /* 0x0000000403028210 */ /* 0x008fca0007f3e0ff */
[----:B------:R-:W-:-:S05]  /*0810*/  @!P0 IMAD.X R3, RZ, RZ, R5, P1 ;  /* 0x000000ffff038224 */ /* 0x000fca00008e0605 */
[----:B-----5:R3:W-:Y:S03]  /*0820*/  @!P0 STG.E.U8 desc[UR8][R2.64], R11 ;  /* 0x0000000b02008986 */ /* 0x0207e6000c101108 */
.L_x_5955:
[----:B------:R-:W-:Y:S05]  /*0830*/  BSYNC.RECONVERGENT B0 ;  /* 0x0000000000007941 */ /* 0x000fea0003800200 */
.L_x_5948:
        /* <DEDUP_REMOVED lines=9> */
.L_x_5947:
[----:B------:R-:W0:Y:S01]  /*08d0*/  LDCU.64 UR6, c[0x0][0x390] ;  /* 0x00007200ff0677ac */ /* 0x000e220008000a00 */
[----:B------:R-:W1:Y:S01]  /*08e0*/  S2R R7, SR_TID.X ;  /* 0x0000000000077919 */ /* 0x000e620000002100 */
[----:B0-----:R-:W-:-:S04]  /*08f0*/  UIADD3 UR6, UP0, UPT, UR4, UR6, URZ ;  /* 0x0000000604067290 */ /* 0x001fc8000ff1e0ff */
[----:B------:R-:W-:Y:S02]  /*0900*/  UIADD3.X UR7, UPT, UPT, URZ, UR7, URZ, UP0, !UPT ;  /* 0x00000007ff077290 */ /* 0x000fe400087fe4ff */
[----:B------:R-:W-:-:S04]  /*0910*/  MOV R2, UR6 ;  /* 0x0000000600027c02 */ /* 0x000fc80008000f00 */
[----:B------:R-:W-:Y:S02]  /*0920*/  IMAD.U32 R3, RZ, RZ, UR7 ;  /* 0x00000007ff037e24 */ /* 0x000fe4000f8e00ff */
[----:B-1----:R-:W-:-:S03]  /*0930*/  IMAD.WIDE.U32 R2, R7, 0x8, R2 ;  /* 0x0000000807027825 */ /* 0x002fc600078e0002 */
[----:B------:R-:W0:Y:S03]  /*0940*/  LDCU.64 UR6, c[0x0][0x388] ;  /* 0x00007100ff0677ac */ /* 0x000e260008000a00 */
[----:B------:R-:W2:Y:S01]  /*0950*/  LDG.E.64 R2, desc[UR8][R2.64] ;  /* 0x0000000802027981 */ /* 0x000ea2000c1e1b00 */
[----:B0-----:R-:W-:-:S04]  /*0960*/  UIADD3 UR6, UP0, UPT, UR4, UR6, URZ ;  /* 0x0000000604067290 */ /* 0x001fc8000ff1e0ff */
[----:B------:R-:W-:Y:S02]  /*0970*/  UIADD3.X UR7, UPT, UPT, URZ, UR7, URZ, UP0, !UPT ;  /* 0x00000007ff077290 */ /* 0x000fe400087fe4ff */
[----:B------:R-:W-:-:S04]  /*0980*/  IMAD.U32 R4, RZ, RZ, UR6 ;  /* 0x00000006ff047e24 */ /* 0x000fc8000f8e00ff */
[----:B------:R-:W-:Y:S02]  /*0990*/  IMAD.U32 R5, RZ, RZ, UR7 ;  /* 0x00000007ff057e24 */ /* 0x000fe4000f8e00ff */
[----:B------:R-:W-:-:S05]  /*09a0*/  IMAD.WIDE.U32 R4, R7, 0x8, R4 ;  /* 0x0000000807047825 */ /* 0x000fca00078e0004 */
[----:B--2---:R-:W-:Y:S01]  /*09b0*/  STG.E.64 desc[UR8][R4.64], R2 ;  /* 0x0000000204007986 */ /* 0x004fe2000c101b08 */
[----:B------:R-:W-:Y:S05]  /*09c0*/  EXIT ;  /* 0x000000000000794d */ /* 0x000fea0003800000 */
.L_x_5956:
        /* <DEDUP_REMOVED lines=11> */
.L_x_6026:


//--------------------- .nv.global.init           --------------------------
	.section	.nv.global.init,"aw",@progbits
.nv.global.init:
	.type		$str$5,@object
	.size		$str$5,(__unnamed_1 - $str$5)
$str$5:
        /*0000*/ 	.byte	0x66, 0x61, 0x6c, 0x73, 0x65, 0x00
	.type		__unnamed_1,@object
	.size		__unnamed_1,(__unnamed_17 - __unnamed_1)
__unnamed_1:
        /*0006*/ 	.byte	0x66, 0x65, 0x74, 0x63, 0x68, 0x5f, 0x61, 0x6e, 0x64, 0x5f, 0x63, 0x61, 0x73, 0x74, 0x00
	.type		__unnamed_17,@object
	.size		__unnamed_17,(__unnamed_9 - __unnamed_17)
__unnamed_17:
        /*0015*/ 	.byte	0x66, 0x65, 0x74, 0x63, 0x68, 0x5f, 0x61, 0x6e, 0x64, 0x5f, 0x63, 0x61, 0x73, 0x74, 0x00
	.type		__unnamed_9,@object
	.size		__unnamed_9,(__unnamed_5 - __unnamed_9)
__unnamed_9:
        /*0024*/ 	.byte	0x66, 0x65, 0x74, 0x63, 0x68, 0x5f, 0x61, 0x6e, 0x64, 0x5f, 0x63, 0x61, 0x73, 0x74, 0x00
	.type		__unnamed_5,@object
	.size		__unnamed_5,(__unnamed_13 - __unnamed_5)
__unnamed_5:
        /*0033*/ 	.byte	0x66, 0x65, 0x74, 0x63, 0x68, 0x5f, 0x61, 0x6e, 0x64, 0x5f, 0x63, 0x61, 0x73, 0x74, 0x00
	.type		__unnamed_13,@object
	.size		__unnamed_13,(__unnamed_3 - __unnamed_13)
__unnamed_13:
        /*0042*/ 	.byte	0x66, 0x65, 0x74, 0x63, 0x68, 0x5f, 0x61, 0x6e, 0x64, 0x5f, 0x63, 0x61, 0x73, 0x74, 0x00
	.type		__unnamed_3,@object
	.size		__unnamed_3,(__unnamed_19 - __unnamed_3)
__unnamed_3:
        /*0051*/ 	.byte	0x66, 0x65, 0x74, 0x63, 0x68, 0x5f, 0x61, 0x6e, 0x64, 0x5f, 0x63, 0x61, 0x73, 0x74, 0x00
	.type		__unnamed_19,@object
	.size		__unnamed_19,(__unnamed_11 - __unnamed_19)
__unnamed_19:
        /*0060*/ 	.byte	0x66, 0x65, 0x74, 0x63, 0x68, 0x5f, 0x61, 0x6e, 0x64, 0x5f, 0x63, 0x61, 0x73, 0x74, 0x00
	.type		__unnamed_11,@object
	.size		__unnamed_11,(__unnamed_15 - __unnamed_11)
__unnamed_11:
        /*006f*/ 	.byte	0x66, 0x65, 0x74, 0x63, 0x68, 0x5f, 0x61, 0x6e, 0x64, 0x5f, 0x63, 0x61, 0x73, 0x74, 0x00
	.type		__unnamed_15,@object
	.size		__unnamed_15,(__unnamed_7 - __unnamed_15)
__unnamed_15:
        /*007e*/ 	.byte	0x66, 0x65, 0x74, 0x63, 0x68, 0x5f, 0x61, 0x6e, 0x64, 0x5f, 0x63, 0x61, 0x73, 0x74, 0x00
	.type		__unnamed_7,@object
	.size		__unnamed_7,(__unnamed_2 - __unnamed_7)
__unnamed_7:
        /*008d*/ 	.byte	0x66, 0x65, 0x74, 0x63, 0x68, 0x5f, 0x61, 0x6e, 0x64, 0x5f, 0x63, 0x61, 0x73, 0x74, 0x00
	.type		__unnamed_2,@object
	.size		__unnamed_2,(__unnamed_18 - __unnamed_2)
__unnamed_2:
        /*009c*/ 	.byte	0x63, 0x61, 0x73, 0x74, 0x5f, 0x61, 0x6e, 0x64, 0x5f, 0x73, 0x74, 0x6f, 0x72, 0x65, 0x00
	.type		__unnamed_18,@object
	.size		__unnamed_18,(__unnamed_10 - __unnamed_18)
__unnamed_18:
        /*00ab*/ 	.byte	0x63, 0x61, 0x73, 0x74, 0x5f, 0x61, 0x6e, 0x64, 0x5f, 0x73, 0x74, 0x6f, 0x72, 0x65, 0x00
	.type		__unnamed_10,@object
	.size		__unnamed_10,(__unnamed_6 - __unnamed_10)
__unnamed_10:
        /*00ba*/ 	.byte	0x63, 0x61, 0x73, 0x74, 0x5f, 0x61, 0x6e, 0x64, 0x5f, 0x73, 0x74, 0x6f, 0x72, 0x65, 0x00
	.type		__unnamed_6,@object
	.size		__unnamed_6,(__unnamed_14 - __unnamed_6)
__unnamed_6:
        /*00c9*/ 	.byte	0x63, 0x61, 0x73, 0x74, 0x5f, 0x61, 0x6e, 0x64, 0x5f, 0x73, 0x74, 0x6f, 0x72, 0x65, 0x00
	.type		__unnamed_14,@object
	.size		__unnamed_14,(__unnamed_4 - __unnamed_14)
__unnamed_14:
        /*00d8*/ 	.byte	0x63, 0x61, 0x73, 0x74, 0x5f, 0x61, 0x6e, 0x64, 0x5f, 0x73, 0x74, 0x6f, 0x72, 0x65, 0x00
	.type		__unnamed_4,@object
	.size		__unnamed_4,(__unnamed_20 - __unnamed_4)
__unnamed_4:
        /*00e7*/ 	.byte	0x63, 0x61, 0x73, 0x74, 0x5f, 0x61, 0x6e, 0x64, 0x5f, 0x73, 0x74, 0x6f, 0x72, 0x65, 0x00
	.type		__unnamed_20,@object
	.size		__unnamed_20,(__unnamed_12 - __unnamed_20)
__unnamed_20:
        /*00f6*/ 	.byte	0x63, 0x61, 0x73, 0x74, 0x5f, 0x61, 0x6e, 0x64, 0x5f, 0x73, 0x74, 0x6f, 0x72, 0x65, 0x00
	.type		__unnamed_12,@object
	.size		__unnamed_12,(__unnamed_16 - __unnamed_12)
__unnamed_12:
        /*0105*/ 	.byte	0x63, 0x61, 0x73, 0x74, 0x5f, 0x61, 0x6e, 0x64, 0x5f, 0x73, 0x74, 0x6f, 0x72, 0x65, 0x00
	.type		__unnamed_16,@object
	.size		__unnamed_16,(__unnamed_8 - __unnamed_16)
__unnamed_16:
        /*0114*/ 	.byte	0x63, 0x61, 0x73, 0x74, 0x5f, 0x61, 0x6e, 0x64, 0x5f, 0x73, 0x74, 0x6f, 0x72, 0x65, 0x00
	.type		__unnamed_8,@object
	.size		__unnamed_8,($str$6 - __unnamed_8)
__unnamed_8:
        /*0123*/ 	.byte	0x63, 0x61, 0x73, 0x74, 0x5f, 0x61, 0x6e, 0x64, 0x5f, 0x73, 0x74, 0x6f, 0x72, 0x65, 0x00
	.type		$str$6,@object
	.size		$str$6,(.L_49 - $str$6)
$str$6:
        /*0132*/ 	.byte	0x2f, 0x72, 0x6f, 0x6f, 0x74, 0x2f, 0x2e, 0x70, 0x79, 0x65, 0x6e, 0x76, 0x2f, 0x76, 0x65, 0x72
        /*0142*/ 	.byte	0x73, 0x69, 0x6f, 0x6e, 0x73, 0x2f, 0x33, 0x2e, 0x31, 0x33, 0x2e, 0x31, 0x32, 0x2f, 0x6c, 0x69
        /*0152*/ 	.byte	0x62, 0x2f, 0x70, 0x79, 0x74, 0x68, 0x6f, 0x6e, 0x33, 0x2e, 0x31, 0x33, 0x2f, 0x73, 0x69, 0x74
        /*0162*/ 	.byte	0x65, 0x2d, 0x70, 0x61, 0x63, 0x6b, 0x61, 0x67, 0x65, 0x73, 0x2f, 0x74, 0x6f, 0x72, 0x63, 0x68
        /*0172*/ 	.byte	0x2f, 0x69, 0x6e, 0x63, 0x6c, 0x75, 0x64, 0x65, 0x2f, 0x63, 0x31, 0x30, 0x2f, 0x63, 0x6f, 0x72
        /*0182*/ 	.byte	0x65, 0x2f, 0x44, 0x79, 0x6e, 0x61, 0x6d, 0x69, 0x63, 0x43, 0x61, 0x73, 0x74, 0x2e, 0x68, 0x00
.L_49:


//--------------------- .nv.shared.reserved.0     --------------------------
	.section	.nv.shared.reserved.0,"aw",@nobits
	.weak		__nv_reservedSMEM_offset_0_alias
	.size		__nv_reservedSMEM_offset_0_alias, 0, 64
	.other		__nv_reservedSMEM_offset_0_alias,@"STO_CUDA_RESERVED_SHARED STV_DEFAULT"
__nv_reservedSMEM_offset_0_alias:
	.zero		0
	.zero		64


//--------------------- .nv.global                --------------------------
	.section	.nv.global,"aw",@nobits
.nv.global:
	.type		_ZN43_INTERNAL_73428b55_12_AbsKernel_cu_200199c64cuda3std3__48in_placeE,@object
	.size		_ZN43_INTERNAL_73428b55_12_AbsKernel_cu_200199c64cuda3std3__48in_placeE,(_ZN43_INTERNAL_73428b55_12_AbsKernel_cu_200199c64cuda3std6ranges3__45__cpo8distanceE - _ZN43_INTERNAL_73428b55_12_AbsKernel_cu_200199c64cuda3std3__48in_placeE)
_ZN43_INTERNAL_73428b55_12_AbsKernel_cu_200199c64cuda3std3__48in_placeE:
	.zero		1
	.type		_ZN43_INTERNAL_73428b55_12_AbsKernel_cu_200199c64cuda3std6ranges3__45__cpo8distanceE,@object
	.size		_ZN43_INTERNAL_73428b55_12_AbsKernel_cu_200199c64cuda3std6ranges3__45__cpo8distanceE,(_ZN43_INTERNAL_73428b55_12_AbsKernel_cu_200199c64cuda3std3__45__cpo6cbeginE - _ZN43_INTERNAL_73428b55_12_AbsKernel_cu_200199c64cuda3std6ranges3__45__cpo8distanceE)
_ZN43_INTERNAL_73428b55_12_AbsKernel_cu_200199c64cuda3std6ranges3__45__cpo8distanceE:
	.zero		1
	.type		_ZN43_INTERNAL_73428b55_12_AbsKernel_cu_200199c64cuda3std3__45__cpo6cbeginE,@object
	.size		_ZN43_INTERNAL_73428b55_12_AbsKernel_cu_200199c64cuda3std3__45__cpo6cbeginE,(_ZN43_INTERNAL_73428b55_12_AbsKernel_cu_200199c64cuda3std6ranges3__45__cpo7advanceE - _ZN43_INTERNAL_73428b55_12_AbsKernel_cu_200199c64cuda3std3__45__cpo6cbeginE)
_ZN43_INTERNAL_73428b55_12_AbsKernel_cu_200199c64cuda3std3__45__cpo6cbeginE:
	.zero		1
	.type		_ZN43_INTERNAL_73428b55_12_AbsKernel_cu_200199c64cuda3std6ranges3__45__cpo7advanceE,@object
	.size		_ZN43_INTERNAL_73428b55_12_AbsKernel_cu_200199c64cuda3std6ranges3__45__cpo7advanceE,(_ZN43_INTERNAL_73428b55_12_AbsKernel_cu_200199c64cuda3std3__45__cpo7crbeginE - _ZN43_INTERNAL_73428b55_12_AbsKernel_cu_200199c64cuda3std6ranges3__45__cpo7advanceE)
_ZN43_INTERNAL_73428b55_12_AbsKernel_cu_200199c64cuda3std6ranges3__45__cpo7advanceE:
	.zero		1
	.type		_ZN43_INTERNAL_73428b55_12_AbsKernel_cu_200199c64cuda3std3__45__cpo7crbeginE,@object
	.size		_ZN43_INTERNAL_73428b55_12_AbsKernel_cu_200199c64cuda3std3__45__cpo7crbeginE,(_ZN43_INTERNAL_73428b55_12_AbsKernel_cu_200199c64cuda3std6ranges3__45__cpo4dataE - _ZN43_INTERNAL_73428b55_12_AbsKernel_cu_200199c64cuda3std3__45__cpo7crbeginE)
_ZN43_INTERNAL_73428b55_12_AbsKernel_cu_200199c64cuda3std3__45__cpo7crbeginE:
	.zero		1
	.type		_ZN43_INTERNAL_73428b55_12_AbsKernel_cu_200199c64cuda3std6ranges3__45__cpo4dataE,@object
	.size		_ZN43_INTERNAL_73428b55_12_AbsKernel_cu_200199c64cuda3std6ranges3__45__cpo4dataE,(_ZN43_INTERNAL_73428b55_12_AbsKernel_cu_200199c64cuda3std6ranges3__45__cpo5beginE - _ZN43_INTERNAL_73428b55_12_AbsKernel_cu_200199c64cuda3std6ranges3__45__cpo4dataE)
_ZN43_INTERNAL_73428b55_12_AbsKernel_cu_200199c64cuda3std6ranges3__45__cpo4dataE:
	.zero		1
	.type		_ZN43_INTERNAL_73428b55_12_AbsKernel_cu_200199c64cuda3std6ranges3__45__cpo5beginE,@object
	.size		_ZN43_INTERNAL_73428b55_12_AbsKernel_cu_200199c64cuda3std6ranges3__45__cpo5beginE,(_ZN43_INTERNAL_73428b55_12_AbsKernel_cu_200199c64cuda3std3__445_GLOBAL__N__73428b55_12_AbsKernel_cu_200199c66ignoreE - _ZN43_INTERNAL_73428b55_12_AbsKernel_cu_200199c64cuda3std6ranges3__45__cpo5beginE)
_ZN43_INTERNAL_73428b55_12_AbsKernel_cu_200199c64cuda3std6ranges3__45__cpo5beginE:
	.zero		1
	.type		_ZN43_INTERNAL_73428b55_12_AbsKernel_cu_200199c64cuda3std3__445_GLOBAL__N__73428b55_12_AbsKernel_cu_200199c66ignoreE,@object
	.size		_ZN43_INTERNAL_73428b55_12_AbsKernel_cu_200199c64cuda3std3__445_GLOBAL__N__73428b55_12_AbsKernel_cu_200199c66ignoreE,(_ZN43_INTERNAL_73428b55_12_AbsKernel_cu_200199c64cuda3std6ranges3__45__cpo4sizeE - _ZN43_INTERNAL_73428b55_12_AbsKernel_cu_200199c64cuda3std3__445_GLOBAL__N__73428b55_12_AbsKernel_cu_200199c66ignoreE)
_ZN43_INTERNAL_73428b55_12_AbsKernel_cu_200199c64cuda3std3__445_GLOBAL__N__73428b55_12_AbsKernel_cu_200199c66ignoreE:
	.zero		1
	.type		_ZN43_INTERNAL_73428b55_12_AbsKernel_cu_200199c64cuda3std6ranges3__45__cpo4sizeE,@object
	.size		_ZN43_INTERNAL_73428b55_12_AbsKernel_cu_200199c64cuda3std6ranges3__45__cpo4sizeE,(_ZN43_INTERNAL_73428b55_12_AbsKernel_cu_200199c64cuda3std3__45__cpo5beginE - _ZN43_INTERNAL_73428b55_12_AbsKernel_cu_200199c64cuda3std6ranges3__45__cpo4sizeE)
_ZN43_INTERNAL_73428b55_12_AbsKernel_cu_200199c64cuda3std6ranges3__45__cpo4sizeE:
	.zero		1
	.type		_ZN43_INTERNAL_73428b55_12_AbsKernel_cu_200199c64cuda3std3__45__cpo5beginE,@object
	.size		_ZN43_INTERNAL_73428b55_12_AbsKernel_cu_200199c64cuda3std3__45__cpo5beginE,(_ZN43_INTERNAL_73428b55_12_AbsKernel_cu_200199c64cuda3std6ranges3__45__cpo6cbeginE - _ZN43_INTERNAL_73428b55_12_AbsKernel_cu_200199c64cuda3std3__45__cpo5beginE)
_ZN43_INTERNAL_73428b55_12_AbsKernel_cu_200199c64cuda3std3__45__cpo5beginE:
	.zero		1
	.type		_ZN43_INTERNAL_73428b55_12_AbsKernel_cu_200199c64cuda3std6ranges3__45__cpo6cbeginE,@object
	.size		_ZN43_INTERNAL_73428b55_12_AbsKernel_cu_200199c64cuda3std6ranges3__45__cpo6cbeginE,(_ZN43_INTERNAL_73428b55_12_AbsKernel_cu_200199c64cuda3std3__45__cpo6rbeginE - _ZN43_INTERNAL_73428b55_12_AbsKernel_cu_200199c64cuda3std6ranges3__45__cpo6cbeginE)
_ZN43_INTERNAL_73428b55_12_AbsKernel_cu_200199c64cuda3std6ranges3__45__cpo6cbeginE:
	.zero		1
	.type		_ZN43_INTERNAL_73428b55_12_AbsKernel_cu_200199c64cuda3std3__45__cpo6rbeginE,@object
	.size		_ZN43_INTERNAL_73428b55_12_AbsKernel_cu_200199c64cuda3std3__45__cpo6rbeginE,(_ZN43_INTERNAL_73428b55_12_AbsKernel_cu_200199c64cuda3std6ranges3__45__cpo4nextE - _ZN43_INTERNAL_73428b55_12_AbsKernel_cu_200199c64cuda3std3__45__cpo6rbeginE)
_ZN43_INTERNAL_73428b55_12_AbsKernel_cu_200199c64cuda3std3__45__cpo6rbeginE:
	.zero		1
	.type		_ZN43_INTERNAL_73428b55_12_AbsKernel_cu_200199c64cuda3std6ranges3__45__cpo4nextE,@object
	.size		_ZN43_INTERNAL_73428b55_12_AbsKernel_cu_200199c64cuda3std6ranges3__45__cpo4nextE,(_ZN43_INTERNAL_73428b55_12_AbsKernel_cu_200199c64cuda3std6ranges3__45__cpo4swapE - _ZN43_INTERNAL_73428b55_12_AbsKernel_cu_200199c64cuda3std6ranges3__45__cpo4nextE)
_ZN43_INTERNAL_73428b55_12_AbsKernel_cu_200199c64cuda3std6ranges3__45__cpo4nextE:
	.zero		1
	.type		_ZN43_INTERNAL_73428b55_12_AbsKernel_cu_200199c64cuda3std6ranges3__45__cpo4swapE,@object
	.size		_ZN43_INTERNAL_73428b55_12_AbsKernel_cu_200199c64cuda3std6ranges3__45__cpo4swapE,(_ZN43_INTERNAL_73428b55_12_AbsKernel_cu_200199c64cuda3std3__420unreachable_sentinelE - _ZN43_INTERNAL_73428b55_12_AbsKernel_cu_200199c64cuda3std6ranges3__45__cpo4swapE)
_ZN43_INTERNAL_73428b55_12_AbsKernel_cu_200199c64cuda3std6ranges3__45__cpo4swapE:
	.zero		1
	.type		_ZN43_INTERNAL_73428b55_12_AbsKernel_cu_200199c64cuda3std3__420unreachable_sentinelE,@object
	.size		_ZN43_INTERNAL_73428b55_12_AbsKernel_cu_200199c64cuda3std3__420unreachable_sentinelE,(_ZN43_INTERNAL_73428b55_12_AbsKernel_cu_200199c66thrust24THRUST_300001_SM_1000_NS6system6detail10sequential3seqE - _ZN43_INTERNAL_73428b55_12_AbsKernel_cu_200199c64cuda3std3__420unreachable_sentinelE)
_ZN43_INTERNAL_73428b55_12_AbsKernel_cu_200199c64cuda3std3__420unreachable_sentinelE:
	.zero		1
	.type		_ZN43_INTERNAL_73428b55_12_AbsKernel_cu_200199c66thrust24THRUST_300001_SM_1000_NS6system6detail10sequential3seqE,@object
	.size		_ZN43_INTERNAL_73428b55_12_AbsKernel_cu_200199c66thrust24THRUST_300001_SM_1000_NS6system6detail10sequential3seqE,(_ZN43_INTERNAL_73428b55_12_AbsKernel_cu_200199c64cuda3std3__45__cpo4cendE - _ZN43_INTERNAL_73428b55_12_AbsKernel_cu_200199c66thrust24THRUST_300001_SM_1000_NS6system6detail10sequential3seqE)
_ZN43_INTERNAL_73428b55_12_AbsKernel_cu_200199c66thrust24THRUST_300001_SM_1000_NS6system6detail10sequential3seqE:
	.zero		1
	.type		_ZN43_INTERNAL_73428b55_12_AbsKernel_cu_200199c64cuda3std3__45__cpo4cendE,@object
	.size		_ZN43_INTERNAL_73428b55_12_AbsKernel_cu_200199c64cuda3std3__45__cpo4cendE,(_ZN43_INTERNAL_73428b55_12_AbsKernel_cu_200199c64cuda3std6ranges3__45__cpo9iter_swapE - _ZN43_INTERNAL_73428b55_12_AbsKernel_cu_200199c64cuda3std3__45__cpo4cendE)
_ZN43_INTERNAL_73428b55_12_AbsKernel_cu_200199c64cuda3std3__45__cpo4cendE:
	.zero		1
	.type		_ZN43_INTERNAL_73428b55_12_AbsKernel_cu_200199c64cuda3std6ranges3__45__cpo9iter_swapE,@object
	.size		_ZN43_INTERNAL_73428b55_12_AbsKernel_cu_200199c64cuda3std6ranges3__45__cpo9iter_swapE,(_ZN43_INTERNAL_73428b55_12_AbsKernel_cu_200199c64cuda3std3__45__cpo5crendE - _ZN43_INTERNAL_73428b55_12_AbsKernel_cu_200199c64cuda3std6ranges3__45__cpo9iter_swapE)
_ZN43_INTERNAL_73428b55_12_AbsKernel_cu_200199c64cuda3std6ranges3__45__cpo9iter_swapE:
	.zero		1
	.type		_ZN43_INTERNAL_73428b55_12_AbsKernel_cu_200199c64cuda3std3__45__cpo5crendE,@object
	.size		_ZN43_INTERNAL_73428b55_12_AbsKernel_cu_200199c64cuda3std3__45__cpo5crendE,(_ZN43_INTERNAL_73428b55_12_AbsKernel_cu_200199c64cuda3std6ranges3__45__cpo5cdataE - _ZN43_INTERNAL_73428b55_12_AbsKernel_cu_200199c64cuda3std3__45__cpo5crendE)
_ZN43_INTERNAL_73428b55_12_AbsKernel_cu_200199c64cuda3std3__45__cpo5crendE:
	.zero		1
	.type		_ZN43_INTERNAL_73428b55_12_AbsKernel_cu_200199c64cuda3std6ranges3__45__cpo5cdataE,@object
	.size		_ZN43_INTERNAL_73428b55_12_AbsKernel_cu_200199c64cuda3std6ranges3__45__cpo5cdataE,(_ZN43_INTERNAL_73428b55_12_AbsKernel_cu_200199c64cuda3std6ranges3__45__cpo3endE - _ZN43_INTERNAL_73428b55_12_AbsKernel_cu_200199c64cuda3std6ranges3__45__cpo5cdataE)
_ZN43_INTERNAL_73428b55_12_AbsKernel_cu_200199c64cuda3std6ranges3__45__cpo5cdataE:
	.zero		1
	.type		_ZN43_INTERNAL_73428b55_12_AbsKernel_cu_200199c64cuda3std6ranges3__45__cpo3endE,@object
	.size		_ZN43_INTERNAL_73428b55_12_AbsKernel_cu_200199c64cuda3std6ranges3__45__cpo3endE,(_ZN43_INTERNAL_73428b55_12_AbsKernel_cu_200199c64cuda3std3__419piecewise_constructE - _ZN43_INTERNAL_73428b55_12_AbsKernel_cu_200199c64cuda3std6ranges3__45__cpo3endE)
_ZN43_INTERNAL_73428b55_12_AbsKernel_cu_200199c64cuda3std6ranges3__45__cpo3endE:
	.zero		1
	.type		_ZN43_INTERNAL_73428b55_12_AbsKernel_cu_200199c64cuda3std3__419piecewise_constructE,@object
	.size		_ZN43_INTERNAL_73428b55_12_AbsKernel_cu_200199c64cuda3std3__419piecewise_constructE,(_ZN43_INTERNAL_73428b55_12_AbsKernel_cu_200199c64cuda3std6ranges3__45__cpo5ssizeE - _ZN43_INTERNAL_73428b55_12_AbsKernel_cu_200199c64cuda3std3__419piecewise_constructE)
_ZN43_INTERNAL_73428b55_12_AbsKernel_cu_200199c64cuda3std3__419piecewise_constructE:
	.zero		1
	.type		_ZN43_INTERNAL_73428b55_12_AbsKernel_cu_200199c64cuda3std6ranges3__45__cpo5ssizeE,@object
	.size		_ZN43_INTERNAL_73428b55_12_AbsKernel_cu_200199c64cuda3std6ranges3__45__cpo5ssizeE,(_ZN43_INTERNAL_73428b55_12_AbsKernel_cu_200199c64cuda3std3__45__cpo3endE - _ZN43_INTERNAL_73428b55_12_AbsKernel_cu_200199c64cuda3std6ranges3__45__cpo5ssizeE)
_ZN43_INTERNAL_73428b55_12_AbsKernel_cu_200199c64cuda3std6ranges3__45__cpo5ssizeE:
	.zero		1
	.type		_ZN43_INTERNAL_73428b55_12_AbsKernel_cu_200199c64cuda3std3__45__cpo3endE,@object
	.size		_ZN43_INTERNAL_73428b55_12_AbsKernel_cu_200199c64cuda3std3__45__cpo3endE,(_ZN43_INTERNAL_73428b55_12_AbsKernel_cu_200199c64cuda3std6ranges3__45__cpo4cendE - _ZN43_INTERNAL_73428b55_12_AbsKernel_cu_200199c64cuda3std3__45__cpo3endE)
_ZN43_INTERNAL_73428b55_12_AbsKernel_cu_200199c64cuda3std3__45__cpo3endE:
	.zero		1
	.type		_ZN43_INTERNAL_73428b55_12_AbsKernel_cu_200199c64cuda3std6ranges3__45__cpo4cendE,@object
	.size		_ZN43_INTERNAL_73428b55_12_AbsKernel_cu_200199c64cuda3std6ranges3__45__cpo4cendE,(_ZN43_INTERNAL_73428b55_12_AbsKernel_cu_200199c64cuda3std3__45__cpo4rendE - _ZN43_INTERNAL_73428b55_12_AbsKernel_cu_200199c64cuda3std6ranges3__45__cpo4cendE)
_ZN43_INTERNAL_73428b55_12_AbsKernel_cu_200199c64cuda3std6ranges3__45__cpo4cendE:
	.zero		1
	.type		_ZN43_INTERNAL_73428b55_12_AbsKernel_cu_200199c64cuda3std3__45__cpo4rendE,@object
	.size		_ZN43_INTERNAL_73428b55_12_AbsKernel_cu_200199c64cuda3std3__45__cpo4rendE,(_ZN43_INTERNAL_73428b55_12_AbsKernel_cu_200199c64cuda3std6ranges3__45__cpo4prevE - _ZN43_INTERNAL_73428b55_12_AbsKernel_cu_200199c64cuda3std3__45__cpo4rendE)
_ZN43_INTERNAL_73428b55_12_AbsKernel_cu_200199c64cuda3std3__45__cpo4rendE:
	.zero		1
	.type		_ZN43_INTERNAL_73428b55_12_AbsKernel_cu_200199c64cuda3std6ranges3__45__cpo4prevE,@object
	.size		_ZN43_INTERNAL_73428b55_12_AbsKernel_cu_200199c64cuda3std6ranges3__45__cpo4prevE,(_ZN43_INTERNAL_73428b55_12_AbsKernel_cu_200199c64cuda3std6ranges3__45__cpo9iter_moveE - _ZN43_INTERNAL_73428b55_12_AbsKernel_cu_200199c64cuda3std6ranges3__45__cpo4prevE)
_ZN43_INTERNAL_73428b55_12_AbsKernel_cu_200199c64cuda3std6ranges3__45__cpo4prevE:
	.zero		1
	.type		_ZN43_INTERNAL_73428b55_12_AbsKernel_cu_200199c64cuda3std6ranges3__45__cpo9iter_moveE,@object
	.size		_ZN43_INTERNAL_73428b55_12_AbsKernel_cu_200199c64cuda3std6ranges3__45__cpo9iter_moveE,(.L_33 - _ZN43_INTERNAL_73428b55_12_AbsKernel_cu_200199c64cuda3std6ranges3__45__cpo9iter_moveE)
_ZN43_INTERNAL_73428b55_12_AbsKernel_cu_200199c64cuda3std6ranges3__45__cpo9iter_moveE:
	.zero		1
.L_33:


//--------------------- .nv.constant0._ZN2at6native18elementwise_kernelILi128ELi4EZNS0_15gpu_kernel_implINS0_10AbsFunctorIbEEEEvRNS_18TensorIteratorBaseERKT_EUliE_EEviT1_ --------------------------
	.section	.nv.constant0._ZN2at6native18elementwise_kernelILi128ELi4EZNS0_15gpu_kernel_implINS0_10AbsFunctorIbEEEEvRNS_18TensorIteratorBaseERKT_EUliE_EEviT1_,"a",@progbits
	.sectionflags	@""
	.align	4
.nv.constant0._ZN2at6native18elementwise_kernelILi128ELi4EZNS0_15gpu_kernel_implINS0_10AbsFunctorIbEEEEvRNS_18TensorIteratorBaseERKT_EUliE_EEviT1_:
	.zero		1440


//--------------------- .nv.constant0._ZN2at6native27unrolled_elementwise_kernelINS0_10AbsFunctorIbEESt5arrayIPcLm2EELi4E23TrivialOffsetCalculatorILi1EjES8_NS0_6memory12LoadWithCastILi1EEENS9_13StoreWithCastILi1EEEEEviT_T0_T2_T3_T4_T5_ --------------------------
	.section	.nv.constant0._ZN2at6native27unrolled_elementwise_kernelINS0_10AbsFunctorIbEESt5arrayIPcLm2EELi4E23TrivialOffsetCalculatorILi1EjES8_NS0_6memory12LoadWithCastILi1EEENS9_13StoreWithCastILi1EEEEEviT_T0_T2_T3_T4_T5_,"a",@progbits
	.sectionflags	@""
	.align	4
.nv.constant0._ZN2at6native27unrolled_elementwise_kernelINS0_10AbsFunctorIbEESt5arrayIPcLm2EELi4E23TrivialOffsetCalculatorILi1EjES8_NS0_6memory12LoadWithCastILi1EEENS9_13StoreWithCastILi1EEEEEviT_T0_T2_T3_T4_T5_:
	.zero		940


//--------------------- .nv.constant0._ZN2at6native18elementwise_kernelILi128ELi4EZNS0_22gpu_kernel_impl_nocastINS0_10AbsFunctorIbEEEEvRNS_18TensorIteratorBaseERKT_EUliE_EEviT1_ --------------------------
	.section	.nv.constant0._ZN2at6native18elementwise_kernelILi128ELi4EZNS0_22gpu_kernel_impl_nocastINS0_10AbsFunctorIbEEEEvRNS_18TensorIteratorBaseERKT_EUliE_EEviT1_,"a",@progbits
	.sectionflags	@""
	.align	4
.nv.constant0._ZN2at6native18elementwise_kernelILi128ELi4EZNS0_22gpu_kernel_impl_nocastINS0_10AbsFunctorIbEEEEvRNS_18TensorIteratorBaseERKT_EUliE_EEviT1_:
	.zero		1440


//--------------------- .nv.constant0._ZN2at6native27unrolled_elementwise_kernelINS0_10AbsFunctorIbEESt5arrayIPcLm2EELi4E23TrivialOffsetCalculatorILi1EjES8_NS0_6memory15LoadWithoutCastENS9_16StoreWithoutCastEEEviT_T0_T2_T3_T4_T5_ --------------------------
	.section	.nv.constant0._ZN2at6native27unrolled_elementwise_kernelINS0_10AbsFunctorIbEESt5arrayIPcLm2EELi4E23TrivialOffsetCalculatorILi1EjES8_NS0_6memory15LoadWithoutCastENS9_16StoreWithoutCastEEEviT_T0_T2_T3_T4_T5_,"a",@progbits
	.sectionflags	@""
	.align	4
.nv.constant0._ZN2at6native27unrolled_elementwise_kernelINS0_10AbsFunctorIbEESt5arrayIPcLm2EELi4E23TrivialOffsetCalculatorILi1EjES8_NS0_6memory15LoadWithoutCastENS9_16StoreWithoutCastEEEviT_T0_T2_T3_T4_T5_:
	.zero		924


//--------------------- .nv.constant0._ZN2at6native29vectorized_elementwise_kernelILi2ENS0_10AbsFunctorIbEESt5arrayIPcLm2EEEEviT0_T1_ --------------------------
	.section	.nv.constant0._ZN2at6native29vectorized_elementwise_kernelILi2ENS0_10AbsFunctorIbEESt5arrayIPcLm2EEEEviT0_T1_,"a",@progbits
	.sectionflags	@""
	.align	4
.nv.constant0._ZN2at6native29vectorized_elementwise_kernelILi2ENS0_10AbsFunctorIbEESt5arrayIPcLm2EEEEviT0_T1_:
	.zero		920


//--------------------- .nv.constant0._ZN2at6native29vectorized_elementwise_kernelILi4ENS0_10AbsFunctorIbEESt5arrayIPcLm2EEEEviT0_T1_ --------------------------
	.section	.nv.constant0._ZN2at6native29vectorized_elementwise_kernelILi4ENS0_10AbsFunctorIbEESt5arrayIPcLm2EEEEviT0_T1_,"a",@progbits
	.sectionflags	@""
	.align	4
.nv.constant0._ZN2at6native29vectorized_elementwise_kernelILi4ENS0_10AbsFunctorIbEESt5arrayIPcLm2EEEEviT0_T1_:
	.zero		920


//--------------------- .nv.constant0._ZN2at6native29vectorized_elementwise_kernelILi8ENS0_10AbsFunctorIbEESt5arrayIPcLm2EEEEviT0_T1_ --------------------------
	.section	.nv.constant0._ZN2at6native29vectorized_elementwise_kernelILi8ENS0_10AbsFunctorIbEESt5arrayIPcLm2EEEEviT0_T1_,"a",@progbits
	.sectionflags	@""
	.align	4
.nv.constant0._ZN2at6native29vectorized_elementwise_kernelILi8ENS0_10AbsFunctorIbEESt5arrayIPcLm2EEEEviT0_T1_:
	.zero		920


//--------------------- .nv.constant0._ZN2at6native18elementwise_kernelILi128ELi4EZNS0_15gpu_kernel_implINS0_10AbsFunctorIN3c108BFloat16EEEEEvRNS_18TensorIteratorBaseERKT_EUliE_EEviT1_ --------------------------
	.section	.nv.constant0._ZN2at6native18elementwise_kernelILi128ELi4EZNS0_15gpu_kernel_implINS0_10AbsFunctorIN3c108BFloat16EEEEEvRNS_18TensorIteratorBaseERKT_EUliE_EEviT1_,"a",@progbits
	.sectionflags	@""
	.align	4
.nv.constant0._ZN2at6native18elementwise_kernelILi128ELi4EZNS0_15gpu_kernel_implINS0_10AbsFunctorIN3c108BFloat16EEEEEvRNS_18TensorIteratorBaseERKT_EUliE_EEviT1_:
	.zero		1440


//--------------------- .nv.constant0._ZN2at6native27unrolled_elementwise_kernelINS0_10AbsFunctorIN3c108BFloat16EEESt5arrayIPcLm2EELi4E23TrivialOffsetCalculatorILi1EjESA_NS0_6memory12LoadWithCastILi1EEENSB_13StoreWithCastILi1EEEEEviT_T0_T2_T3_T4_T5_ --------------------------
	.section	.nv.constant0._ZN2at6native27unrolled_elementwise_kernelINS0_10AbsFunctorIN3c108BFloat16EEESt5arrayIPcLm2EELi4E23TrivialOffsetCalculatorILi1EjESA_NS0_6memory12LoadWithCastILi1EEENSB_13StoreWithCastILi1EEEEEviT_T0_T2_T3_T4_T5_,"a",@progbits
	.sectionflags	@""
	.align	4
.nv.constant0._ZN2at6native27unrolled_elementwise_kernelINS0_10AbsFunctorIN3c108BFloat16EEESt5arrayIPcLm2EELi4E23TrivialOffsetCalculatorILi1EjESA_NS0_6memory12LoadWithCastILi1EEENSB_13StoreWithCastILi1EEEEEviT_T0_T2_T3_T4_T5_:
	.zero		940


//--------------------- .nv.constant0._ZN2at6native18elementwise_kernelILi128ELi4EZNS0_22gpu_kernel_impl_nocastINS0_10AbsFunctorIN3c108BFloat16EEEEEvRNS_18TensorIteratorBaseERKT_EUliE_EEviT1_ --------------------------
	.section	.nv.constant0._ZN2at6native18elementwise_kernelILi128ELi4EZNS0_22gpu_kernel_impl_nocastINS0_10AbsFunctorIN3c108BFloat16EEEEEvRNS_18TensorIteratorBaseERKT_EUliE_EEviT1_,"a",@progbits
	.sectionflags	@""
	.align	4
.nv.constant0._ZN2at6native18elementwise_kernelILi128ELi4EZNS0_22gpu_kernel_impl_nocastINS0_10AbsFunctorIN3c108BFloat16EEEEEvRNS_18TensorIteratorBaseERKT_EUliE_EEviT1_:
	.zero		1440


//--------------------- .nv.constant0._ZN2at6native27unrolled_elementwise_kernelINS0_10AbsFunctorIN3c108BFloat16EEESt5arrayIPcLm2EELi4E23TrivialOffsetCalculatorILi1EjESA_NS0_6memory15LoadWithoutCastENSB_16StoreWithoutCastEEEviT_T0_T2_T3_T4_T5_ --------------------------
	.section	.nv.constant0._ZN2at6native27unrolled_elementwise_kernelINS0_10AbsFunctorIN3c108BFloat16EEESt5arrayIPcLm2EELi4E23TrivialOffsetCalculatorILi1EjESA_NS0_6memory15LoadWithoutCastENSB_16StoreWithoutCastEEEviT_T0_T2_T3_T4_T5_,"a",@progbits
	.sectionflags	@""
	.align	4
.nv.constant0._ZN2at6native27unrolled_elementwise_kernelINS0_10AbsFunctorIN3c108BFloat16EEESt5arrayIPcLm2EELi4E23TrivialOffsetCalculatorILi1EjESA_NS0_6memory15LoadWithoutCastENSB_16StoreWithoutCastEEEviT_T0_T2_T3_T4_T5_:
	.zero		924


//--------------------- .nv.constant0._ZN2at6native29vectorized_elementwise_kernelILi2ENS0_10AbsFunctorIN3c108BFloat16EEESt5arrayIPcLm2EEEEviT0_T1_ --------------------------
	.section	.nv.constant0._ZN2at6native29vectorized_elementwise_kernelILi2ENS0_10AbsFunctorIN3c108BFloat16EEESt5arrayIPcLm2EEEEviT0_T1_,"a",@progbits
	.sectionflags	@""
	.align	4
.nv.constant0._ZN2at6native29vectorized_elementwise_kernelILi2ENS0_10AbsFunctorIN3c108BFloat16EEESt5arrayIPcLm2EEEEviT0_T1_:
	.zero		920


//--------------------- .nv.constant0._ZN2at6native29vectorized_elementwise_kernelILi4ENS0_10AbsFunctorIN3c108BFloat16EEESt5arrayIPcLm2EEEEviT0_T1_ --------------------------
	.section	.nv.constant0._ZN2at6native29vectorized_elementwise_kernelILi4ENS0_10AbsFunctorIN3c108BFloat16EEESt5arrayIPcLm2EEEEviT0_T1_,"a",@progbits
	.sectionflags	@""
	.align	4
.nv.constant0._ZN2at6native29vectorized_elementwise_kernelILi4ENS0_10AbsFunctorIN3c108BFloat16EEESt5arrayIPcLm2EEEEviT0_T1_:
	.zero		920


//--------------------- .nv.constant0._ZN2at6native29vectorized_elementwise_kernelILi8ENS0_10AbsFunctorIN3c108BFloat16EEESt5arrayIPcLm2EEEEviT0_T1_ --------------------------
	.section	.nv.constant0._ZN2at6native29vectorized_elementwise_kernelILi8ENS0_10AbsFunctorIN3c108BFloat16EEESt5arrayIPcLm2EEEEviT0_T1_,"a",@progbits
	.sectionflags	@""
	.align	4
.nv.constant0._ZN2at6native29vectorized_elementwise_kernelILi8ENS0_10AbsFunctorIN3c108BFloat16EEESt5arrayIPcLm2EEEEviT0_T1_:
	.zero		920


//--------------------- .nv.constant0._ZN2at6native18elementwise_kernelILi128ELi4EZNS0_15gpu_kernel_implINS0_10AbsFunctorIN3c104HalfEEEEEvRNS_18TensorIteratorBaseERKT_EUliE_EEviT1_ --------------------------
	.section	.nv.constant0._ZN2at6native18elementwise_kernelILi128ELi4EZNS0_15gpu_kernel_implINS0_10AbsFunctorIN3c104HalfEEEEEvRNS_18TensorIteratorBaseERKT_EUliE_EEviT1_,"a",@progbits
	.sectionflags	@""
	.align	4
.nv.constant0._ZN2at6native18elementwise_kernelILi128ELi4EZNS0_15gpu_kernel_implINS0_10AbsFunctorIN3c104HalfEEEEEvRNS_18TensorIteratorBaseERKT_EUliE_EEviT1_:
	.zero		1440


//--------------------- .nv.constant0._ZN2at6native27unrolled_elementwise_kernelINS0_10AbsFunctorIN3c104HalfEEESt5arrayIPcLm2EELi4E23TrivialOffsetCalculatorILi1EjESA_NS0_6memory12LoadWithCastILi1EEENSB_13StoreWithCastILi1EEEEEviT_T0_T2_T3_T4_T5_ --------------------------
	.section	.nv.constant0._ZN2at6native27unrolled_elementwise_kernelINS0_10AbsFunctorIN3c104HalfEEESt5arrayIPcLm2EELi4E23TrivialOffsetCalculatorILi1EjESA_NS0_6memory12LoadWithCastILi1EEENSB_13StoreWithCastILi1EEEEEviT_T0_T2_T3_T4_T5_,"a",@progbits
	.sectionflags	@""
	.align	4
.nv.constant0._ZN2at6native27unrolled_elementwise_kernelINS0_10AbsFunctorIN3c104HalfEEESt5arrayIPcLm2EELi4E23TrivialOffsetCalculatorILi1EjESA_NS0_6memory12LoadWithCastILi1EEENSB_13StoreWithCastILi1EEEEEviT_T0_T2_T3_T4_T5_:
	.zero		940


//--------------------- .nv.constant0._ZN2at6native18elementwise_kernelILi128ELi4EZNS0_22gpu_kernel_impl_nocastINS0_10AbsFunctorIN3c104HalfEEEEEvRNS_18TensorIteratorBaseERKT_EUliE_EEviT1_ --------------------------
	.section	.nv.constant0._ZN2at6native18elementwise_kernelILi128ELi4EZNS0_22gpu_kernel_impl_nocastINS0_10AbsFunctorIN3c104HalfEEEEEvRNS_18TensorIteratorBaseERKT_EUliE_EEviT1_,"a",@progbits
	.sectionflags	@""
	.align	4
.nv.constant0._ZN2at6native18elementwise_kernelILi128ELi4EZNS0_22gpu_kernel_impl_nocastINS0_10AbsFunctorIN3c104HalfEEEEEvRNS_18TensorIteratorBaseERKT_EUliE_EEviT1_:
	.zero		1440


//--------------------- .nv.constant0._ZN2at6native27unrolled_elementwise_kernelINS0_10AbsFunctorIN3c104HalfEEESt5arrayIPcLm2EELi4E23TrivialOffsetCalculatorILi1EjESA_NS0_6memory15LoadWithoutCastENSB_16StoreWithoutCastEEEviT_T0_T2_T3_T4_T5_ --------------------------
	.section	.nv.constant0._ZN2at6native27unrolled_elementwise_kernelINS0_10AbsFunctorIN3c104HalfEEESt5arrayIPcLm2EELi4E23TrivialOffsetCalculatorILi1EjESA_NS0_6memory15LoadWithoutCastENSB_16StoreWithoutCastEEEviT_T0_T2_T3_T4_T5_,"a",@progbits
	.sectionflags	@""
	.align	4
.nv.constant0._ZN2at6native27unrolled_elementwise_kernelINS0_10AbsFunctorIN3c104HalfEEESt5arrayIPcLm2EELi4E23TrivialOffsetCalculatorILi1EjESA_NS0_6memory15LoadWithoutCastENSB_16StoreWithoutCastEEEviT_T0_T2_T3_T4_T5_:
	.zero		924


//--------------------- .nv.constant0._ZN2at6native29vectorized_elementwise_kernelILi2ENS0_10AbsFunctorIN3c104HalfEEESt5arrayIPcLm2EEEEviT0_T1_ --------------------------
	.section	.nv.constant0._ZN2at6native29vectorized_elementwise_kernelILi2ENS0_10AbsFunctorIN3c104HalfEEESt5arrayIPcLm2EEEEviT0_T1_,"a",@progbits
	.sectionflags	@""
	.align	4
.nv.constant0._ZN2at6native29vectorized_elementwise_kernelILi2ENS0_10AbsFunctorIN3c104HalfEEESt5arrayIPcLm2EEEEviT0_T1_:
	.zero		920


//--------------------- .nv.constant0._ZN2at6native29vectorized_elementwise_kernelILi4ENS0_10AbsFunctorIN3c104HalfEEESt5arrayIPcLm2EEEEviT0_T1_ --------------------------
	.section	.nv.constant0._ZN2at6native29vectorized_elementwise_kernelILi4ENS0_10AbsFunctorIN3c104HalfEEESt5arrayIPcLm2EEEEviT0_T1_,"a",@progbits
	.sectionflags	@""
	.align	4
.nv.constant0._ZN2at6native29vectorized_elementwise_kernelILi4ENS0_10AbsFunctorIN3c104HalfEEESt5arrayIPcLm2EEEEviT0_T1_:
	.zero		920


//--------------------- .nv.constant0._ZN2at6native29vectorized_elementwise_kernelILi8ENS0_10AbsFunctorIN3c104HalfEEESt5arrayIPcLm2EEEEviT0_T1_ --------------------------
	.section	.nv.constant0._ZN2at6native29vectorized_elementwise_kernelILi8ENS0_10AbsFunctorIN3c104HalfEEESt5arrayIPcLm2EEEEviT0_T1_,"a",@progbits
	.sectionflags	@""
	.align	4
.nv.constant0._ZN2at6native29vectorized_elementwise_kernelILi8ENS0_10AbsFunctorIN3c104HalfEEESt5arrayIPcLm2EEEEviT0_T1_:
	.zero		920


//--------------------- .nv.constant0._ZN2at6native18elementwise_kernelILi128ELi4EZNS0_15gpu_kernel_implINS0_10AbsFunctorIfEEEEvRNS_18TensorIteratorBaseERKT_EUliE_EEviT1_ --------------------------
	.section	.nv.constant0._ZN2at6native18elementwise_kernelILi128ELi4EZNS0_15gpu_kernel_implINS0_10AbsFunctorIfEEEEvRNS_18TensorIteratorBaseERKT_EUliE_EEviT1_,"a",@progbits
	.sectionflags	@""
	.align	4
.nv.constant0._ZN2at6native18elementwise_kernelILi128ELi4EZNS0_15gpu_kernel_implINS0_10AbsFunctorIfEEEEvRNS_18TensorIteratorBaseERKT_EUliE_EEviT1_:
	.zero		1440


//--------------------- .nv.constant0._ZN2at6native27unrolled_elementwise_kernelINS0_10AbsFunctorIfEESt5arrayIPcLm2EELi4E23TrivialOffsetCalculatorILi1EjES8_NS0_6memory12LoadWithCastILi1EEENS9_13StoreWithCastILi1EEEEEviT_T0_T2_T3_T4_T5_ --------------------------
	.section	.nv.constant0._ZN2at6native27unrolled_elementwise_kernelINS0_10AbsFunctorIfEESt5arrayIPcLm2EELi4E23TrivialOffsetCalculatorILi1EjES8_NS0_6memory12LoadWithCastILi1EEENS9_13StoreWithCastILi1EEEEEviT_T0_T2_T3_T4_T5_,"a",@progbits
	.sectionflags	@""
	.align	4
.nv.constant0._ZN2at6native27unrolled_elementwise_kernelINS0_10AbsFunctorIfEESt5arrayIPcLm2EELi4E23TrivialOffsetCalculatorILi1EjES8_NS0_6memory12LoadWithCastILi1EEENS9_13StoreWithCastILi1EEEEEviT_T0_T2_T3_T4_T5_:
	.zero		940


//--------------------- .nv.constant0._ZN2at6native18elementwise_kernelILi128ELi2EZNS0_22gpu_kernel_impl_nocastINS0_10AbsFunctorIfEEEEvRNS_18TensorIteratorBaseERKT_EUliE_EEviT1_ --------------------------
	.section	.nv.constant0._ZN2at6native18elementwise_kernelILi128ELi2EZNS0_22gpu_kernel_impl_nocastINS0_10AbsFunctorIfEEEEvRNS_18TensorIteratorBaseERKT_EUliE_EEviT1_,"a",@progbits
	.sectionflags	@""
	.align	4
.nv.constant0._ZN2at6native18elementwise_kernelILi128ELi2EZNS0_22gpu_kernel_impl_nocastINS0_10AbsFunctorIfEEEEvRNS_18TensorIteratorBaseERKT_EUliE_EEviT1_:
	.zero		1440


//--------------------- .nv.constant0._ZN2at6native27unrolled_elementwise_kernelINS0_10AbsFunctorIfEESt5arrayIPcLm2EELi4E23TrivialOffsetCalculatorILi1EjES8_NS0_6memory15LoadWithoutCastENS9_16StoreWithoutCastEEEviT_T0_T2_T3_T4_T5_ --------------------------
	.section	.nv.constant0._ZN2at6native27unrolled_elementwise_kernelINS0_10AbsFunctorIfEESt5arrayIPcLm2EELi4E23TrivialOffsetCalculatorILi1EjES8_NS0_6memory15LoadWithoutCastENS9_16StoreWithoutCastEEEviT_T0_T2_T3_T4_T5_,"a",@progbits
	.sectionflags	@""
	.align	4
.nv.constant0._ZN2at6native27unrolled_elementwise_kernelINS0_10AbsFunctorIfEESt5arrayIPcLm2EELi4E23TrivialOffsetCalculatorILi1EjES8_NS0_6memory15LoadWithoutCastENS9_16StoreWithoutCastEEEviT_T0_T2_T3_T4_T5_:
	.zero		924


//--------------------- .nv.constant0._ZN2at6native29vectorized_elementwise_kernelILi2ENS0_10AbsFunctorIfEESt5arrayIPcLm2EEEEviT0_T1_ --------------------------
	.section	.nv.constant0._ZN2at6native29vectorized_elementwise_kernelILi2ENS0_10AbsFunctorIfEESt5arrayIPcLm2EEEEviT0_T1_,"a",@progbits
	.sectionflags	@""
	.align	4
.nv.constant0._ZN2at6native29vectorized_elementwise_kernelILi2ENS0_10AbsFunctorIfEESt5arrayIPcLm2EEEEviT0_T1_:
	.zero		920


//--------------------- .nv.constant0._ZN2at6native29vectorized_elementwise_kernelILi4ENS0_10AbsFunctorIfEESt5arrayIPcLm2EEEEviT0_T1_ --------------------------
	.section	.nv.constant0._ZN2at6native29vectorized_elementwise_kernelILi4ENS0_10AbsFunctorIfEESt5arrayIPcLm2EEEEviT0_T1_,"a",@progbits
	.sectionflags	@""
	.align	4
.nv.constant0._ZN2at6native29vectorized_elementwise_kernelILi4ENS0_10AbsFunctorIfEESt5arrayIPcLm2EEEEviT0_T1_:
	.zero		920


//--------------------- .nv.constant0._ZN2at6native29vectorized_elementwise_kernelILi8ENS0_10AbsFunctorIfEESt5arrayIPcLm2EEEEviT0_T1_ --------------------------
	.section	.nv.constant0._ZN2at6native29vectorized_elementwise_kernelILi8ENS0_10AbsFunctorIfEESt5arrayIPcLm2EEEEviT0_T1_,"a",@progbits
	.sectionflags	@""
	.align	4
.nv.constant0._ZN2at6native29vectorized_elementwise_kernelILi8ENS0_10AbsFunctorIfEESt5arrayIPcLm2EEEEviT0_T1_:
	.zero		920


//--------------------- .nv.constant0._ZN2at6native18elementwise_kernelILi128ELi4EZNS0_15gpu_kernel_implINS0_10AbsFunctorIdEEEEvRNS_18TensorIteratorBaseERKT_EUliE_EEviT1_ --------------------------
	.section	.nv.constant0._ZN2at6native18elementwise_kernelILi128ELi4EZNS0_15gpu_kernel_implINS0_10AbsFunctorIdEEEEvRNS_18TensorIteratorBaseERKT_EUliE_EEviT1_,"a",@progbits
	.sectionflags	@""
	.align	4
.nv.constant0._ZN2at6native18elementwise_kernelILi128ELi4EZNS0_15gpu_kernel_implINS0_10AbsFunctorIdEEEEvRNS_18TensorIteratorBaseERKT_EUliE_EEviT1_:
	.zero		1440


//--------------------- .nv.constant0._ZN2at6native27unrolled_elementwise_kernelINS0_10AbsFunctorIdEESt5arrayIPcLm2EELi4E23TrivialOffsetCalculatorILi1EjES8_NS0_6memory12LoadWithCastILi1EEENS9_13StoreWithCastILi1EEEEEviT_T0_T2_T3_T4_T5_ --------------------------
	.section	.nv.constant0._ZN2at6native27unrolled_elementwise_kernelINS0_10AbsFunctorIdEESt5arrayIPcLm2EELi4E23TrivialOffsetCalculatorILi1EjES8_NS0_6memory12LoadWithCastILi1EEENS9_13StoreWithCastILi1EEEEEviT_T0_T2_T3_T4_T5_,"a",@progbits
	.sectionflags	@""
	.align	4
.nv.constant0._ZN2at6native27unrolled_elementwise_kernelINS0_10AbsFunctorIdEESt5arrayIPcLm2EELi4E23TrivialOffsetCalculatorILi1EjES8_NS0_6memory12LoadWithCastILi1EEENS9_13StoreWithCastILi1EEEEEviT_T0_T2_T3_T4_T5_:
	.zero		940


//--------------------- .nv.constant0._ZN2at6native18elementwise_kernelILi128ELi2EZNS0_22gpu_kernel_impl_nocastINS0_10AbsFunctorIdEEEEvRNS_18TensorIteratorBaseERKT_EUliE_EEviT1_ --------------------------
	.section	.nv.constant0._ZN2at6native18elementwise_kernelILi128ELi2EZNS0_22gpu_kernel_impl_nocastINS0_10AbsFunctorIdEEEEvRNS_18TensorIteratorBaseERKT_EUliE_EEviT1_,"a",@progbits
	.sectionflags	@""
	.align	4
.nv.constant0._ZN2at6native18elementwise_kernelILi128ELi2EZNS0_22gpu_kernel_impl_nocastINS0_10AbsFunctorIdEEEEvRNS_18TensorIteratorBaseERKT_EUliE_EEviT1_:
	.zero		1440


//--------------------- .nv.constant0._ZN2at6native27unrolled_elementwise_kernelINS0_10AbsFunctorIdEESt5arrayIPcLm2EELi4E23TrivialOffsetCalculatorILi1EjES8_NS0_6memory15LoadWithoutCastENS9_16StoreWithoutCastEEEviT_T0_T2_T3_T4_T5_ --------------------------
	.section	.nv.constant0._ZN2at6native27unrolled_elementwise_kernelINS0_10AbsFunctorIdEESt5arrayIPcLm2EELi4E23TrivialOffsetCalculatorILi1EjES8_NS0_6memory15LoadWithoutCastENS9_16StoreWithoutCastEEEviT_T0_T2_T3_T4_T5_,"a",@progbits
	.sectionflags	@""
	.align	4
.nv.constant0._ZN2at6native27unrolled_elementwise_kernelINS0_10AbsFunctorIdEESt5arrayIPcLm2EELi4E23TrivialOffsetCalculatorILi1EjES8_NS0_6memory15LoadWithoutCastENS9_16StoreWithoutCastEEEviT_T0_T2_T3_T4_T5_:
	.zero		924


//--------------------- .nv.constant0._ZN2at6native29vectorized_elementwise_kernelILi2ENS0_10AbsFunctorIdEESt5arrayIPcLm2EEEEviT0_T1_ --------------------------
	.section	.nv.constant0._ZN2at6native29vectorized_elementwise_kernelILi2ENS0_10AbsFunctorIdEESt5arrayIPcLm2EEEEviT0_T1_,"a",@progbits
	.sectionflags	@""
	.align	4
.nv.constant0._ZN2at6native29vectorized_elementwise_kernelILi2ENS0_10AbsFunctorIdEESt5arrayIPcLm2EEEEviT0_T1_:
	.zero		920


//--------------------- .nv.constant0._ZN2at6native29vectorized_elementwise_kernelILi4ENS0_10AbsFunctorIdEESt5arrayIPcLm2EEEEviT0_T1_ --------------------------
	.section	.nv.constant0._ZN2at6native29vectorized_elementwise_kernelILi4ENS0_10AbsFunctorIdEESt5arrayIPcLm2EEEEviT0_T1_,"a",@progbits
	.sectionflags	@""
	.align	4
.nv.constant0._ZN2at6native29vectorized_elementwise_kernelILi4ENS0_10AbsFunctorIdEESt5arrayIPcLm2EEEEviT0_T1_:
	.zero		920


//--------------------- .nv.constant0._ZN2at6native29vectorized_elementwise_kernelILi8ENS0_10AbsFunctorIdEESt5arrayIPcLm2EEEEviT0_T1_ --------------------------
	.section	.nv.constant0._ZN2at6native29vectorized_elementwise_kernelILi8ENS0_10AbsFunctorIdEESt5arrayIPcLm2EEEEviT0_T1_,"a",@progbits
	.sectionflags	@""
	.align	4
.nv.constant0._ZN2at6native29vectorized_elementwise_kernelILi8ENS0_10AbsFunctorIdEESt5arrayIPcLm2EEEEviT0_T1_:
	.zero		920


//--------------------- .nv.constant0._ZN2at6native18elementwise_kernelILi128ELi4EZNS0_15gpu_kernel_implINS0_10AbsFunctorIsEEEEvRNS_18TensorIteratorBaseERKT_EUliE_EEviT1_ --------------------------
	.section	.nv.constant0._ZN2at6native18elementwise_kernelILi128ELi4EZNS0_15gpu_kernel_implINS0_10AbsFunctorIsEEEEvRNS_18TensorIteratorBaseERKT_EUliE_EEviT1_,"a",@progbits
	.sectionflags	@""
	.align	4
.nv.constant0._ZN2at6native18elementwise_kernelILi128ELi4EZNS0_15gpu_kernel_implINS0_10AbsFunctorIsEEEEvRNS_18TensorIteratorBaseERKT_EUliE_EEviT1_:
	.zero		1440


//--------------------- .nv.constant0._ZN2at6native27unrolled_elementwise_kernelINS0_10AbsFunctorIsEESt5arrayIPcLm2EELi4E23TrivialOffsetCalculatorILi1EjES8_NS0_6memory12LoadWithCastILi1EEENS9_13StoreWithCastILi1EEEEEviT_T0_T2_T3_T4_T5_ --------------------------
	.section	.nv.constant0._ZN2at6native27unrolled_elementwise_kernelINS0_10AbsFunctorIsEESt5arrayIPcLm2EELi4E23TrivialOffsetCalculatorILi1EjES8_NS0_6memory12LoadWithCastILi1EEENS9_13StoreWithCastILi1EEEEEviT_T0_T2_T3_T4_T5_,"a",@progbits
	.sectionflags	@""
	.align	4
.nv.constant0._ZN2at6native27unrolled_elementwise_kernelINS0_10AbsFunctorIsEESt5arrayIPcLm2EELi4E23TrivialOffsetCalculatorILi1EjES8_NS0_6memory12LoadWithCastILi1EEENS9_13StoreWithCastILi1EEEEEviT_T0_T2_T3_T4_T5_:
	.zero		940


//--------------------- .nv.constant0._ZN2at6native18elementwise_kernelILi128ELi4EZNS0_22gpu_kernel_impl_nocastINS0_10AbsFunctorIsEEEEvRNS_18TensorIteratorBaseERKT_EUliE_EEviT1_ --------------------------
	.section	.nv.constant0._ZN2at6native18elementwise_kernelILi128ELi4EZNS0_22gpu_kernel_impl_nocastINS0_10AbsFunctorIsEEEEvRNS_18TensorIteratorBaseERKT_EUliE_EEviT1_,"a",@progbits
	.sectionflags	@""
	.align	4
.nv.constant0._ZN2at6native18elementwise_kernelILi128ELi4EZNS0_22gpu_kernel_impl_nocastINS0_10AbsFunctorIsEEEEvRNS_18TensorIteratorBaseERKT_EUliE_EEviT1_:
	.zero		1440


//--------------------- .nv.constant0._ZN2at6native27unrolled_elementwise_kernelINS0_10AbsFunctorIsEESt5arrayIPcLm2EELi4E23TrivialOffsetCalculatorILi1EjES8_NS0_6memory15LoadWithoutCastENS9_16StoreWithoutCastEEEviT_T0_T2_T3_T4_T5_ --------------------------
	.section	.nv.constant0._ZN2at6native27unrolled_elementwise_kernelINS0_10AbsFunctorIsEESt5arrayIPcLm2EELi4E23TrivialOffsetCalculatorILi1EjES8_NS0_6memory15LoadWithoutCastENS9_16StoreWithoutCastEEEviT_T0_T2_T3_T4_T5_,"a",@progbits
	.sectionflags	@""
	.align	4
.nv.constant0._ZN2at6native27unrolled_elementwise_kernelINS0_10AbsFunctorIsEESt5arrayIPcLm2EELi4E23TrivialOffsetCalculatorILi1EjES8_NS0_6memory15LoadWithoutCastENS9_16StoreWithoutCastEEEviT_T0_T2_T3_T4_T5_:
	.zero		924


//--------------------- .nv.constant0._ZN2at6native29vectorized_elementwise_kernelILi2ENS0_10AbsFunctorIsEESt5arrayIPcLm2EEEEviT0_T1_ --------------------------
	.section	.nv.constant0._ZN2at6native29vectorized_elementwise_kernelILi2ENS0_10AbsFunctorIsEESt5arrayIPcLm2EEEEviT0_T1_,"a",@progbits
	.sectionflags	@""
	.align	4
.nv.constant0._ZN2at6native29vectorized_elementwise_kernelILi2ENS0_10AbsFunctorIsEESt5arrayIPcLm2EEEEviT0_T1_:
	.zero		920


//--------------------- .nv.constant0._ZN2at6native29vectorized_elementwise_kernelILi4ENS0_10AbsFunctorIsEESt5arrayIPcLm2EEEEviT0_T1_ --------------------------
	.section	.nv.constant0._ZN2at6native29vectorized_elementwise_kernelILi4ENS0_10AbsFunctorIsEESt5arrayIPcLm2EEEEviT0_T1_,"a",@progbits
	.sectionflags	@""
	.align	4
.nv.constant0._ZN2at6native29vectorized_elementwise_kernelILi4ENS0_10AbsFunctorIsEESt5arrayIPcLm2EEEEviT0_T1_:
	.zero		920


//--------------------- .nv.constant0._ZN2at6native29vectorized_elementwise_kernelILi8ENS0_10AbsFunctorIsEESt5arrayIPcLm2EEEEviT0_T1_ --------------------------
	.section	.nv.constant0._ZN2at6native29vectorized_elementwise_kernelILi8ENS0_10AbsFunctorIsEESt5arrayIPcLm2EEEEviT0_T1_,"a",@progbits
	.sectionflags	@""
	.align	4
.nv.constant0._ZN2at6native29vectorized_elementwise_kernelILi8ENS0_10AbsFunctorIsEESt5arrayIPcLm2EEEEviT0_T1_:
	.zero		920


//--------------------- .nv.constant0._ZN2at6native18elementwise_kernelILi128ELi4EZNS0_15gpu_kernel_implINS0_10AbsFunctorIlEEEEvRNS_18TensorIteratorBaseERKT_EUliE_EEviT1_ --------------------------
	.section	.nv.constant0._ZN2at6native18elementwise_kernelILi128ELi4EZNS0_15gpu_kernel_implINS0_10AbsFunctorIlEEEEvRNS_18TensorIteratorBaseERKT_EUliE_EEviT1_,"a",@progbits
	.sectionflags	@""
	.align	4
.nv.constant0._ZN2at6native18elementwise_kernelILi128ELi4EZNS0_15gpu_kernel_implINS0_10AbsFunctorIlEEEEvRNS_18TensorIteratorBaseERKT_EUliE_EEviT1_:
	.zero		1440


//--------------------- .nv.constant0._ZN2at6native27unrolled_elementwise_kernelINS0_10AbsFunctorIlEESt5arrayIPcLm2EELi4E23TrivialOffsetCalculatorILi1EjES8_NS0_6memory12LoadWithCastILi1EEENS9_13StoreWithCastILi1EEEEEviT_T0_T2_T3_T4_T5_ --------------------------
	.section	.nv.constant0._ZN2at6native27unrolled_elementwise_kernelINS0_10AbsFunctorIlEESt5arrayIPcLm2EELi4E23TrivialOffsetCalculatorILi1EjES8_NS0_6memory12LoadWithCastILi1EEENS9_13StoreWithCastILi1EEEEEviT_T0_T2_T3_T4_T5_,"a",@progbits
	.sectionflags	@""
	.align	4
.nv.constant0._ZN2at6native27unrolled_elementwise_kernelINS0_10AbsFunctorIlEESt5arrayIPcLm2EELi4E23TrivialOffsetCalculatorILi1EjES8_NS0_6memory12LoadWithCastILi1EEENS9_13StoreWithCastILi1EEEEEviT_T0_T2_T3_T4_T5_:
	.zero		940


//--------------------- .nv.constant0._ZN2at6native18elementwise_kernelILi128ELi2EZNS0_22gpu_kernel_impl_nocastINS0_10AbsFunctorIlEEEEvRNS_18TensorIteratorBaseERKT_EUliE_EEviT1_ --------------------------
	.section	.nv.constant0._ZN2at6native18elementwise_kernelILi128ELi2EZNS0_22gpu_kernel_impl_nocastINS0_10AbsFunctorIlEEEEvRNS_18TensorIteratorBaseERKT_EUliE_EEviT1_,"a",@progbits
	.sectionflags	@""
	.align	4
.nv.constant0._ZN2at6native18elementwise_kernelILi128ELi2EZNS0_22gpu_kernel_impl_nocastINS0_10AbsFunctorIlEEEEvRNS_18TensorIteratorBaseERKT_EUliE_EEviT1_:
	.zero		1440


//--------------------- .nv.constant0._ZN2at6native27unrolled_elementwise_kernelINS0_10AbsFunctorIlEESt5arrayIPcLm2EELi4E23TrivialOffsetCalculatorILi1EjES8_NS0_6memory15LoadWithoutCastENS9_16StoreWithoutCastEEEviT_T0_T2_T3_T4_T5_ --------------------------
	.section	.nv.constant0._ZN2at6native27unrolled_elementwise_kernelINS0_10AbsFunctorIlEESt5arrayIPcLm2EELi4E23TrivialOffsetCalculatorILi1EjES8_NS0_6memory15LoadWithoutCastENS9_16StoreWithoutCastEEEviT_T0_T2_T3_T4_T5_,"a",@progbits
	.sectionflags	@""
	.align	4
.nv.constant0._ZN2at6native27unrolled_elementwise_kernelINS0_10AbsFunctorIlEESt5arrayIPcLm2EELi4E23TrivialOffsetCalculatorILi1EjES8_NS0_6memory15LoadWithoutCastENS9_16StoreWithoutCastEEEviT_T0_T2_T3_T4_T5_:
	.zero		924


//--------------------- .nv.constant0._ZN2at6native29vectorized_elementwise_kernelILi2ENS0_10AbsFunctorIlEESt5arrayIPcLm2EEEEviT0_T1_ --------------------------
	.section	.nv.constant0._ZN2at6native29vectorized_elementwise_kernelILi2ENS0_10AbsFunctorIlEESt5arrayIPcLm2EEEEviT0_T1_,"a",@progbits
	.sectionflags	@""
	.align	4
.nv.constant0._ZN2at6native29vectorized_elementwise_kernelILi2ENS0_10AbsFunctorIlEESt5arrayIPcLm2EEEEviT0_T1_:
	.zero		920


//--------------------- .nv.constant0._ZN2at6native29vectorized_elementwise_kernelILi4ENS0_10AbsFunctorIlEESt5arrayIPcLm2EEEEviT0_T1_ --------------------------
	.section	.nv.constant0._ZN2at6native29vectorized_elementwise_kernelILi4ENS0_10AbsFunctorIlEESt5arrayIPcLm2EEEEviT0_T1_,"a",@progbits
	.sectionflags	@""
	.align	4
.nv.constant0._ZN2at6native29vectorized_elementwise_kernelILi4ENS0_10AbsFunctorIlEESt5arrayIPcLm2EEEEviT0_T1_:
	.zero		920


//--------------------- .nv.constant0._ZN2at6native29vectorized_elementwise_kernelILi8ENS0_10AbsFunctorIlEESt5arrayIPcLm2EEEEviT0_T1_ --------------------------
	.section	.nv.constant0._ZN2at6native29vectorized_elementwise_kernelILi8ENS0_10AbsFunctorIlEESt5arrayIPcLm2EEEEviT0_T1_,"a",@progbits
	.sectionflags	@""
	.align	4
.nv.constant0._ZN2at6native29vectorized_elementwise_kernelILi8ENS0_10AbsFunctorIlEESt5arrayIPcLm2EEEEviT0_T1_:
	.zero		920


//--------------------- .nv.constant0._ZN2at6native18elementwise_kernelILi128ELi4EZNS0_15gpu_kernel_implINS0_10AbsFunctorIiEEEEvRNS_18TensorIteratorBaseERKT_EUliE_EEviT1_ --------------------------
	.section	.nv.constant0._ZN2at6native18elementwise_kernelILi128ELi4EZNS0_15gpu_kernel_implINS0_10AbsFunctorIiEEEEvRNS_18TensorIteratorBaseERKT_EUliE_EEviT1_,"a",@progbits
	.sectionflags	@""
	.align	4
.nv.constant0._ZN2at6native18elementwise_kernelILi128ELi4EZNS0_15gpu_kernel_implINS0_10AbsFunctorIiEEEEvRNS_18TensorIteratorBaseERKT_EUliE_EEviT1_:
	.zero		1440


//--------------------- .nv.constant0._ZN2at6native27unrolled_elementwise_kernelINS0_10AbsFunctorIiEESt5arrayIPcLm2EELi4E23TrivialOffsetCalculatorILi1EjES8_NS0_6memory12LoadWithCastILi1EEENS9_13StoreWithCastILi1EEEEEviT_T0_T2_T3_T4_T5_ --------------------------
	.section	.nv.constant0._ZN2at6native27unrolled_elementwise_kernelINS0_10AbsFunctorIiEESt5arrayIPcLm2EELi4E23TrivialOffsetCalculatorILi1EjES8_NS0_6memory12LoadWithCastILi1EEENS9_13StoreWithCastILi1EEEEEviT_T0_T2_T3_T4_T5_,"a",@progbits
	.sectionflags	@""
	.align	4
.nv.constant0._ZN2at6native27unrolled_elementwise_kernelINS0_10AbsFunctorIiEESt5arrayIPcLm2EELi4E23TrivialOffsetCalculatorILi1EjES8_NS0_6memory12LoadWithCastILi1EEENS9_13StoreWithCastILi1EEEEEviT_T0_T2_T3_T4_T5_:
	.zero		940


//--------------------- .nv.constant0._ZN2at6native18elementwise_kernelILi128ELi2EZNS0_22gpu_kernel_impl_nocastINS0_10AbsFunctorIiEEEEvRNS_18TensorIteratorBaseERKT_EUliE_EEviT1_ --------------------------
	.section	.nv.constant0._ZN2at6native18elementwise_kernelILi128ELi2EZNS0_22gpu_kernel_impl_nocastINS0_10AbsFunctorIiEEEEvRNS_18TensorIteratorBaseERKT_EUliE_EEviT1_,"a",@progbits
	.sectionflags	@""
	.align	4
.nv.constant0._ZN2at6native18elementwise_kernelILi128ELi2EZNS0_22gpu_kernel_impl_nocastINS0_10AbsFunctorIiEEEEvRNS_18TensorIteratorBaseERKT_EUliE_EEviT1_:
	.zero		1440


//--------------------- .nv.constant0._ZN2at6native27unrolled_elementwise_kernelINS0_10AbsFunctorIiEESt5arrayIPcLm2EELi4E23TrivialOffsetCalculatorILi1EjES8_NS0_6memory15LoadWithoutCastENS9_16StoreWithoutCastEEEviT_T0_T2_T3_T4_T5_ --------------------------
	.section	.nv.constant0._ZN2at6native27unrolled_elementwise_kernelINS0_10AbsFunctorIiEESt5arrayIPcLm2EELi4E23TrivialOffsetCalculatorILi1EjES8_NS0_6memory15LoadWithoutCastENS9_16StoreWithoutCastEEEviT_T0_T2_T3_T4_T5_,"a",@progbits
	.sectionflags	@""
	.align	4
.nv.constant0._ZN2at6native27unrolled_elementwise_kernelINS0_10AbsFunctorIiEESt5arrayIPcLm2EELi4E23TrivialOffsetCalculatorILi1EjES8_NS0_6memory15LoadWithoutCastENS9_16StoreWithoutCastEEEviT_T0_T2_T3_T4_T5_:
	.zero		924


//--------------------- .nv.constant0._ZN2at6native29vectorized_elementwise_kernelILi2ENS0_10AbsFunctorIiEESt5arrayIPcLm2EEEEviT0_T1_ --------------------------
	.section	.nv.constant0._ZN2at6native29vectorized_elementwise_kernelILi2ENS0_10AbsFunctorIiEESt5arrayIPcLm2EEEEviT0_T1_,"a",@progbits
	.sectionflags	@""
	.align	4
.nv.constant0._ZN2at6native29vectorized_elementwise_kernelILi2ENS0_10AbsFunctorIiEESt5arrayIPcLm2EEEEviT0_T1_:
	.zero		920


//--------------------- .nv.constant0._ZN2at6native29vectorized_elementwise_kernelILi4ENS0_10AbsFunctorIiEESt5arrayIPcLm2EEEEviT0_T1_ --------------------------
	.section	.nv.constant0._ZN2at6native29vectorized_elementwise_kernelILi4ENS0_10AbsFunctorIiEESt5arrayIPcLm2EEEEviT0_T1_,"a",@progbits
	.sectionflags	@""
	.align	4
.nv.constant0._ZN2at6native29vectorized_elementwise_kernelILi4ENS0_10AbsFunctorIiEESt5arrayIPcLm2EEEEviT0_T1_:
	.zero		920


//--------------------- .nv.constant0._ZN2at6native29vectorized_elementwise_kernelILi8ENS0_10AbsFunctorIiEESt5arrayIPcLm2EEEEviT0_T1_ --------------------------
	.section	.nv.constant0._ZN2at6native29vectorized_elementwise_kernelILi8ENS0_10AbsFunctorIiEESt5arrayIPcLm2EEEEviT0_T1_,"a",@progbits
	.sectionflags	@""
	.align	4
.nv.constant0._ZN2at6native29vectorized_elementwise_kernelILi8ENS0_10AbsFunctorIiEESt5arrayIPcLm2EEEEviT0_T1_:
	.zero		920


//--------------------- .nv.constant0._ZN2at6native18elementwise_kernelILi128ELi4EZNS0_15gpu_kernel_implINS0_10AbsFunctorIaEEEEvRNS_18TensorIteratorBaseERKT_EUliE_EEviT1_ --------------------------
	.section	.nv.constant0._ZN2at6native18elementwise_kernelILi128ELi4EZNS0_15gpu_kernel_implINS0_10AbsFunctorIaEEEEvRNS_18TensorIteratorBaseERKT_EUliE_EEviT1_,"a",@progbits
	.sectionflags	@""
	.align	4
.nv.constant0._ZN2at6native18elementwise_kernelILi128ELi4EZNS0_15gpu_kernel_implINS0_10AbsFunctorIaEEEEvRNS_18TensorIteratorBaseERKT_EUliE_EEviT1_:
	.zero		1440


//--------------------- .nv.constant0._ZN2at6native27unrolled_elementwise_kernelINS0_10AbsFunctorIaEESt5arrayIPcLm2EELi4E23TrivialOffsetCalculatorILi1EjES8_NS0_6memory12LoadWithCastILi1EEENS9_13StoreWithCastILi1EEEEEviT_T0_T2_T3_T4_T5_ --------------------------
	.section	.nv.constant0._ZN2at6native27unrolled_elementwise_kernelINS0_10AbsFunctorIaEESt5arrayIPcLm2EELi4E23TrivialOffsetCalculatorILi1EjES8_NS0_6memory12LoadWithCastILi1EEENS9_13StoreWithCastILi1EEEEEviT_T0_T2_T3_T4_T5_,"a",@progbits
	.sectionflags	@""
	.align	4
.nv.constant0._ZN2at6native27unrolled_elementwise_kernelINS0_10AbsFunctorIaEESt5arrayIPcLm2EELi4E23TrivialOffsetCalculatorILi1EjES8_NS0_6memory12LoadWithCastILi1EEENS9_13StoreWithCastILi1EEEEEviT_T0_T2_T3_T4_T5_:
	.zero		940


//--------------------- .nv.constant0._ZN2at6native18elementwise_kernelILi128ELi4EZNS0_22gpu_kernel_impl_nocastINS0_10AbsFunctorIaEEEEvRNS_18TensorIteratorBaseERKT_EUliE_EEviT1_ --------------------------
	.section	.nv.constant0._ZN2at6native18elementwise_kernelILi128ELi4EZNS0_22gpu_kernel_impl_nocastINS0_10AbsFunctorIaEEEEvRNS_18TensorIteratorBaseERKT_EUliE_EEviT1_,"a",@progbits
	.sectionflags	@""
	.align	4
.nv.constant0._ZN2at6native18elementwise_kernelILi128ELi4EZNS0_22gpu_kernel_impl_nocastINS0_10AbsFunctorIaEEEEvRNS_18TensorIteratorBaseERKT_EUliE_EEviT1_:
	.zero		1440


//--------------------- .nv.constant0._ZN2at6native27unrolled_elementwise_kernelINS0_10AbsFunctorIaEESt5arrayIPcLm2EELi4E23TrivialOffsetCalculatorILi1EjES8_NS0_6memory15LoadWithoutCastENS9_16StoreWithoutCastEEEviT_T0_T2_T3_T4_T5_ --------------------------
	.section	.nv.constant0._ZN2at6native27unrolled_elementwise_kernelINS0_10AbsFunctorIaEESt5arrayIPcLm2EELi4E23TrivialOffsetCalculatorILi1EjES8_NS0_6memory15LoadWithoutCastENS9_16StoreWithoutCastEEEviT_T0_T2_T3_T4_T5_,"a",@progbits
	.sectionflags	@""
	.align	4
.nv.constant0._ZN2at6native27unrolled_elementwise_kernelINS0_10AbsFunctorIaEESt5arrayIPcLm2EELi4E23TrivialOffsetCalculatorILi1EjES8_NS0_6memory15LoadWithoutCastENS9_16StoreWithoutCastEEEviT_T0_T2_T3_T4_T5_:
	.zero		924


//--------------------- .nv.constant0._ZN2at6native29vectorized_elementwise_kernelILi2ENS0_10AbsFunctorIaEESt5arrayIPcLm2EEEEviT0_T1_ --------------------------
	.section	.nv.constant0._ZN2at6native29vectorized_elementwise_kernelILi2ENS0_10AbsFunctorIaEESt5arrayIPcLm2EEEEviT0_T1_,"a",@progbits
	.sectionflags	@""
	.align	4
.nv.constant0._ZN2at6native29vectorized_elementwise_kernelILi2ENS0_10AbsFunctorIaEESt5arrayIPcLm2EEEEviT0_T1_:
	.zero		920


//--------------------- .nv.constant0._ZN2at6native29vectorized_elementwise_kernelILi4ENS0_10AbsFunctorIaEESt5arrayIPcLm2EEEEviT0_T1_ --------------------------
	.section	.nv.constant0._ZN2at6native29vectorized_elementwise_kernelILi4ENS0_10AbsFunctorIaEESt5arrayIPcLm2EEEEviT0_T1_,"a",@progbits
	.sectionflags	@""
	.align	4
.nv.constant0._ZN2at6native29vectorized_elementwise_kernelILi4ENS0_10AbsFunctorIaEESt5arrayIPcLm2EEEEviT0_T1_:
	.zero		920


//--------------------- .nv.constant0._ZN2at6native29vectorized_elementwise_kernelILi8ENS0_10AbsFunctorIaEESt5arrayIPcLm2EEEEviT0_T1_ --------------------------
	.section	.nv.constant0._ZN2at6native29vectorized_elementwise_kernelILi8ENS0_10AbsFunctorIaEESt5arrayIPcLm2EEEEviT0_T1_,"a",@progbits
	.sectionflags	@""
	.align	4
.nv.constant0._ZN2at6native29vectorized_elementwise_kernelILi8ENS0_10AbsFunctorIaEESt5arrayIPcLm2EEEEviT0_T1_:
	.zero		920


//--------------------- .nv.constant0._ZN2at6native18elementwise_kernelILi128ELi4EZNS0_15gpu_kernel_implINS0_10AbsFunctorIhEEEEvRNS_18TensorIteratorBaseERKT_EUliE_EEviT1_ --------------------------
	.section	.nv.constant0._ZN2at6native18elementwise_kernelILi128ELi4EZNS0_15gpu_kernel_implINS0_10AbsFunctorIhEEEEvRNS_18TensorIteratorBaseERKT_EUliE_EEviT1_,"a",@progbits
	.sectionflags	@""
	.align	4
.nv.constant0._ZN2at6native18elementwise_kernelILi128ELi4EZNS0_15gpu_kernel_implINS0_10AbsFunctorIhEEEEvRNS_18TensorIteratorBaseERKT_EUliE_EEviT1_:
	.zero		1440


//--------------------- .nv.constant0._ZN2at6native27unrolled_elementwise_kernelINS0_10AbsFunctorIhEESt5arrayIPcLm2EELi4E23TrivialOffsetCalculatorILi1EjES8_NS0_6memory12LoadWithCastILi1EEENS9_13StoreWithCastILi1EEEEEviT_T0_T2_T3_T4_T5_ --------------------------
	.section	.nv.constant0._ZN2at6native27unrolled_elementwise_kernelINS0_10AbsFunctorIhEESt5arrayIPcLm2EELi4E23TrivialOffsetCalculatorILi1EjES8_NS0_6memory12LoadWithCastILi1EEENS9_13StoreWithCastILi1EEEEEviT_T0_T2_T3_T4_T5_,"a",@progbits
	.sectionflags	@""
	.align	4
.nv.constant0._ZN2at6native27unrolled_elementwise_kernelINS0_10AbsFunctorIhEESt5arrayIPcLm2EELi4E23TrivialOffsetCalculatorILi1EjES8_NS0_6memory12LoadWithCastILi1EEENS9_13StoreWithCastILi1EEEEEviT_T0_T2_T3_T4_T5_:
	.zero		940


//--------------------- .nv.constant0._ZN2at6native18elementwise_kernelILi128ELi4EZNS0_22gpu_kernel_impl_nocastINS0_10AbsFunctorIhEEEEvRNS_18TensorIteratorBaseERKT_EUliE_EEviT1_ --------------------------
	.section	.nv.constant0._ZN2at6native18elementwise_kernelILi128ELi4EZNS0_22gpu_kernel_impl_nocastINS0_10AbsFunctorIhEEEEvRNS_18TensorIteratorBaseERKT_EUliE_EEviT1_,"a",@progbits
	.sectionflags	@""
	.align	4
.nv.constant0._ZN2at6native18elementwise_kernelILi128ELi4EZNS0_22gpu_kernel_impl_nocastINS0_10AbsFunctorIhEEEEvRNS_18TensorIteratorBaseERKT_EUliE_EEviT1_:
	.zero		1440


//--------------------- .nv.constant0._ZN2at6native27unrolled_elementwise_kernelINS0_10AbsFunctorIhEESt5arrayIPcLm2EELi4E23TrivialOffsetCalculatorILi1EjES8_NS0_6memory15LoadWithoutCastENS9_16StoreWithoutCastEEEviT_T0_T2_T3_T4_T5_ --------------------------
	.section	.nv.constant0._ZN2at6native27unrolled_elementwise_kernelINS0_10AbsFunctorIhEESt5arrayIPcLm2EELi4E23TrivialOffsetCalculatorILi1EjES8_NS0_6memory15LoadWithoutCastENS9_16StoreWithoutCastEEEviT_T0_T2_T3_T4_T5_,"a",@progbits
	.sectionflags	@""
	.align	4
.nv.constant0._ZN2at6native27unrolled_elementwise_kernelINS0_10AbsFunctorIhEESt5arrayIPcLm2EELi4E23TrivialOffsetCalculatorILi1EjES8_NS0_6memory15LoadWithoutCastENS9_16StoreWithoutCastEEEviT_T0_T2_T3_T4_T5_:
	.zero		924


//--------------------- .nv.constant0._ZN2at6native29vectorized_elementwise_kernelILi2ENS0_10AbsFunctorIhEESt5arrayIPcLm2EEEEviT0_T1_ --------------------------
	.section	.nv.constant0._ZN2at6native29vectorized_elementwise_kernelILi2ENS0_10AbsFunctorIhEESt5arrayIPcLm2EEEEviT0_T1_,"a",@progbits
	.sectionflags	@""
	.align	4
.nv.constant0._ZN2at6native29vectorized_elementwise_kernelILi2ENS0_10AbsFunctorIhEESt5arrayIPcLm2EEEEviT0_T1_:
	.zero		920


//--------------------- .nv.constant0._ZN2at6native29vectorized_elementwise_kernelILi4ENS0_10AbsFunctorIhEESt5arrayIPcLm2EEEEviT0_T1_ --------------------------
	.section	.nv.constant0._ZN2at6native29vectorized_elementwise_kernelILi4ENS0_10AbsFunctorIhEESt5arrayIPcLm2EEEEviT0_T1_,"a",@progbits
	.sectionflags	@""
	.align	4
.nv.constant0._ZN2at6native29vectorized_elementwise_kernelILi4ENS0_10AbsFunctorIhEESt5arrayIPcLm2EEEEviT0_T1_:
	.zero		920


//--------------------- .nv.constant0._ZN2at6native29vectorized_elementwise_kernelILi8ENS0_10AbsFunctorIhEESt5arrayIPcLm2EEEEviT0_T1_ --------------------------
	.section	.nv.constant0._ZN2at6native29vectorized_elementwise_kernelILi8ENS0_10AbsFunctorIhEESt5arrayIPcLm2EEEEviT0_T1_,"a",@progbits
	.sectionflags	@""
	.align	4
.nv.constant0._ZN2at6native29vectorized_elementwise_kernelILi8ENS0_10AbsFunctorIhEESt5arrayIPcLm2EEEEviT0_T1_:
	.zero		920


//--------------------- SYMBOLS --------------------------

	.type		.nv.reservedSmem.offset0,@object
	.size		.nv.reservedSmem.offset0,0x4
	.type		__assertfail,@function
